	.target	sm_80

	.elftype	@"ET_EXEC"


//--------------------- .note.nv.tkinfo           --------------------------
	.section	.note.nv.tkinfo,"",@"SHT_NOTE"
	.sectionflags	@"SHF_NOTE_NV_TKINFO"
	.tkinfo
        /*0018*/ 	.word	0x00000002
        /*0030*/ 	.string	""
        /*0030*/ 	.string	"ptxas"
        /*0030*/ 	.string	"Cuda compilation tools, release 13.0, V13.0.88"
        /*0030*/ 	.string	"Build cuda_13.0.r13.0/compiler.36424714_0"
        /*0030*/ 	.string	"-v  -suppress-debug-info  -lineinfo  -arch sm_80 "



//--------------------- .note.nv.cuinfo           --------------------------
	.section	.note.nv.cuinfo,"",@"SHT_NOTE"
	.sectionflags	@"SHF_NOTE_NV_CUINFO"
        /*0018*/ 	.short	0x0002
        /*001a*/ 	.short	0x0050
        /*001c*/ 	.short	0x0082
	.zero		2


//--------------------- .nv.info                  --------------------------
	.section	.nv.info,"",@"SHT_CUDA_INFO"
	.align	4


	//----- nvinfo : EIATTR_REGCOUNT
	.align		4
        /*0000*/ 	.byte	0x04, 0x2f
        /*0002*/ 	.short	(.L_1 - .L_0)
	.align		4
.L_0:
        /*0004*/ 	.word	index@(matmul_kernel)
        /*0008*/ 	.word	0x00000020


	//----- nvinfo : EIATTR_FRAME_SIZE
	.align		4
.L_1:
        /*000c*/ 	.byte	0x04, 0x11
        /*000e*/ 	.short	(.L_3 - .L_2)
	.align		4
.L_2:
        /*0010*/ 	.word	index@(matmul_kernel)
        /*0014*/ 	.word	0x00001628


	//----- nvinfo : EIATTR_MIN_STACK_SIZE
	.align		4
.L_3:
        /*0018*/ 	.byte	0x04, 0x12
        /*001a*/ 	.short	(.L_5 - .L_4)
	.align		4
.L_4:
        /*001c*/ 	.word	index@(matmul_kernel)
        /*0020*/ 	.word	0x00001628
.L_5:


//--------------------- .nv.info.matmul_kernel    --------------------------
	.section	.nv.info.matmul_kernel,"",@"SHT_CUDA_INFO"
	.sectionflags	@""
	.align	4


	//----- nvinfo : EIATTR_CUDA_API_VERSION
	.align		4
        /*0000*/ 	.byte	0x04, 0x37
        /*0002*/ 	.short	(.L_7 - .L_6)
.L_6:
        /*0004*/ 	.word	0x00000082


	//----- nvinfo : EIATTR_SW2861232_WAR
	.align		4
.L_7:
        /*0008*/ 	.byte	0x01, 0x35
	.zero		2


	//----- nvinfo : EIATTR_PARAM_CBANK
	.align		4
        /*000c*/ 	.byte	0x04, 0x0a
        /*000e*/ 	.short	(.L_9 - .L_8)
	.align		4
.L_8:
        /*0010*/ 	.word	index@(.nv.constant0.matmul_kernel)
        /*0014*/ 	.short	0x0160
        /*0016*/ 	.short	0x0050


	//----- nvinfo : EIATTR_CBANK_PARAM_SIZE
	.align		4
.L_9:
        /*0018*/ 	.byte	0x03, 0x19
        /*001a*/ 	.short	0x0050


	//----- nvinfo : EIATTR_KPARAM_INFO
	.align		4
        /*001c*/ 	.byte	0x04, 0x17
        /*001e*/ 	.short	(.L_11 - .L_10)
.L_10:
        /*0020*/ 	.word	0x00000000
        /*0024*/ 	.short	0x000d
        /*0026*/ 	.short	0x0048
        /*0028*/ 	.byte	0x00, 0xf4, 0x21, 0x00


	//----- nvinfo : EIATTR_KPARAM_INFO
	.align		4
.L_11:
        /*002c*/ 	.byte	0x04, 0x17
        /*002e*/ 	.short	(.L_13 - .L_12)
.L_12:
        /*0030*/ 	.word	0x00000000
        /*0034*/ 	.short	0x000c
        /*0036*/ 	.short	0x0040
        /*0038*/ 	.byte	0x00, 0xf4, 0x21, 0x00


	//----- nvinfo : EIATTR_KPARAM_INFO
	.align		4
.L_13:
        /*003c*/ 	.byte	0x04, 0x17
        /*003e*/ 	.short	(.L_15 - .L_14)
.L_14:
        /*0040*/ 	.word	0x00000000
        /*0044*/ 	.short	0x000b
        /*0046*/ 	.short	0x0038
        /*0048*/ 	.byte	0x00, 0xf0, 0x11, 0x00


	//----- nvinfo : EIATTR_KPARAM_INFO
	.align		4
.L_15:
        /*004c*/ 	.byte	0x04, 0x17
        /*004e*/ 	.short	(.L_17 - .L_16)
.L_16:
        /*0050*/ 	.word	0x00000000
        /*0054*/ 	.short	0x000a
        /*0056*/ 	.short	0x0034
        /*0058*/ 	.byte	0x00, 0xf0, 0x11, 0x00


	//----- nvinfo : EIATTR_KPARAM_INFO
	.align		4
.L_17:
        /*005c*/ 	.byte	0x04, 0x17
        /*005e*/ 	.short	(.L_19 - .L_18)
.L_18:
        /*0060*/ 	.word	0x00000000
        /*0064*/ 	.short	0x0009
        /*0066*/ 	.short	0x0030
        /*0068*/ 	.byte	0x00, 0xf0, 0x11, 0x00


	//----- nvinfo : EIATTR_KPARAM_INFO
	.align		4
.L_19:
        /*006c*/ 	.byte	0x04, 0x17
        /*006e*/ 	.short	(.L_21 - .L_20)
.L_20:
        /*0070*/ 	.word	0x00000000
        /*0074*/ 	.short	0x0008
        /*0076*/ 	.short	0x002c
        /*0078*/ 	.byte	0x00, 0xf0, 0x11, 0x00


	//----- nvinfo : EIATTR_KPARAM_INFO
	.align		4
.L_21:
        /*007c*/ 	.byte	0x04, 0x17
        /*007e*/ 	.short	(.L_23 - .L_22)
.L_22:
        /*0080*/ 	.word	0x00000000
        /*0084*/ 	.short	0x0007
        /*0086*/ 	.short	0x0028
        /*0088*/ 	.byte	0x00, 0xf0, 0x11, 0x00


	//----- nvinfo : EIATTR_KPARAM_INFO
	.align		4
.L_23:
        /*008c*/ 	.byte	0x04, 0x17
        /*008e*/ 	.short	(.L_25 - .L_24)
.L_24:
        /*0090*/ 	.word	0x00000000
        /*0094*/ 	.short	0x0006
        /*0096*/ 	.short	0x0024
        /*0098*/ 	.byte	0x00, 0xf0, 0x11, 0x00


	//----- nvinfo : EIATTR_KPARAM_INFO
	.align		4
.L_25:
        /*009c*/ 	.byte	0x04, 0x17
        /*009e*/ 	.short	(.L_27 - .L_26)
.L_26:
        /*00a0*/ 	.word	0x00000000
        /*00a4*/ 	.short	0x0005
        /*00a6*/ 	.short	0x0020
        /*00a8*/ 	.byte	0x00, 0xf0, 0x11, 0x00


	//----- nvinfo : EIATTR_KPARAM_INFO
	.align		4
.L_27:
        /*00ac*/ 	.byte	0x04, 0x17
        /*00ae*/ 	.short	(.L_29 - .L_28)
.L_28:
        /*00b0*/ 	.word	0x00000000
        /*00b4*/ 	.short	0x0004
        /*00b6*/ 	.short	0x001c
        /*00b8*/ 	.byte	0x00, 0xf0, 0x11, 0x00


	//----- nvinfo : EIATTR_KPARAM_INFO
	.align		4
.L_29:
        /*00bc*/ 	.byte	0x04, 0x17
        /*00be*/ 	.short	(.L_31 - .L_30)
.L_30:
        /*00c0*/ 	.word	0x00000000
        /*00c4*/ 	.short	0x0003
        /*00c6*/ 	.short	0x0018
        /*00c8*/ 	.byte	0x00, 0xf0, 0x11, 0x00


	//----- nvinfo : EIATTR_KPARAM_INFO
	.align		4
.L_31:
        /*00cc*/ 	.byte	0x04, 0x17
        /*00ce*/ 	.short	(.L_33 - .L_32)
.L_32:
        /*00d0*/ 	.word	0x00000000
        /*00d4*/ 	.short	0x0002
        /*00d6*/ 	.short	0x0010
        /*00d8*/ 	.byte	0x00, 0xf4, 0x21, 0x00


	//----- nvinfo : EIATTR_KPARAM_INFO
	.align		4
.L_33:
        /*00dc*/ 	.byte	0x04, 0x17
        /*00de*/ 	.short	(.L_35 - .L_34)
.L_34:
        /*00e0*/ 	.word	0x00000000
        /*00e4*/ 	.short	0x0001
        /*00e6*/ 	.short	0x0008
        /*00e8*/ 	.byte	0x00, 0xf4, 0x21, 0x00


	//----- nvinfo : EIATTR_KPARAM_INFO
	.align		4
.L_35:
        /*00ec*/ 	.byte	0x04, 0x17
        /*00ee*/ 	.short	(.L_37 - .L_36)
.L_36:
        /*00f0*/ 	.word	0x00000000
        /*00f4*/ 	.short	0x0000
        /*00f6*/ 	.short	0x0000
        /*00f8*/ 	.byte	0x00, 0xf4, 0x21, 0x00


	//----- nvinfo : EIATTR_MAXREG_COUNT
	.align		4
.L_37:
        /*00fc*/ 	.byte	0x03, 0x1b
        /*00fe*/ 	.short	0x00ff


	//----- nvinfo : EIATTR_NUM_BARRIERS
	.align		4
        /*0100*/ 	.byte	0x02, 0x4c
        /*0102*/ 	.byte	0x01
	.zero		1


	//----- nvinfo : EIATTR_ANNOTATIONS
	.align		4
        /*0104*/ 	.byte	0x04, 0x55
        /*0106*/ 	.short	(.L_39 - .L_38)


	//   ....[0]....
.L_38:
        /*0108*/ 	.word	0x00000001
        /*010c*/ 	.byte	0xf0, 0x05, 0x00, 0x00, 0x01, 0x00, 0x00, 0x00, 0x20, 0x07, 0x00, 0x00, 0x01, 0x00, 0x00, 0x00
        /* <DEDUP_REMOVED lines=2564> */
        /*a15c*/ 	.byte	0x40, 0x84, 0x02, 0x00, 0x01, 0x00, 0x00, 0x00, 0x60, 0x84, 0x02, 0x00


	//----- nvinfo : EIATTR_MERCURY_ISA_VERSION
	.align		4
.L_39:
        /*a168*/ 	.byte	0x03, 0x5f
        /*a16a*/ 	.short	0x0000


	//----- nvinfo : EIATTR_EXIT_INSTR_OFFSETS
	.align		4
        /*a16c*/ 	.byte	0x04, 0x1c
        /*a16e*/ 	.short	(.L_41 - .L_40)


	//   ....[0]....
.L_40:
        /*a170*/ 	.word	0x00028730


	//   ....[1]....
        /*a174*/ 	.word	0x00028760


	//----- nvinfo : EIATTR_REQNTID
	.align		4
.L_41:
        /*a178*/ 	.byte	0x04, 0x10
        /*a17a*/ 	.short	(.L_43 - .L_42)
.L_42:
        /*a17c*/ 	.word	0x00000080
        /*a180*/ 	.word	0x00000001
        /*a184*/ 	.word	0x00000001
.L_43:


//--------------------- .nv.callgraph             --------------------------
	.section	.nv.callgraph,"",@"SHT_CUDA_CALLGRAPH"
	.align	4
	.sectionentsize	8
	.align		4
        /*0000*/ 	.word	0x00000000
	.align		4
        /*0004*/ 	.word	0xffffffff
	.align		4
        /*0008*/ 	.word	0x00000000
	.align		4
        /*000c*/ 	.word	0xfffffffe
	.align		4
        /*0010*/ 	.word	0x00000000
	.align		4
        /*0014*/ 	.word	0xfffffffd
	.align		4
        /*0018*/ 	.word	0x00000000
	.align		4
        /*001c*/ 	.word	0xfffffffc


//--------------------- .nv.rel.action            --------------------------
	.section	.nv.rel.action,"",@"SHT_CUDA_RELOCINFO"
	.align	8
	.sectionentsize	8
        /*0000*/ 	.byte	0x73, 0x00, 0x00, 0x00, 0x00, 0x00, 0x00, 0x00, 0x00, 0x00, 0x00, 0x11, 0x25, 0x00, 0x05, 0x36


//--------------------- .nv.constant0.matmul_kernel --------------------------
	.section	.nv.constant0.matmul_kernel,"a",@progbits
	.sectionflags	@""
	.align	4
.nv.constant0.matmul_kernel:
	.zero		432


//--------------------- .text.matmul_kernel       --------------------------
	.section	.text.matmul_kernel,"ax",@progbits
	.sectioninfo	@"SHI_REGISTERS=32"
	.align	128
        .global         matmul_kernel
        .type           matmul_kernel,@function
        .size           matmul_kernel,(.L_x_5 - matmul_kernel)
        .other          matmul_kernel,@"STO_CUDA_ENTRY STV_DEFAULT"
matmul_kernel:
.text.matmul_kernel:
[----:B------:R-:W-:-:S03]  /*0000*/  IMAD.MOV.U32 R1, RZ, RZ, c[0x0][0x28] ;  /* 0x00000a00ff017624 */ /* 0x000fc600078e00ff */
[----:B------:R-:W-:Y:S01]  /*0010*/  IMAD.MOV.U32 R0, RZ, RZ, c[0x0][0x17c] ;  /* 0x00005f00ff007624 */ /* 0x000fe200078e00ff */
[----:B------:R-:W0:Y:S01]  /*0020*/  S2R R12, SR_TID.X ;  /* 0x00000000000c7919 */ /* 0x000e220000002100 */
[----:B------:R-:W-:Y:S01]  /*0030*/  IADD3 R1, R1, -0x1628, RZ ;  /* 0xffffe9d801017810 */ /* 0x000fe20007ffe0ff */
[----:B------:R-:W-:Y:S02]  /*0040*/  ULDC UR4, c[0x0][0x180] ;  /* 0x0000600000047ab9 */ /* 0x000fe40000000800 */
[----:B------:R-:W-:Y:S01]  /*0050*/  IADD3 R0, R0, 0xff, RZ ;  /* 0x000000ff00007810 */ /* 0x000fe20007ffe0ff */
[----:B------:R-:W-:-:S03]  /*0060*/  ULDC.64 UR6, c[0x0][0x118] ;  /* 0x0000460000067ab9 */ /* 0x000fc60000000a00 */
[----:B------:R-:W-:-:S04]  /*0070*/  SHF.R.S32.HI R3, RZ, 0x1f, R0 ;  /* 0x0000001fff037819 */ /* 0x000fc80000011400 */
[----:B------:R-:W-:-:S04]  /*0080*/  LEA.HI R3, R3, R0, RZ, 0x8 ;  /* 0x0000000003037211 */ /* 0x000fc800078f40ff */
[----:B------:R-:W-:Y:S02]  /*0090*/  SHF.R.S32.HI R0, RZ, 0x8, R3 ;  /* 0x00000008ff007819 */ /* 0x000fe40000011403 */
[----:B------:R-:W1:Y:S03]  /*00a0*/  S2R R3, SR_CTAID.X ;  /* 0x0000000000037919 */ /* 0x000e660000002500 */
[----:B------:R-:W-:Y:S01]  /*00b0*/  IMAD.SHL.U32 R0, R0, 0x8, RZ ;  /* 0x0000000800007824 */ /* 0x000fe200078e00ff */
[----:B0-----:R-:W-:-:S04]  /*00c0*/  LOP3.LUT R13, R12, 0x3f, RZ, 0xc0, !PT ;  /* 0x0000003f0c0d7812 */ /* 0x001fc800078ec0ff */
[-C--:B------:R-:W-:Y:S02]  /*00d0*/  IABS R7, R0.reuse ;  /* 0x0000000000077213 */ /* 0x080fe40000000000 */
[----:B------:R-:W-:Y:S02]  /*00e0*/  IABS R10, R0 ;  /* 0x00000000000a7213 */ /* 0x000fe40000000000 */
[----:B------:R-:W0:Y:S01]  /*00f0*/  I2F.RP R2, R7 ;  /* 0x0000000700027306 */ /* 0x000e220000209400 */
[----:B-1----:R-:W-:-:S07]  /*0100*/  IABS R8, R3 ;  /* 0x0000000300087213 */ /* 0x002fce0000000000 */
[----:B0-----:R-:W0:Y:S02]  /*0110*/  MUFU.RCP R2, R2 ;  /* 0x0000000200027308 */ /* 0x001e240000001000 */
[----:B0-----:R-:W-:Y:S01]  /*0120*/  IADD3 R4, R2, 0xffffffe, RZ ;  /* 0x0ffffffe02047810 */ /* 0x001fe20007ffe0ff */
[----:B------:R-:W-:-:S05]  /*0130*/  IMAD.MOV R2, RZ, RZ, -R10 ;  /* 0x000000ffff027224 */ /* 0x000fca00078e0a0a */
[----:B------:R0:W1:Y:S02]  /*0140*/  F2I.FTZ.U32.TRUNC.NTZ R5, R4 ;  /* 0x0000000400057305 */ /* 0x000064000021f000 */
[----:B0-----:R-:W-:Y:S02]  /*0150*/  IMAD.MOV.U32 R4, RZ, RZ, RZ ;  /* 0x000000ffff047224 */ /* 0x001fe400078e00ff */
[----:B-1----:R-:W-:-:S04]  /*0160*/  IMAD.MOV R6, RZ, RZ, -R5 ;  /* 0x000000ffff067224 */ /* 0x002fc800078e0a05 */
[----:B------:R-:W-:Y:S02]  /*0170*/  IMAD R9, R6, R7, RZ ;  /* 0x0000000706097224 */ /* 0x000fe400078e02ff */
[----:B------:R-:W-:Y:S02]  /*0180*/  IMAD.MOV.U32 R6, RZ, RZ, R8 ;  /* 0x000000ffff067224 */ /* 0x000fe400078e0008 */
[----:B------:R-:W-:-:S06]  /*0190*/  IMAD.HI.U32 R5, R5, R9, R4 ;  /* 0x0000000905057227 */ /* 0x000fcc00078e0004 */
[----:B------:R-:W-:-:S04]  /*01a0*/  IMAD.HI.U32 R5, R5, R6, RZ ;  /* 0x0000000605057227 */ /* 0x000fc800078e00ff */
[----:B------:R-:W-:-:S05]  /*01b0*/  IMAD R2, R5, R2, R6 ;  /* 0x0000000205027224 */ /* 0x000fca00078e0206 */
[----:B------:R-:W-:-:S13]  /*01c0*/  ISETP.GT.U32.AND P1, PT, R7, R2, PT ;  /* 0x000000020700720c */ /* 0x000fda0003f24070 */
[----:B------:R-:W-:Y:S01]  /*01d0*/  @!P1 IMAD.IADD R2, R2, 0x1, -R7 ;  /* 0x0000000102029824 */ /* 0x000fe200078e0a07 */
[----:B------:R-:W-:Y:S02]  /*01e0*/  @!P1 IADD3 R5, R5, 0x1, RZ ;  /* 0x0000000105059810 */ /* 0x000fe40007ffe0ff */
[----:B------:R-:W-:Y:S02]  /*01f0*/  ISETP.NE.AND P1, PT, R0, RZ, PT ;  /* 0x000000ff0000720c */ /* 0x000fe40003f25270 */
[----:B------:R-:W-:Y:S02]  /*0200*/  ISETP.GE.U32.AND P0, PT, R2, R7, PT ;  /* 0x000000070200720c */ /* 0x000fe40003f06070 */
[----:B------:R-:W-:-:S04]  /*0210*/  LOP3.LUT R2, R3, R0, RZ, 0x3c, !PT ;  /* 0x0000000003027212 */ /* 0x000fc800078e3cff */
[----:B------:R-:W-:Y:S01]  /*0220*/  ISETP.GE.AND P2, PT, R2, RZ, PT ;  /* 0x000000ff0200720c */ /* 0x000fe20003f46270 */
[----:B------:R-:W-:-:S05]  /*0230*/  IMAD.MOV.U32 R2, RZ, RZ, c[0x0][0x178] ;  /* 0x00005e00ff027624 */ /* 0x000fca00078e00ff */
[----:B------:R-:W-:Y:S02]  /*0240*/  IADD3 R2, R2, 0x3f, RZ ;  /* 0x0000003f02027810 */ /* 0x000fe40007ffe0ff */
[----:B------:R-:W-:-:S05]  /*0250*/  @P0 IADD3 R5, R5, 0x1, RZ ;  /* 0x0000000105050810 */ /* 0x000fca0007ffe0ff */
[----:B------:R-:W-:Y:S01]  /*0260*/  IMAD.MOV.U32 R6, RZ, RZ, R5 ;  /* 0x000000ffff067224 */ /* 0x000fe200078e0005 */
[----:B------:R-:W-:-:S03]  /*0270*/  SHF.R.S32.HI R5, RZ, 0x1f, R2 ;  /* 0x0000001fff057819 */ /* 0x000fc60000011402 */
[----:B------:R-:W-:Y:S01]  /*0280*/  @!P2 IMAD.MOV R6, RZ, RZ, -R6 ;  /* 0x000000ffff06a224 */ /* 0x000fe200078e0a06 */
[----:B------:R-:W-:Y:S02]  /*0290*/  @!P1 LOP3.LUT R6, RZ, R0, RZ, 0x33, !PT ;  /* 0x00000000ff069212 */ /* 0x000fe400078e33ff */
[----:B------:R-:W-:-:S03]  /*02a0*/  LEA.HI R5, R5, R2, RZ, 0x6 ;  /* 0x0000000205057211 */ /* 0x000fc600078f30ff */
[----:B------:R-:W-:Y:S02]  /*02b0*/  IMAD.SHL.U32 R4, R6, 0x8, RZ ;  /* 0x0000000806047824 */ /* 0x000fe400078e00ff */
[----:B------:R-:W-:-:S03]  /*02c0*/  IMAD.MOV R6, RZ, RZ, -R6 ;  /* 0x000000ffff067224 */ /* 0x000fc600078e0a06 */
[----:B------:R-:W-:Y:S01]  /*02d0*/  LEA.HI.SX32 R5, R5, -R4, 0x1a ;  /* 0x8000000405057211 */ /* 0x000fe200078fd2ff */
[----:B------:R-:W-:Y:S02]  /*02e0*/  IMAD R10, R0, R6, R3 ;  /* 0x00000006000a7224 */ /* 0x000fe400078e0203 */
[----:B------:R-:W-:Y:S01]  /*02f0*/  IMAD.MOV.U32 R6, RZ, RZ, RZ ;  /* 0x000000ffff067224 */ /* 0x000fe200078e00ff */
[----:B------:R-:W-:Y:S02]  /*0300*/  IMNMX R5, R5, 0x8, PT ;  /* 0x0000000805057817 */ /* 0x000fe40003800200 */
[----:B------:R-:W-:Y:S02]  /*0310*/  IABS R11, R10 ;  /* 0x0000000a000b7213 */ /* 0x000fe40000000000 */
[----:B------:R-:W-:-:S04]  /*0320*/  IABS R9, R5 ;  /* 0x0000000500097213 */ /* 0x000fc80000000000 */
[----:B------:R-:W0:Y:S08]  /*0330*/  I2F.RP R2, R9 ;  /* 0x0000000900027306 */ /* 0x000e300000209400 */
[----:B0-----:R-:W0:Y:S02]  /*0340*/  MUFU.RCP R2, R2 ;  /* 0x0000000200027308 */ /* 0x001e240000001000 */
[----:B0-----:R-:W-:-:S06]  /*0350*/  IADD3 R7, R2, 0xffffffe, RZ ;  /* 0x0ffffffe02077810 */ /* 0x001fcc0007ffe0ff */
[----:B------:R-:W0:Y:S02]  /*0360*/  F2I.FTZ.U32.TRUNC.NTZ R7, R7 ;  /* 0x0000000700077305 */ /* 0x000e24000021f000 */
[----:B0-----:R-:W-:-:S04]  /*0370*/  IMAD.MOV R8, RZ, RZ, -R7 ;  /* 0x000000ffff087224 */ /* 0x001fc800078e0a07 */
[----:B------:R-:W-:Y:S02]  /*0380*/  IMAD.MOV.U32 R0, RZ, RZ, R8 ;  /* 0x000000ffff007224 */ /* 0x000fe400078e0008 */
[----:B------:R-:W-:Y:S02]  /*0390*/  IMAD.MOV.U32 R8, RZ, RZ, c[0x0][0x180] ;  /* 0x00006000ff087624 */ /* 0x000fe400078e00ff */
[----:B------:R-:W-:Y:S01]  /*03a0*/  IMAD R3, R0, R9, RZ ;  /* 0x0000000900037224 */ /* 0x000fe200078e02ff */
[----:B------:R-:W-:Y:S02]  /*03b0*/  IABS R0, R5 ;  /* 0x0000000500007213 */ /* 0x000fe40000000000 */
[----:B------:R-:W-:Y:S01]  /*03c0*/  IADD3 R8, R8, 0x3f, RZ ;  /* 0x0000003f08087810 */ /* 0x000fe20007ffe0ff */
[----:B------:R-:W-:Y:S01]  /*03d0*/  IMAD.HI.U32 R6, R7, R3, R6 ;  /* 0x0000000307067227 */ /* 0x000fe200078e0006 */
[----:B------:R-:W-:-:S03]  /*03e0*/  SHF.R.U32.HI R3, RZ, 0x6, R12 ;  /* 0x00000006ff037819 */ /* 0x000fc6000001160c */
[----:B------:R-:W-:Y:S01]  /*03f0*/  IMAD.MOV R0, RZ, RZ, -R0 ;  /* 0x000000ffff007224 */ /* 0x000fe200078e0a00 */
[----:B------:R-:W-:Y:S01]  /*0400*/  SGXT.U32 R14, R3, 0x1 ;  /* 0x00000001030e781a */ /* 0x000fe20000000000 */
[----:B------:R-:W-:-:S03]  /*0410*/  IMAD.HI.U32 R2, R6, R11, RZ ;  /* 0x0000000b06027227 */ /* 0x000fc600078e00ff */
[----:B------:R-:W-:Y:S01]  /*0420*/  LOP3.LUT R3, R14, 0x6, RZ, 0xfc, !PT ;  /* 0x000000060e037812 */ /* 0x000fe200078efcff */
[----:B------:R-:W-:Y:S01]  /*0430*/  IMAD R0, R2, R0, R11 ;  /* 0x0000000002007224 */ /* 0x000fe200078e020b */
[C---:B------:R-:W-:Y:S02]  /*0440*/  LOP3.LUT R3, R14.reuse, 0xc, RZ, 0xfc, !PT ;  /* 0x0000000c0e037812 */ /* 0x040fe400078efcff */
[C---:B------:R-:W-:Y:S02]  /*0450*/  LOP3.LUT R3, R14.reuse, 0x12, RZ, 0xfc, !PT ;  /* 0x000000120e037812 */ /* 0x040fe400078efcff */
[----:B------:R-:W-:Y:S02]  /*0460*/  ISETP.GT.U32.AND P1, PT, R9, R0, PT ;  /* 0x000000000900720c */ /* 0x000fe40003f24070 */
[C---:B------:R-:W-:Y:S02]  /*0470*/  LOP3.LUT R3, R14.reuse, 0x18, RZ, 0xfc, !PT ;  /* 0x000000180e037812 */ /* 0x040fe400078efcff */
[----:B------:R-:W-:-:S02]  /*0480*/  LOP3.LUT R3, R14, 0x1e, RZ, 0xfc, !PT ;  /* 0x0000001e0e037812 */ /* 0x000fc400078efcff */
[C---:B------:R-:W-:Y:S02]  /*0490*/  LOP3.LUT R3, R14.reuse, 0x24, RZ, 0xfc, !PT ;  /* 0x000000240e037812 */ /* 0x040fe400078efcff */
[C---:B------:R-:W-:Y:S02]  /*04a0*/  LOP3.LUT R3, R14.reuse, 0x2a, RZ, 0xfc, !PT ;  /* 0x0000002a0e037812 */ /* 0x040fe400078efcff */
[C---:B------:R-:W-:Y:S02]  /*04b0*/  LOP3.LUT R3, R14.reuse, 0x30, RZ, 0xfc, !PT ;  /* 0x000000300e037812 */ /* 0x040fe400078efcff */
[----:B------:R-:W-:Y:S01]  /*04c0*/  LOP3.LUT R3, R14, 0x36, RZ, 0xfc, !PT ;  /* 0x000000360e037812 */ /* 0x000fe200078efcff */
[----:B------:R-:W-:Y:S01]  /*04d0*/  @!P1 IMAD.IADD R0, R0, 0x1, -R9 ;  /* 0x0000000100009824 */ /* 0x000fe200078e0a09 */
[----:B------:R-:W-:Y:S02]  /*04e0*/  @!P1 IADD3 R2, R2, 0x1, RZ ;  /* 0x0000000102029810 */ /* 0x000fe40007ffe0ff */
[----:B------:R-:W-:-:S02]  /*04f0*/  ISETP.NE.AND P1, PT, R5, RZ, PT ;  /* 0x000000ff0500720c */ /* 0x000fc40003f25270 */
[----:B------:R-:W-:Y:S02]  /*0500*/  ISETP.GE.U32.AND P0, PT, R0, R9, PT ;  /* 0x000000090000720c */ /* 0x000fe40003f06070 */
[----:B------:R-:W-:Y:S02]  /*0510*/  LOP3.LUT R0, R10, R5, RZ, 0x3c, !PT ;  /* 0x000000050a007212 */ /* 0x000fe400078e3cff */
[----:B------:R-:W-:Y:S02]  /*0520*/  LOP3.LUT R3, R14, 0x3a, RZ, 0xfc, !PT ;  /* 0x0000003a0e037812 */ /* 0x000fe400078efcff */
[----:B------:R-:W-:-:S07]  /*0530*/  ISETP.GE.AND P2, PT, R0, RZ, PT ;  /* 0x000000ff0000720c */ /* 0x000fce0003f46270 */
[----:B------:R-:W-:Y:S02]  /*0540*/  @P0 IADD3 R2, R2, 0x1, RZ ;  /* 0x0000000102020810 */ /* 0x000fe40007ffe0ff */
[----:B------:R-:W-:-:S04]  /*0550*/  ISETP.GT.AND P0, PT, R8, 0x3f, PT ;  /* 0x0000003f0800780c */ /* 0x000fc80003f04270 */
[----:B------:R-:W-:Y:S01]  /*0560*/  @!P2 IMAD.MOV R2, RZ, RZ, -R2 ;  /* 0x000000ffff02a224 */ /* 0x000fe200078e0a02 */
[----:B------:R-:W-:-:S05]  /*0570*/  @!P1 LOP3.LUT R2, RZ, R5, RZ, 0x33, !PT ;  /* 0x00000005ff029212 */ /* 0x000fca00078e33ff */
[----:B------:R-:W-:Y:S02]  /*0580*/  IMAD.MOV R0, RZ, RZ, -R2 ;  /* 0x000000ffff007224 */ /* 0x000fe400078e0a02 */
[----:B------:R-:W-:Y:S02]  /*0590*/  IMAD.SHL.U32 R2, R2, 0x100, RZ ;  /* 0x0000010002027824 */ /* 0x000fe400078e00ff */
[----:B------:R-:W-:-:S03]  /*05a0*/  IMAD R5, R5, R0, R10 ;  /* 0x0000000005057224 */ /* 0x000fc600078e020a */
[----:B------:R-:W-:Y:S01]  /*05b0*/  LOP3.LUT R6, R2, 0x2, R14, 0xfe, !PT ;  /* 0x0000000202067812 */ /* 0x000fe200078efe0e */
[----:B------:R-:W-:Y:S01]  /*05c0*/  IMAD.IADD R0, R4, 0x1, R5 ;  /* 0x0000000104007824 */ /* 0x000fe200078e0205 */
[C---:B------:R-:W-:Y:S02]  /*05d0*/  LOP3.LUT R4, R14.reuse, 0x2, RZ, 0xfc, !PT ;  /* 0x000000020e047812 */ /* 0x040fe400078efcff */
[C---:B------:R-:W-:Y:S01]  /*05e0*/  LOP3.LUT R4, R14.reuse, 0x8, RZ, 0xfc, !PT ;  /* 0x000000080e047812 */ /* 0x040fe200078efcff */
[----:B------:R0:W-:Y:S01]  /*05f0*/  STL [R1+0x7bc], R6 ;  /* 0x0007bc0601007387 */ /* 0x0001e20000100800 */
[----:B------:R-:W-:Y:S01]  /*0600*/  LOP3.LUT R4, R14, 0xe, RZ, 0xfc, !PT ;  /* 0x0000000e0e047812 */ /* 0x000fe200078efcff */
[----:B------:R-:W-:Y:S01]  /*0610*/  IMAD R0, R0, 0x40, R13 ;  /* 0x0000004000007824 */ /* 0x000fe200078e020d */
[C---:B------:R-:W-:Y:S02]  /*0620*/  LOP3.LUT R4, R14.reuse, 0x14, RZ, 0xfc, !PT ;  /* 0x000000140e047812 */ /* 0x040fe400078efcff */
[----:B------:R-:W-:-:S02]  /*0630*/  LOP3.LUT R4, R14, 0x1a, RZ, 0xfc, !PT ;  /* 0x0000001a0e047812 */ /* 0x000fc400078efcff */
[C---:B------:R-:W-:Y:S02]  /*0640*/  LOP3.LUT R4, R14.reuse, 0x20, RZ, 0xfc, !PT ;  /* 0x000000200e047812 */ /* 0x040fe400078efcff */
[C---:B------:R-:W-:Y:S02]  /*0650*/  LOP3.LUT R5, R14.reuse, 0x4, RZ, 0xfc, !PT ;  /* 0x000000040e057812 */ /* 0x040fe400078efcff */
[C---:B------:R-:W-:Y:S02]  /*0660*/  LOP3.LUT R4, R14.reuse, 0x26, RZ, 0xfc, !PT ;  /* 0x000000260e047812 */ /* 0x040fe400078efcff */
[C---:B------:R-:W-:Y:S02]  /*0670*/  LOP3.LUT R5, R14.reuse, 0xa, RZ, 0xfc, !PT ;  /* 0x0000000a0e057812 */ /* 0x040fe400078efcff */
[C---:B------:R-:W-:Y:S02]  /*0680*/  LOP3.LUT R4, R14.reuse, 0x2c, RZ, 0xfc, !PT ;  /* 0x0000002c0e047812 */ /* 0x040fe400078efcff */
[----:B------:R-:W-:-:S02]  /*0690*/  LOP3.LUT R5, R14, 0x10, RZ, 0xfc, !PT ;  /* 0x000000100e057812 */ /* 0x000fc400078efcff */
[C---:B------:R-:W-:Y:S02]  /*06a0*/  LOP3.LUT R4, R14.reuse, 0x32, RZ, 0xfc, !PT ;  /* 0x000000320e047812 */ /* 0x040fe400078efcff */
[C---:B------:R-:W-:Y:S02]  /*06b0*/  LOP3.LUT R5, R14.reuse, 0x16, RZ, 0xfc, !PT ;  /* 0x000000160e057812 */ /* 0x040fe400078efcff */
[C---:B------:R-:W-:Y:S02]  /*06c0*/  LOP3.LUT R4, R14.reuse, 0x38, RZ, 0xfc, !PT ;  /* 0x000000380e047812 */ /* 0x040fe400078efcff */
[C---:B------:R-:W-:Y:S02]  /*06d0*/  LOP3.LUT R5, R14.reuse, 0x1c, RZ, 0xfc, !PT ;  /* 0x0000001c0e057812 */ /* 0x040fe400078efcff */
[----:B------:R-:W-:Y:S02]  /*06e0*/  LOP3.LUT R4, R14, 0x3e, RZ, 0xfc, !PT ;  /* 0x0000003e0e047812 */ /* 0x000fe400078efcff */
[----:B------:R-:W-:-:S02]  /*06f0*/  LOP3.LUT R3, R2, R14, RZ, 0xfc, !PT ;  /* 0x0000000e02037212 */ /* 0x000fc400078efcff */
[----:B------:R-:W-:Y:S02]  /*0700*/  LOP3.LUT R5, R14, 0x22, RZ, 0xfc, !PT ;  /* 0x000000220e057812 */ /* 0x000fe400078efcff */
[----:B------:R-:W-:Y:S01]  /*0710*/  LOP3.LUT R4, R2, 0x4, R14, 0xfe, !PT ;  /* 0x0000000402047812 */ /* 0x000fe200078efe0e */
[----:B------:R-:W-:Y:S01]  /*0720*/  STL [R1+0x38c], R3 ;  /* 0x00038c0301007387 */ /* 0x000fe20000100800 */
[C---:B------:R-:W-:Y:S02]  /*0730*/  LOP3.LUT R5, R14.reuse, 0x28, RZ, 0xfc, !PT ;  /* 0x000000280e057812 */ /* 0x040fe400078efcff */
[C---:B------:R-:W-:Y:S01]  /*0740*/  LOP3.LUT R5, R14.reuse, 0x2e, RZ, 0xfc, !PT ;  /* 0x0000002e0e057812 */ /* 0x040fe200078efcff */
[----:B------:R1:W-:Y:S01]  /*0750*/  STL [R1+0x7c0], R4 ;  /* 0x0007c00401007387 */ /* 0x0003e20000100800 */
[C---:B------:R-:W-:Y:S02]  /*0760*/  LOP3.LUT R5, R14.reuse, 0x34, RZ, 0xfc, !PT ;  /* 0x000000340e057812 */ /* 0x040fe400078efcff */
[----:B------:R-:W-:-:S02]  /*0770*/  LOP3.LUT R5, R14, 0x3c, RZ, 0xfc, !PT ;  /* 0x0000003c0e057812 */ /* 0x000fc400078efcff */
[C-C-:B------:R-:W-:Y:S02]  /*0780*/  LOP3.LUT R5, R2.reuse, 0x6, R14.reuse, 0xfe, !PT ;  /* 0x0000000602057812 */ /* 0x140fe400078efe0e */
[C-C-:B0-----:R-:W-:Y:S02]  /*0790*/  LOP3.LUT R6, R2.reuse, 0xa, R14.reuse, 0xfe, !PT ;  /* 0x0000000a02067812 */ /* 0x141fe400078efe0e */
[C---:B------:R-:W-:Y:S01]  /*07a0*/  LOP3.LUT R29, R3.reuse, 0xe4, RZ, 0xfc, !PT ;  /* 0x000000e4031d7812 */ /* 0x040fe200078efcff */
[----:B------:R0:W-:Y:S01]  /*07b0*/  STL [R1+0x7c4], R5 ;  /* 0x0007c40501007387 */ /* 0x0001e20000100800 */
[----:B-1----:R-:W-:Y:S02]  /*07c0*/  LOP3.LUT R4, R2, 0x8, R14, 0xfe, !PT ;  /* 0x0000000802047812 */ /* 0x002fe400078efe0e */
[----:B------:R-:W-:-:S03]  /*07d0*/  LOP3.LUT R28, R3, 0xf6, RZ, 0xfc, !PT ;  /* 0x000000f6031c7812 */ /* 0x000fc600078efcff */
[----:B------:R1:W-:Y:S01]  /*07e0*/  STL [R1+0x7c8], R4 ;  /* 0x0007c80401007387 */ /* 0x0003e20000100800 */
[----:B0-----:R-:W-:-:S03]  /*07f0*/  LOP3.LUT R5, R2, 0xc, R14, 0xfe, !PT ;  /* 0x0000000c02057812 */ /* 0x001fc600078efe0e */
[----:B------:R0:W-:Y:S04]  /*0800*/  STL [R1+0x7cc], R6 ;  /* 0x0007cc0601007387 */ /* 0x0001e80000100800 */
[----:B------:R2:W-:Y:S01]  /*0810*/  STL [R1+0x7d0], R5 ;  /* 0x0007d00501007387 */ /* 0x0005e20000100800 */
[C-C-:B-1----:R-:W-:Y:S02]  /*0820*/  LOP3.LUT R4, R2.reuse, 0xe, R14.reuse, 0xfe, !PT ;  /* 0x0000000e02047812 */ /* 0x142fe400078efe0e */
[----:B0-----:R-:W-:-:S03]  /*0830*/  LOP3.LUT R6, R2, 0x10, R14, 0xfe, !PT ;  /* 0x0000001002067812 */ /* 0x001fc600078efe0e */
[----:B------:R0:W-:Y:S01]  /*0840*/  STL [R1+0x7d4], R4 ;  /* 0x0007d40401007387 */ /* 0x0001e20000100800 */
[----:B--2---:R-:W-:-:S03]  /*0850*/  LOP3.LUT R5, R2, 0x12, R14, 0xfe, !PT ;  /* 0x0000001202057812 */ /* 0x004fc600078efe0e */
[----:B------:R1:W-:Y:S04]  /*0860*/  STL [R1+0x7d8], R6 ;  /* 0x0007d80601007387 */ /* 0x0003e80000100800 */
[----:B------:R2:W-:Y:S01]  /*0870*/  STL [R1+0x7dc], R5 ;  /* 0x0007dc0501007387 */ /* 0x0005e20000100800 */
[C-C-:B0-----:R-:W-:Y:S02]  /*0880*/  LOP3.LUT R4, R2.reuse, 0x14, R14.reuse, 0xfe, !PT ;  /* 0x0000001402047812 */ /* 0x141fe400078efe0e */
[----:B-1----:R-:W-:-:S03]  /*0890*/  LOP3.LUT R6, R2, 0x16, R14, 0xfe, !PT ;  /* 0x0000001602067812 */ /* 0x002fc600078efe0e */
        /* <DEDUP_REMOVED lines=38> */
[----:B------:R-:W-:Y:S04]  /*0b00*/  STL [R1+0x82c], R6 ;  /* 0x00082c0601007387 */ /* 0x000fe80000100800 */
[----:B------:R1:W-:Y:S01]  /*0b10*/  STL [R1+0x834], R5 ;  /* 0x0008340501007387 */ /* 0x0003e20000100800 */
[----:B0-----:R-:W-:Y:S02]  /*0b20*/  LOP3.LUT R4, R2, 0x3e, R14, 0xfe, !PT ;  /* 0x0000003e02047812 */ /* 0x001fe400078efe0e */
[----:B------:R-:W-:-:S03]  /*0b30*/  LOP3.LUT R2, R3, 0x40, RZ, 0xfc, !PT ;  /* 0x0000004003027812 */ /* 0x000fc600078efcff */
[----:B------:R0:W-:Y:S01]  /*0b40*/  STL [R1+0x830], R4 ;  /* 0x0008300401007387 */ /* 0x0001e20000100800 */
[----:B-1----:R-:W-:-:S03]  /*0b50*/  LOP3.LUT R5, R3, 0x42, RZ, 0xfc, !PT ;  /* 0x0000004203057812 */ /* 0x002fc600078efcff */
[----:B------:R1:W-:Y:S04]  /*0b60*/  STL [R1+0x83c], R2 ;  /* 0x00083c0201007387 */ /* 0x0003e80000100800 */
[----:B------:R2:W-:Y:S01]  /*0b70*/  STL [R1+0x8bc], R5 ;  /* 0x0008bc0501007387 */ /* 0x0005e20000100800 */
[C---:B0-----:R-:W-:Y:S02]  /*0b80*/  LOP3.LUT R4, R3.reuse, 0x44, RZ, 0xfc, !PT ;  /* 0x0000004403047812 */ /* 0x041fe400078efcff */
[----:B-1----:R-:W-:-:S03]  /*0b90*/  LOP3.LUT R2, R3, 0x46, RZ, 0xfc, !PT ;  /* 0x0000004603027812 */ /* 0x002fc600078efcff */
[----:B------:R0:W-:Y:S01]  /*0ba0*/  STL [R1+0x8c0], R4 ;  /* 0x0008c00401007387 */ /* 0x0001e20000100800 */
[----:B--2---:R-:W-:-:S03]  /*0bb0*/  LOP3.LUT R5, R3, 0x48, RZ, 0xfc, !PT ;  /* 0x0000004803057812 */ /* 0x004fc600078efcff */
        /* <DEDUP_REMOVED lines=158> */
[----:B0-----:R-:W-:-:S03]  /*15a0*/  LOP3.LUT R4, R3, 0xea, RZ, 0xfc, !PT ;  /* 0x000000ea03047812 */ /* 0x001fc600078efcff */
[----:B------:R-:W-:Y:S01]  /*15b0*/  STL [R1+0xa04], R29 ;  /* 0x000a041d01007387 */ /* 0x000fe20000100800 */
[C---:B-1----:R-:W-:Y:S02]  /*15c0*/  LOP3.LUT R2, R3.reuse, 0xe8, RZ, 0xfc, !PT ;  /* 0x000000e803027812 */ /* 0x042fe400078efcff */
[----:B--2---:R-:W-:-:S03]  /*15d0*/  LOP3.LUT R5, R3, 0xf0, RZ, 0xfc, !PT ;  /* 0x000000f003057812 */ /* 0x004fc600078efcff */
[----:B------:R0:W-:Y:S04]  /*15e0*/  STL [R1+0xa08], R2 ;  /* 0x000a080201007387 */ /* 0x0001e80000100800 */
[----:B------:R1:W-:Y:S01]  /*15f0*/  STL [R1+0xa0c], R4 ;  /* 0x000a0c0401007387 */ /* 0x0003e20000100800 */
[C---:B0-----:R-:W-:Y:S02]  /*1600*/  LOP3.LUT R2, R3.reuse, 0xec, RZ, 0xfc, !PT ;  /* 0x000000ec03027812 */ /* 0x041fe400078efcff */
[----:B-1----:R-:W-:-:S03]  /*1610*/  LOP3.LUT R4, R3, 0xee, RZ, 0xfc, !PT ;  /* 0x000000ee03047812 */ /* 0x002fc600078efcff */
[----:B------:R0:W-:Y:S04]  /*1620*/  STL [R1+0xa10], R2 ;  /* 0x000a100201007387 */ /* 0x0001e80000100800 */
        /* <DEDUP_REMOVED lines=9> */
[----:B------:R2:W-:Y:S01]  /*16c0*/  STL [R1+0xa30], R5 ;  /* 0x000a300501007387 */ /* 0x0005e20000100800 */
[C---:B-1----:R-:W-:Y:S02]  /*16d0*/  LOP3.LUT R4, R3.reuse, 0xfc, RZ, 0xfc, !PT ;  /* 0x000000fc03047812 */ /* 0x042fe400078efcff */
[----:B------:R-:W-:-:S03]  /*16e0*/  LOP3.LUT R3, R3, 0xfe, RZ, 0xfc, !PT ;  /* 0x000000fe03037812 */ /* 0x000fc600078efcff */
[----:B------:R2:W-:Y:S04]  /*16f0*/  STL [R1+0xa34], R4 ;  /* 0x000a340401007387 */ /* 0x0005e80000100800 */
[----:B------:R2:W-:Y:S04]  /*1700*/  STL [R1+0xa2c], R2 ;  /* 0x000a2c0201007387 */ /* 0x0005e80000100800 */
[----:B------:R2:W-:Y:S04]  /*1710*/  STL [R1+0xa24], R3 ;  /* 0x000a240301007387 */ /* 0x0005e80000100800 */
[----:B------:R2:W-:Y:S01]  /*1720*/  STL [R1+0x7b8], R0 ;  /* 0x0007b80001007387 */ /* 0x0005e20000100800 */
[----:B------:R-:W-:Y:S05]  /*1730*/  @P0 BRA `(.L_x_0) ;  /* 0x0000039000000947 */ /* 0x000fea0003800000 */
[C---:B--2---:R-:W-:Y:S01]  /*1740*/  IMAD.SHL.U32 R2, R12.reuse, 0x40, RZ ;  /* 0x000000400c027824 */ /* 0x044fe200078e00ff */
[----:B------:R-:W-:Y:S01]  /*1750*/  CS2R R24, SRZ ;  /* 0x0000000000187805 */ /* 0x000fe2000001ff00 */
[----:B------:R-:W-:Y:S01]  /*1760*/  IMAD.SHL.U32 R0, R12, 0x20, RZ ;  /* 0x000000200c007824 */ /* 0x000fe200078e00ff */
[----:B------:R-:W-:Y:S01]  /*1770*/  CS2R R26, SRZ ;  /* 0x00000000001a7805 */ /* 0x000fe2000001ff00 */
[----:B------:R-:W-:Y:S01]  /*1780*/  CS2R R20, SRZ ;  /* 0x0000000000147805 */ /* 0x000fe2000001ff00 */
[----:B------:R0:W-:Y:S01]  /*1790*/  STL [R1+0x7b4], R2 ;  /* 0x0007b40201007387 */ /* 0x0001e20000100800 */
[----:B------:R-:W-:Y:S01]  /*17a0*/  CS2R R22, SRZ ;  /* 0x0000000000167805 */ /* 0x000fe2000001ff00 */
[----:B------:R-:W-:Y:S01]  /*17b0*/  CS2R R16, SRZ ;  /* 0x0000000000107805 */ /* 0x000fe2000001ff00 */
[----:B------:R-:W-:Y:S01]  /*17c0*/  CS2R R18, SRZ ;  /* 0x0000000000127805 */ /* 0x000fe2000001ff00 */
[----:B------:R0:W-:Y:S01]  /*17d0*/  STL [R1+0x838], R0 ;  /* 0x0008380001007387 */ /* 0x0001e20000100800 */
[----:B------:R-:W-:Y:S01]  /*17e0*/  CS2R R12, SRZ ;  /* 0x00000000000c7805 */ /* 0x000fe2000001ff00 */
[----:B------:R-:W-:Y:S01]  /*17f0*/  CS2R R14, SRZ ;  /* 0x00000000000e7805 */ /* 0x000fe2000001ff00 */
[----:B------:R-:W-:Y:S01]  /*1800*/  CS2R R8, SRZ ;  /* 0x0000000000087805 */ /* 0x000fe2000001ff00 */
[----:B------:R0:W-:Y:S01]  /*1810*/  STL [R1], RZ ;  /* 0x000000ff01007387 */ /* 0x0001e20000100800 */
[----:B------:R-:W-:Y:S01]  /*1820*/  CS2R R10, SRZ ;  /* 0x00000000000a7805 */ /* 0x000fe2000001ff00 */
[----:B------:R-:W-:Y:S01]  /*1830*/  CS2R R4, SRZ ;  /* 0x0000000000047805 */ /* 0x000fe2000001ff00 */
[----:B------:R-:W-:Y:S01]  /*1840*/  CS2R R6, SRZ ;  /* 0x0000000000067805 */ /* 0x000fe2000001ff00 */
[----:B------:R0:W-:Y:S04]  /*1850*/  STL [R1+0x4], RZ ;  /* 0x000004ff01007387 */ /* 0x0001e80000100800 */
        /* <DEDUP_REMOVED lines=37> */
[----:B------:R0:W-:Y:S01]  /*1ab0*/  STL [R1+0x9c], RZ ;  /* 0x00009cff01007387 */ /* 0x0001e20000100800 */
[----:B------:R-:W-:Y:S05]  /*1ac0*/  BRA `(.L_x_1) ;  /* 0x00022b7000007947 */ /* 0x000fea0003800000 */
.L_x_0:
[----:B--2---:R-:W2:Y:S04]  /*1ad0*/  LDL R0, [R1+0x9f0] ;  /* 0x0009f00001007983 */ /* 0x004ea80000100800 */
[----:B------:R-:W3:Y:S01]  /*1ae0*/  LDL R5, [R1+0xa30] ;  /* 0x000a300001057983 */ /* 0x000ee20000100800 */
[----:B------:R-:W-:Y:S01]  /*1af0*/  IMAD.MOV.U32 R23, RZ, RZ, R28 ;  /* 0x000000ffff177224 */ /* 0x000fe200078e001c */
[----:B------:R-:W-:-:S02]  /*1b00*/  IABS R28, c[0x0][0x178] ;  /* 0x00005e00001c7a13 */ /* 0x000fc40000000000 */
[----:B------:R-:W4:Y:S04]  /*1b10*/  LDL R4, [R1+0xa08] ;  /* 0x000a080001047983 */ /* 0x000f280000100800 */
[----:B------:R-:W3:Y:S04]  /*1b20*/  LDL R11, [R1+0xa1c] ;  /* 0x000a1c00010b7983 */ /* 0x000ee80000100800 */
[----:B------:R-:W3:Y:S04]  /*1b30*/  LDL R6, [R1+0x9ec] ;  /* 0x0009ec0001067983 */ /* 0x000ee80000100800 */
[----:B------:R-:W4:Y:S04]  /*1b40*/  LDL R25, [R1+0x7b8] ;  /* 0x0007b80001197983 */ /* 0x000f280000100800 */
        /* <DEDUP_REMOVED lines=9> */
[----:B------:R-:W4:Y:S01]  /*1be0*/  LDL R12, [R1+0x9f8] ;  /* 0x0009f800010c7983 */ /* 0x000f220000100800 */
[----:B--2---:R-:W-:-:S02]  /*1bf0*/  IMAD.MOV.U32 R13, RZ, RZ, R0 ;  /* 0x000000ffff0d7224 */ /* 0x004fc400078e0000 */
[----:B------:R-:W0:Y:S08]  /*1c00*/  I2F.RP R0, R28 ;  /* 0x0000001c00007306 */ /* 0x000e300000209400 */
[----:B0-----:R-:W0:Y:S01]  /*1c10*/  MUFU.RCP R0, R0 ;  /* 0x0000000000007308 */ /* 0x001e220000001000 */
[----:B---3--:R-:W-:Y:S01]  /*1c20*/  IMAD.MOV.U32 R26, RZ, RZ, R5 ;  /* 0x000000ffff1a7224 */ /* 0x008fe200078e0005 */
[----:B0-----:R-:W-:-:S06]  /*1c30*/  IADD3 R0, R0, 0xffffffe, RZ ;  /* 0x0ffffffe00007810 */ /* 0x001fcc0007ffe0ff */
[----:B------:R0:W-:Y:S02]  /*1c40*/  F2I.FTZ.U32.TRUNC.NTZ R5, R0 ;  /* 0x0000000000057305 */ /* 0x0001e4000021f000 */
[----:B0-----:R-:W2:Y:S01]  /*1c50*/  LDL R0, [R1+0x38c] ;  /* 0x00038c0001007983 */ /* 0x001ea20000100800 */
[----:B------:R-:W-:Y:S01]  /*1c60*/  IMAD.MOV.U32 R19, RZ, RZ, R29 ;  /* 0x000000ffff137224 */ /* 0x000fe200078e001d */
[----:B------:R-:W-:Y:S01]  /*1c70*/  IABS R29, c[0x0][0x17c] ;  /* 0x00005f00001d7a13 */ /* 0x000fe20000000000 */
[----:B------:R-:W-:-:S03]  /*1c80*/  IMAD.MOV.U32 R22, RZ, RZ, R2 ;  /* 0x000000ffff167224 */ /* 0x000fc600078e0002 */
[----:B------:R-:W0:Y:S08]  /*1c90*/  I2F.RP R2, R29 ;  /* 0x0000001d00027306 */ /* 0x000e300000209400 */
[----:B0-----:R-:W0:Y:S01]  /*1ca0*/  MUFU.RCP R2, R2 ;  /* 0x0000000200027308 */ /* 0x001e220000001000 */
[----:B------:R-:W-:Y:S01]  /*1cb0*/  IMAD.MOV.U32 R21, RZ, RZ, R3 ;  /* 0x000000ffff157224 */ /* 0x000fe200078e0003 */
[----:B0-----:R-:W-:-:S06]  /*1cc0*/  IADD3 R2, R2, 0xffffffe, RZ ;  /* 0x0ffffffe02027810 */ /* 0x001fcc0007ffe0ff */
[----:B------:R0:W1:Y:S01]  /*1cd0*/  F2I.FTZ.U32.TRUNC.NTZ R3, R2 ;  /* 0x0000000200037305 */ /* 0x000062000021f000 */
[----:B----4-:R-:W-:Y:S02]  /*1ce0*/  IMAD.MOV.U32 R17, RZ, RZ, R4 ;  /* 0x000000ffff117224 */ /* 0x010fe400078e0004 */
[----:B------:R-:W-:Y:S02]  /*1cf0*/  IMAD.MOV.U32 R20, RZ, RZ, R11 ;  /* 0x000000ffff147224 */ /* 0x000fe400078e000b */
[----:B------:R-:W-:Y:S02]  /*1d00*/  IMAD.MOV.U32 R11, RZ, RZ, R6 ;  /* 0x000000ffff0b7224 */ /* 0x000fe400078e0006 */
[----:B------:R-:W-:Y:S02]  /*1d10*/  IMAD.MOV R6, RZ, RZ, -R5 ;  /* 0x000000ffff067224 */ /* 0x000fe400078e0a05 */
[----:B0-----:R-:W-:Y:S02]  /*1d20*/  IMAD.MOV.U32 R2, RZ, RZ, RZ ;  /* 0x000000ffff027224 */ /* 0x001fe400078e00ff */
[----:B-1----:R-:W-:-:S04]  /*1d30*/  IMAD.MOV R4, RZ, RZ, -R3 ;  /* 0x000000ffff047224 */ /* 0x002fc800078e0a03 */
[----:B------:R-:W-:Y:S02]  /*1d40*/  IMAD R4, R4, R29, RZ ;  /* 0x0000001d04047224 */ /* 0x000fe400078e02ff */
[----:B------:R-:W-:Y:S02]  /*1d50*/  IMAD R6, R6, R28, RZ ;  /* 0x0000001c06067224 */ /* 0x000fe400078e02ff */
[----:B------:R-:W-:Y:S01]  /*1d60*/  IMAD.HI.U32 R3, R3, R4, R2 ;  /* 0x0000000403037227 */ /* 0x000fe200078e0002 */
[----:B------:R-:W-:-:S03]  /*1d70*/  IABS R2, R25 ;  /* 0x0000001900027213 */ /* 0x000fc60000000000 */
[----:B------:R-:W-:Y:S02]  /*1d80*/  IMAD.MOV.U32 R4, RZ, RZ, RZ ;  /* 0x000000ffff047224 */ /* 0x000fe400078e00ff */
[----:B------:R-:W-:Y:S02]  /*1d90*/  IMAD.MOV.U32 R25, RZ, RZ, R26 ;  /* 0x000000ffff197224 */ /* 0x000fe400078e001a */
[----:B------:R-:W-:-:S04]  /*1da0*/  IMAD.HI.U32 R5, R5, R6, R4 ;  /* 0x0000000605057227 */ /* 0x000fc800078e0004 */
[----:B------:R-:W-:Y:S02]  /*1db0*/  IMAD.MOV.U32 R26, RZ, RZ, R22 ;  /* 0x000000ffff1a7224 */ /* 0x000fe400078e0016 */
[----:B------:R-:W-:Y:S02]  /*1dc0*/  IMAD.MOV.U32 R22, RZ, RZ, R18 ;  /* 0x000000ffff167224 */ /* 0x000fe400078e0012 */
[----:B------:R-:W-:Y:S02]  /*1dd0*/  IMAD.MOV.U32 R4, RZ, RZ, R2 ;  /* 0x000000ffff047224 */ /* 0x000fe400078e0002 */
[----:B------:R-:W-:Y:S02]  /*1de0*/  IMAD.MOV.U32 R18, RZ, RZ, R14 ;  /* 0x000000ffff127224 */ /* 0x000fe400078e000e */
[----:B------:R-:W-:Y:S01]  /*1df0*/  IMAD.MOV.U32 R14, RZ, RZ, R9 ;  /* 0x000000ffff0e7224 */ /* 0x000fe200078e0009 */
[----:B------:R-:W-:Y:S01]  /*1e00*/  SHF.R.S32.HI R9, RZ, 0x1f, R8 ;  /* 0x0000001fff097819 */ /* 0x000fe20000011408 */
[----:B------:R-:W-:Y:S01]  /*1e10*/  IMAD.HI.U32 R5, R5, R4, RZ ;  /* 0x0000000405057227 */ /* 0x000fe200078e00ff */
[----:B------:R-:W-:-:S02]  /*1e20*/  IABS R6, R21 ;  /* 0x0000001500067213 */ /* 0x000fc40000000000 */
[----:B------:R-:W-:Y:S01]  /*1e30*/  LEA.HI R8, R9, R8, RZ, 0x6 ;  /* 0x0000000809087211 */ /* 0x000fe200078f30ff */
[----:B------:R-:W-:Y:S02]  /*1e40*/  IMAD.MOV R5, RZ, RZ, -R5 ;  /* 0x000000ffff057224 */ /* 0x000fe400078e0a05 */
[----:B------:R-:W-:Y:S02]  /*1e50*/  IMAD.MOV.U32 R21, RZ, RZ, R23 ;  /* 0x000000ffff157224 */ /* 0x000fe400078e0017 */
[----:B------:R0:W-:Y:S01]  /*1e60*/  STL [R1+0x220], R8 ;  /* 0x0002200801007387 */ /* 0x0001e20000100800 */
[----:B------:R-:W-:Y:S02]  /*1e70*/  IMAD.MOV.U32 R23, RZ, RZ, R7 ;  /* 0x000000ffff177224 */ /* 0x000fe400078e0007 */
[----:B------:R-:W-:Y:S01]  /*1e80*/  IMAD R4, R28, R5, R4 ;  /* 0x000000051c047224 */ /* 0x000fe200078e0204 */
[----:B------:R-:W-:Y:S01]  /*1e90*/  IABS R2, R24 ;  /* 0x0000001800027213 */ /* 0x000fe20000000000 */
[----:B0-----:R-:W-:Y:S01]  /*1ea0*/  IMAD.HI.U32 R8, R3, R6, RZ ;  /* 0x0000000603087227 */ /* 0x001fe200078e00ff */
[----:B------:R-:W-:-:S02]  /*1eb0*/  IABS R9, R25 ;  /* 0x0000001900097213 */ /* 0x000fc40000000000 */
[----:B------:R0:W-:Y:S01]  /*1ec0*/  STL [R1+0x1e8], R4 ;  /* 0x0001e80401007387 */ /* 0x0001e20000100800 */
[----:B------:R-:W-:Y:S02]  /*1ed0*/  IMAD.MOV R8, RZ, RZ, -R8 ;  /* 0x000000ffff087224 */ /* 0x000fe400078e0a08 */
[----:B------:R-:W-:-:S04]  /*1ee0*/  IMAD.HI.U32 R5, R3, R2, RZ ;  /* 0x0000000203057227 */ /* 0x000fc800078e00ff */
[----:B------:R-:W-:Y:S01]  /*1ef0*/  IMAD R6, R29, R8, R6 ;  /* 0x000000081d067224 */ /* 0x000fe200078e0206 */
[----:B0-----:R-:W-:Y:S01]  /*1f00*/  IABS R4, R21 ;  /* 0x0000001500047213 */ /* 0x001fe20000000000 */
[----:B------:R-:W-:Y:S02]  /*1f10*/  IMAD.MOV.U32 R21, RZ, RZ, R22 ;  /* 0x000000ffff157224 */ /* 0x000fe400078e0016 */
[----:B------:R-:W-:Y:S02]  /*1f20*/  IMAD.MOV.U32 R22, RZ, RZ, R23 ;  /* 0x000000ffff167224 */ /* 0x000fe400078e0017 */
[----:B------:R-:W-:Y:S02]  /*1f30*/  IMAD.MOV.U32 R23, RZ, RZ, R10 ;  /* 0x000000ffff177224 */ /* 0x000fe400078e000a */
[----:B------:R-:W-:Y:S01]  /*1f40*/  IMAD.HI.U32 R10, R3, R9, RZ ;  /* 0x00000009030a7227 */ /* 0x000fe200078e00ff */
[----:B------:R0:W-:Y:S03]  /*1f50*/  STL [R1+0x6c], R6 ;  /* 0x00006c0601007387 */ /* 0x0001e60000100800 */
[----:B------:R-:W-:-:S02]  /*1f60*/  IMAD.MOV R5, RZ, RZ, -R5 ;  /* 0x000000ffff057224 */ /* 0x000fc400078e0a05 */
[----:B------:R-:W-:Y:S02]  /*1f70*/  IMAD.MOV R10, RZ, RZ, -R10 ;  /* 0x000000ffff0a7224 */ /* 0x000fe400078e0a0a */
[----:B------:R-:W-:Y:S01]  /*1f80*/  IMAD R2, R29, R5, R2 ;  /* 0x000000051d027224 */ /* 0x000fe200078e0202 */
[----:B0-----:R-:W-:Y:S01]  /*1f90*/  IABS R6, R27 ;  /* 0x0000001b00067213 */ /* 0x001fe20000000000 */
[----:B------:R-:W-:-:S03]  /*1fa0*/  IMAD.HI.U32 R5, R3, R4, RZ ;  /* 0x0000000403057227 */ /* 0x000fc600078e00ff */
[----:B------:R0:W-:Y:S01]  /*1fb0*/  STL [R1+0x68], R2 ;  /* 0x0000680201007387 */ /* 0x0001e20000100800 */
[----:B------:R-:W-:Y:S02]  /*1fc0*/  IMAD R10, R29, R10, R9 ;  /* 0x0000000a1d0a7224 */ /* 0x000fe400078e0209 */
[----:B------:R-:W-:-:S04]  /*1fd0*/  IMAD.HI.U32 R9, R3, R6, RZ ;  /* 0x0000000603097227 */ /* 0x000fc800078e00ff */
[----:B------:R-:W-:Y:S01]  /*1fe0*/  IMAD.MOV R5, RZ, RZ, -R5 ;  /* 0x000000ffff057224 */ /* 0x000fe200078e0a05 */
[----:B0-----:R-:W-:Y:S01]  /*1ff0*/  IABS R2, R20 ;  /* 0x0000001400027213 */ /* 0x001fe20000000000 */
[----:B------:R-:W-:Y:S02]  /*2000*/  IMAD.MOV R9, RZ, RZ, -R9 ;  /* 0x000000ffff097224 */ /* 0x000fe400078e0a09 */
[----:B------:R-:W-:Y:S01]  /*2010*/  IMAD R4, R29, R5, R4 ;  /* 0x000000051d047224 */ /* 0x000fe200078e0204 */
[----:B------:R0:W-:Y:S01]  /*2020*/  STL [R1+0x64], R10 ;  /* 0x0000640a01007387 */ /* 0x0001e20000100800 */
[----:B------:R-:W-:-:S04]  /*2030*/  IMAD.HI.U32 R5, R3, R2, RZ ;  /* 0x0000000203057227 */ /* 0x000fc800078e00ff */
[----:B------:R-:W-:Y:S02]  /*2040*/  IMAD R6, R29, R9, R6 ;  /* 0x000000091d067224 */ /* 0x000fe400078e0206 */
[----:B------:R-:W-:-:S04]  /*2050*/  IMAD.MOV R5, RZ, RZ, -R5 ;  /* 0x000000ffff057224 */ /* 0x000fc800078e0a05 */
[----:B------:R-:W-:Y:S01]  /*2060*/  IMAD R2, R29, R5, R2 ;  /* 0x000000051d027224 */ /* 0x000fe200078e0202 */
[----:B--2---:R-:W-:-:S05]  /*2070*/  IABS R0, R0 ;  /* 0x0000000000007213 */ /* 0x004fca0000000000 */
[----:B------:R-:W-:-:S04]  /*2080*/  IMAD.HI.U32 R7, R3, R0, RZ ;  /* 0x0000000003077227 */ /* 0x000fc800078e00ff */
[----:B------:R-:W-:-:S04]  /*2090*/  IMAD.MOV R7, RZ, RZ, -R7 ;  /* 0x000000ffff077224 */ /* 0x000fc800078e0a07 */
[----:B------:R-:W-:Y:S01]  /*20a0*/  IMAD R0, R29, R7, R0 ;  /* 0x000000071d007224 */ /* 0x000fe200078e0200 */
[----:B------:R-:W-:-:S05]  /*20b0*/  IABS R7, R26 ;  /* 0x0000001a00077213 */ /* 0x000fca0000000000 */
[----:B------:R-:W-:-:S04]  /*20c0*/  IMAD.HI.U32 R8, R3, R7, RZ ;  /* 0x0000000703087227 */ /* 0x000fc800078e00ff */
[----:B------:R-:W-:-:S04]  /*20d0*/  IMAD.MOV R8, RZ, RZ, -R8 ;  /* 0x000000ffff087224 */ /* 0x000fc800078e0a08 */
[----:B------:R-:W-:Y:S01]  /*20e0*/  IMAD R7, R29, R8, R7 ;  /* 0x000000081d077224 */ /* 0x000fe200078e0207 */
[----:B------:R-:W-:-:S04]  /*20f0*/  IABS R8, R21 ;  /* 0x0000001500087213 */ /* 0x000fc80000000000 */
[----:B------:R1:W-:Y:S01]  /*2100*/  STL [R1+0x60], R7 ;  /* 0x0000600701007387 */ /* 0x0003e20000100800 */
[----:B0-----:R-:W-:-:S03]  /*2110*/  IMAD.HI.U32 R10, R3, R8, RZ ;  /* 0x00000008030a7227 */ /* 0x001fc600078e00ff */
[----:B------:R0:W-:Y:S01]  /*2120*/  STL [R1+0x5c], R4 ;  /* 0x00005c0401007387 */ /* 0x0001e20000100800 */
[----:B------:R-:W-:Y:S01]  /*2130*/  IMAD.MOV R10, RZ, RZ, -R10 ;  /* 0x000000ffff0a7224 */ /* 0x000fe200078e0a0a */
[----:B-1----:R-:W-:Y:S02]  /*2140*/  IABS R7, R22 ;  /* 0x0000001600077213 */ /* 0x002fe40000000000 */
[----:B------:R1:W-:Y:S01]  /*2150*/  STL [R1+0x58], R6 ;  /* 0x0000580601007387 */ /* 0x0003e20000100800 */
[----:B0-----:R-:W-:Y:S02]  /*2160*/  IABS R4, R23 ;  /* 0x0000001700047213 */ /* 0x001fe40000000000 */
[----:B------:R-:W-:-:S04]  /*2170*/  IMAD.HI.U32 R9, R3, R7, RZ ;  /* 0x0000000703097227 */ /* 0x000fc800078e00ff */
[----:B------:R-:W-:Y:S01]  /*2180*/  IMAD.HI.U32 R5, R3, R4, RZ ;  /* 0x0000000403057227 */ /* 0x000fe200078e00ff */
[----:B-1----:R-:W-:-:S03]  /*2190*/  IABS R6, R16 ;  /* 0x0000001000067213 */ /* 0x002fc60000000000 */
[----:B------:R-:W-:Y:S02]  /*21a0*/  IMAD R10, R29, R10, R8 ;  /* 0x0000000a1d0a7224 */ /* 0x000fe400078e0208 */
[----:B------:R-:W-:Y:S02]  /*21b0*/  IMAD.MOV R9, RZ, RZ, -R9 ;  /* 0x000000ffff097224 */ /* 0x000fe400078e0a09 */
[----:B------:R-:W-:-:S04]  /*21c0*/  IMAD.HI.U32 R8, R3, R6, RZ ;  /* 0x0000000603087227 */ /* 0x000fc800078e00ff */
[----:B------:R-:W-:Y:S02]  /*21d0*/  IMAD.MOV R5, RZ, RZ, -R5 ;  /* 0x000000ffff057224 */ /* 0x000fe400078e0a05 */
[C---:B------:R-:W-:Y:S02]  /*21e0*/  IMAD R7, R29.reuse, R9, R7 ;  /* 0x000000091d077224 */ /* 0x040fe400078e0207 */
[----:B------:R-:W-:Y:S02]  /*21f0*/  IMAD.MOV R8, RZ, RZ, -R8 ;  /* 0x000000ffff087224 */ /* 0x000fe400078e0a08 */
[C---:B------:R-:W-:Y:S01]  /*2200*/  IMAD R4, R29.reuse, R5, R4 ;  /* 0x000000051d047224 */ /* 0x040fe200078e0204 */
[----:B------:R-:W-:Y:S01]  /*2210*/  STL [R1+0x54], R2 ;  /* 0x0000540201007387 */ /* 0x000fe20000100800 */
[----:B------:R-:W-:-:S03]  /*2220*/  IMAD R6, R29, R8, R6 ;  /* 0x000000081d067224 */ /* 0x000fc600078e0206 */
[----:B------:R-:W-:Y:S04]  /*2230*/  STL [R1+0x50], R10 ;  /* 0x0000500a01007387 */ /* 0x000fe80000100800 */
[----:B------:R0:W-:Y:S04]  /*2240*/  STL [R1+0x4c], R7 ;  /* 0x00004c0701007387 */ /* 0x0001e80000100800 */
[----:B------:R1:W-:Y:S01]  /*2250*/  STL [R1+0x48], R4 ;  /* 0x0000480401007387 */ /* 0x0003e20000100800 */
[----:B0-----:R-:W-:-:S03]  /*2260*/  IABS R7, R19 ;  /* 0x0000001300077213 */ /* 0x001fc60000000000 */
[----:B------:R-:W2:Y:S01]  /*2270*/  LDL R19, [R1+0x9e8] ;  /* 0x0009e80001137983 */ /* 0x000ea20000100800 */
[----:B-1----:R-:W-:-:S03]  /*2280*/  IABS R4, R14 ;  /* 0x0000000e00047213 */ /* 0x002fc60000000000 */
[----:B------:R0:W-:Y:S04]  /*2290*/  STL [R1+0x44], R6 ;  /* 0x0000440601007387 */ /* 0x0001e80000100800 */
[----:B------:R-:W3:Y:S01]  /*22a0*/  LDL R14, [R1+0x9e4] ;  /* 0x0009e400010e7983 */ /* 0x000ee20000100800 */
[----:B------:R-:W-:-:S05]  /*22b0*/  IABS R2, R17 ;  /* 0x0000001100027213 */ /* 0x000fca0000000000 */
[----:B------:R-:W-:Y:S01]  /*22c0*/  IMAD.HI.U32 R5, R3, R2, RZ ;  /* 0x0000000203057227 */ /* 0x000fe200078e00ff */
[----:B------:R-:W-:-:S03]  /*22d0*/  IABS R9, R18 ;  /* 0x0000001200097213 */ /* 0x000fc60000000000 */
[----:B------:R-:W-:-:S04]  /*22e0*/  IMAD.MOV R5, RZ, RZ, -R5 ;  /* 0x000000ffff057224 */ /* 0x000fc800078e0a05 */
[----:B------:R-:W-:Y:S01]  /*22f0*/  IMAD R2, R29, R5, R2 ;  /* 0x000000051d027224 */ /* 0x000fe200078e0202 */
[----:B0-----:R-:W-:Y:S01]  /*2300*/  IABS R6, R12 ;  /* 0x0000000c00067213 */ /* 0x001fe20000000000 */
[----:B------:R-:W-:-:S03]  /*2310*/  IMAD.HI.U32 R10, R3, R9, RZ ;  /* 0x00000009030a7227 */ /* 0x000fc600078e00ff */
[----:B------:R0:W-:Y:S01]  /*2320*/  STL [R1+0x40], R2 ;  /* 0x0000400201007387 */ /* 0x0001e20000100800 */
[----:B------:R-:W-:-:S03]  /*2330*/  IMAD.HI.U32 R8, R3, R7, RZ ;  /* 0x0000000703087227 */ /* 0x000fc600078e00ff */
[----:B------:R-:W4:Y:S01]  /*2340*/  LDL R12, [R1+0x9e0] ;  /* 0x0009e000010c7983 */ /* 0x000f220000100800 */
[----:B------:R-:W-:-:S04]  /*2350*/  IMAD.HI.U32 R5, R3, R4, RZ ;  /* 0x0000000403057227 */ /* 0x000fc800078e00ff */
[----:B------:R-:W-:Y:S02]  /*2360*/  IMAD.MOV R10, RZ, RZ, -R10 ;  /* 0x000000ffff0a7224 */ /* 0x000fe400078e0a0a */
[----:B------:R-:W-:Y:S02]  /*2370*/  IMAD.MOV R8, RZ, RZ, -R8 ;  /* 0x000000ffff087224 */ /* 0x000fe400078e0a08 */
[----:B------:R-:W-:Y:S02]  /*2380*/  IMAD.MOV R5, RZ, RZ, -R5 ;  /* 0x000000ffff057224 */ /* 0x000fe400078e0a05 */
[C---:B------:R-:W-:Y:S02]  /*2390*/  IMAD R10, R29.reuse, R10, R9 ;  /* 0x0000000a1d0a7224 */ /* 0x040fe400078e0209 */
[C---:B------:R-:W-:Y:S02]  /*23a0*/  IMAD R7, R29.reuse, R8, R7 ;  /* 0x000000081d077224 */ /* 0x040fe400078e0207 */
[----:B------:R-:W-:Y:S01]  /*23b0*/  IMAD R4, R29, R5, R4 ;  /* 0x000000051d047224 */ /* 0x000fe200078e0204 */
[----:B0-----:R-:W-:Y:S01]  /*23c0*/  IABS R2, R15 ;  /* 0x0000000f00027213 */ /* 0x001fe20000000000 */
[----:B------:R-:W-:Y:S01]  /*23d0*/  STL [R1+0x3c], R10 ;  /* 0x00003c0a01007387 */ /* 0x000fe20000100800 */
[----:B------:R-:W-:-:S03]  /*23e0*/  IABS R8, R13 ;  /* 0x0000000d00087213 */ /* 0x000fc60000000000 */
[----:B------:R-:W4:Y:S04]  /*23f0*/  LDL R15, [R1+0x9dc] ;  /* 0x0009dc00010f7983 */ /* 0x000f280000100800 */
[----:B------:R0:W-:Y:S04]  /*2400*/  STL [R1+0x38], R7 ;  /* 0x0000380701007387 */ /* 0x0001e80000100800 */
[----:B------:R2:W-:Y:S04]  /*2410*/  STL [R1+0x34], R4 ;  /* 0x0000340401007387 */ /* 0x0005e80000100800 */
[----:B------:R-:W4:Y:S01]  /*2420*/  LDL R13, [R1+0x9d8] ;  /* 0x0009d800010d7983 */ /* 0x000f220000100800 */
[----:B0-----:R-:W-:Y:S01]  /*2430*/  IABS R7, R11 ;  /* 0x0000000b00077213 */ /* 0x001fe20000000000 */
[----:B------:R-:W-:-:S02]  /*2440*/  IMAD.HI.U32 R9, R3, R6, RZ ;  /* 0x0000000603097227 */ /* 0x000fc400078e00ff */
[----:B------:R-:W4:Y:S02]  /*2450*/  LDL R11, [R1+0x9d4] ;  /* 0x0009d400010b7983 */ /* 0x000f240000100800 */
[----:B------:R-:W-:-:S04]  /*2460*/  IMAD.HI.U32 R5, R3, R2, RZ ;  /* 0x0000000203057227 */ /* 0x000fc800078e00ff */
[----:B------:R-:W-:Y:S02]  /*2470*/  IMAD.MOV R9, RZ, RZ, -R9 ;  /* 0x000000ffff097224 */ /* 0x000fe400078e0a09 */
[----:B------:R-:W-:Y:S02]  /*2480*/  IMAD.MOV R5, RZ, RZ, -R5 ;  /* 0x000000ffff057224 */ /* 0x000fe400078e0a05 */
[C---:B------:R-:W-:Y:S02]  /*2490*/  IMAD R6, R29.reuse, R9, R6 ;  /* 0x000000091d067224 */ /* 0x040fe400078e0206 */
[----:B------:R-:W-:-:S03]  /*24a0*/  IMAD R2, R29, R5, R2 ;  /* 0x000000051d027224 */ /* 0x000fc600078e0202 */
[----:B------:R3:W-:Y:S01]  /*24b0*/  STL [R1+0x30], R6 ;  /* 0x0000300601007387 */ /* 0x0007e20000100800 */
[----:B--2---:R-:W-:-:S03]  /*24c0*/  IABS R4, R19 ;  /* 0x0000001300047213 */ /* 0x004fc60000000000 */
[----:B------:R-:W2:Y:S04]  /*24d0*/  LDL R19, [R1+0x9d0] ;  /* 0x0009d00001137983 */ /* 0x000ea80000100800 */
[----:B------:R4:W-:Y:S01]  /*24e0*/  STL [R1+0x180], R2 ;  /* 0x0001800201007387 */ /* 0x0009e20000100800 */
[----:B---3--:R-:W-:-:S03]  /*24f0*/  IABS R6, R14 ;  /* 0x0000000e00067213 */ /* 0x008fc60000000000 */
[----:B------:R-:W3:Y:S01]  /*2500*/  LDL R14, [R1+0x9cc] ;  /* 0x0009cc00010e7983 */ /* 0x000ee20000100800 */
[----:B------:R-:W-:-:S04]  /*2510*/  IMAD.HI.U32 R10, R3, R8, RZ ;  /* 0x00000008030a7227 */ /* 0x000fc800078e00ff */
[----:B------:R-:W-:-:S04]  /*2520*/  IMAD.MOV R10, RZ, RZ, -R10 ;  /* 0x000000ffff0a7224 */ /* 0x000fc800078e0a0a */
[----:B------:R-:W-:Y:S02]  /*2530*/  IMAD R10, R29, R10, R8 ;  /* 0x0000000a1d0a7224 */ /* 0x000fe400078e0208 */
[----:B------:R-:W-:-:S03]  /*2540*/  IMAD.HI.U32 R9, R3, R7, RZ ;  /* 0x0000000703097227 */ /* 0x000fc600078e00ff */
[----:B------:R-:W-:Y:S01]  /*2550*/  STL [R1+0x164], R10 ;  /* 0x0001640a01007387 */ /* 0x000fe20000100800 */
[----:B------:R-:W-:-:S04]  /*2560*/  IMAD.HI.U32 R5, R3, R4, RZ ;  /* 0x0000000403057227 */ /* 0x000fc800078e00ff */
[----:B------:R-:W-:Y:S01]  /*2570*/  IMAD.MOV R9, RZ, RZ, -R9 ;  /* 0x000000ffff097224 */ /* 0x000fe200078e0a09 */
[----:B----4-:R-:W-:Y:S02]  /*2580*/  IABS R2, R12 ;  /* 0x0000000c00027213 */ /* 0x010fe40000000000 */
[----:B------:R-:W4:Y:S01]  /*2590*/  LDL R12, [R1+0x9c8] ;  /* 0x0009c800010c7983 */ /* 0x000f220000100800 */
[----:B------:R-:W-:Y:S02]  /*25a0*/  IMAD.MOV R5, RZ, RZ, -R5 ;  /* 0x000000ffff057224 */ /* 0x000fe400078e0a05 */
[----:B------:R-:W-:-:S04]  /*25b0*/  IMAD.HI.U32 R8, R3, R6, RZ ;  /* 0x0000000603087227 */ /* 0x000fc800078e00ff */
[C---:B------:R-:W-:Y:S02]  /*25c0*/  IMAD R7, R29.reuse, R9, R7 ;  /* 0x000000091d077224 */ /* 0x040fe400078e0207 */
[C---:B------:R-:W-:Y:S02]  /*25d0*/  IMAD R4, R29.reuse, R5, R4 ;  /* 0x000000051d047224 */ /* 0x040fe400078e0204 */
[----:B------:R-:W-:Y:S01]  /*25e0*/  IMAD.MOV R8, RZ, RZ, -R8 ;  /* 0x000000ffff087224 */ /* 0x000fe200078e0a08 */
[----:B------:R0:W-:Y:S03]  /*25f0*/  STL [R1+0x170], R7 ;  /* 0x0001700701007387 */ /* 0x0001e60000100800 */
[----:B------:R-:W-:Y:S01]  /*2600*/  IMAD R6, R29, R8, R6 ;  /* 0x000000081d067224 */ /* 0x000fe200078e0206 */
[----:B------:R1:W-:Y:S01]  /*2610*/  STL [R1+0x178], R4 ;  /* 0x0001780401007387 */ /* 0x0003e20000100800 */
[----:B------:R-:W-:-:S03]  /*2620*/  IABS R9, R15 ;  /* 0x0000000f00097213 */ /* 0x000fc60000000000 */
[----:B------:R-:W4:Y:S01]  /*2630*/  LDL R15, [R1+0x9c4] ;  /* 0x0009c400010f7983 */ /* 0x000f220000100800 */
[----:B------:R-:W-:Y:S01]  /*2640*/  IMAD.HI.U32 R5, R3, R2, RZ ;  /* 0x0000000203057227 */ /* 0x000fe200078e00ff */
[----:B0-----:R-:W-:Y:S02]  /*2650*/  IABS R7, R13 ;  /* 0x0000000d00077213 */ /* 0x001fe40000000000 */
[----:B------:R-:W4:Y:S01]  /*2660*/  LDL R13, [R1+0x9c0] ;  /* 0x0009c000010d7983 */ /* 0x000f220000100800 */
[----:B-1----:R-:W-:-:S03]  /*2670*/  IABS R4, R11 ;  /* 0x0000000b00047213 */ /* 0x002fc60000000000 */
[----:B------:R2:W-:Y:S04]  /*2680*/  STL [R1+0x168], R6 ;  /* 0x0001680601007387 */ /* 0x0005e80000100800 */
[----:B------:R-:W4:Y:S01]  /*2690*/  LDL R11, [R1+0x9bc] ;  /* 0x0009bc00010b7983 */ /* 0x000f220000100800 */
        /* <DEDUP_REMOVED lines=8> */
[----:B------:R-:W-:Y:S01]  /*2720*/  STL [R1+0x148], R10 ;  /* 0x0001480a01007387 */ /* 0x000fe20000100800 */
[----:B---3--:R-:W-:-:S03]  /*2730*/  IABS R2, R14 ;  /* 0x0000000e00027213 */ /* 0x008fc60000000000 */
[----:B------:R-:W3:Y:S01]  /*2740*/  LDL R14, [R1+0x9b4] ;  /* 0x0009b400010e7983 */ /* 0x000ee20000100800 */
[----:B------:R-:W-:-:S04]  /*2750*/  IMAD.HI.U32 R8, R3, R7, RZ ;  /* 0x0000000703087227 */ /* 0x000fc800078e00ff */
[----:B------:R-:W-:-:S04]  /*2760*/  IMAD.HI.U32 R5, R3, R4, RZ ;  /* 0x0000000403057227 */ /* 0x000fc800078e00ff */
[----:B------:R-:W-:Y:S02]  /*2770*/  IMAD.MOV R8, RZ, RZ, -R8 ;  /* 0x000000ffff087224 */ /* 0x000fe400078e0a08 */
[----:B------:R-:W-:Y:S02]  /*2780*/  IMAD.MOV R5, RZ, RZ, -R5 ;  /* 0x000000ffff057224 */ /* 0x000fe400078e0a05 */
[C---:B------:R-:W-:Y:S02]  /*2790*/  IMAD R7, R29.reuse, R8, R7 ;  /* 0x000000081d077224 */ /* 0x040fe400078e0207 */
[----:B------:R-:W-:-:S03]  /*27a0*/  IMAD R4, R29, R5, R4 ;  /* 0x000000051d047224 */ /* 0x000fc600078e0204 */
[----:B------:R0:W-:Y:S01]  /*27b0*/  STL [R1+0x154], R7 ;  /* 0x0001540701007387 */ /* 0x0001e20000100800 */
[C---:B------:R-:W-:Y:S01]  /*27c0*/  IMAD.HI.U32 R9, R3.reuse, R6, RZ ;  /* 0x0000000603097227 */ /* 0x040fe200078e00ff */
[----:B----4-:R-:W-:Y:S02]  /*27d0*/  IABS R8, R12 ;  /* 0x0000000c00087213 */ /* 0x010fe40000000000 */
[----:B------:R1:W-:Y:S04]  /*27e0*/  STL [R1+0x160], R4 ;  /* 0x0001600401007387 */ /* 0x0003e80000100800 */
[----:B------:R-:W4:Y:S01]  /*27f0*/  LDL R12, [R1+0x9b0] ;  /* 0x0009b000010c7983 */ /* 0x000f220000100800 */
[----:B------:R-:W-:-:S04]  /*2800*/  IMAD.HI.U32 R5, R3, R2, RZ ;  /* 0x0000000203057227 */ /* 0x000fc800078e00ff */
[----:B------:R-:W-:Y:S02]  /*2810*/  IMAD.MOV R9, RZ, RZ, -R9 ;  /* 0x000000ffff097224 */ /* 0x000fe400078e0a09 */
[----:B------:R-:W-:Y:S02]  /*2820*/  IMAD.MOV R5, RZ, RZ, -R5 ;  /* 0x000000ffff057224 */ /* 0x000fe400078e0a05 */
[C---:B------:R-:W-:Y:S02]  /*2830*/  IMAD R6, R29.reuse, R9, R6 ;  /* 0x000000091d067224 */ /* 0x040fe400078e0206 */
[----:B------:R-:W-:Y:S01]  /*2840*/  IMAD R2, R29, R5, R2 ;  /* 0x000000051d027224 */ /* 0x000fe200078e0202 */
[----:B0-----:R-:W-:Y:S02]  /*2850*/  IABS R7, R15 ;  /* 0x0000000f00077213 */ /* 0x001fe40000000000 */
[----:B------:R-:W4:Y:S04]  /*2860*/  LDL R15, [R1+0x9ac] ;  /* 0x0009ac00010f7983 */ /* 0x000f280000100800 */
[----:B------:R0:W-:Y:S01]  /*2870*/  STL [R1+0x14c], R6 ;  /* 0x00014c0601007387 */ /* 0x0001e20000100800 */
[----:B------:R-:W-:Y:S01]  /*2880*/  IMAD.HI.U32 R10, R3, R8, RZ ;  /* 0x00000008030a7227 */ /* 0x000fe200078e00ff */
[----:B-1----:R-:W-:-:S02]  /*2890*/  IABS R4, R13 ;  /* 0x0000000d00047213 */ /* 0x002fc40000000000 */
[----:B------:R-:W4:Y:S04]  /*28a0*/  LDL R13, [R1+0x9a8] ;  /* 0x0009a800010d7983 */ /* 0x000f280000100800 */
[----:B------:R2:W-:Y:S01]  /*28b0*/  STL [R1+0x150], R2 ;  /* 0x0001500201007387 */ /* 0x0005e20000100800 */
[----:B0-----:R-:W-:-:S03]  /*28c0*/  IABS R6, R11 ;  /* 0x0000000b00067213 */ /* 0x001fc60000000000 */
[----:B------:R-:W4:Y:S01]  /*28d0*/  LDL R11, [R1+0x9a4] ;  /* 0x0009a400010b7983 */ /* 0x000f220000100800 */
[----:B------:R-:W-:-:S04]  /*28e0*/  IMAD.HI.U32 R9, R3, R7, RZ ;  /* 0x0000000703097227 */ /* 0x000fc800078e00ff */
[----:B------:R-:W-:-:S04]  /*28f0*/  IMAD.HI.U32 R5, R3, R4, RZ ;  /* 0x0000000403057227 */ /* 0x000fc800078e00ff */
[----:B------:R-:W-:Y:S02]  /*2900*/  IMAD.MOV R10, RZ, RZ, -R10 ;  /* 0x000000ffff0a7224 */ /* 0x000fe400078e0a0a */
[----:B------:R-:W-:Y:S02]  /*2910*/  IMAD.MOV R9, RZ, RZ, -R9 ;  /* 0x000000ffff097224 */ /* 0x000fe400078e0a09 */
[----:B------:R-:W-:Y:S02]  /*2920*/  IMAD.MOV R5, RZ, RZ, -R5 ;  /* 0x000000ffff057224 */ /* 0x000fe400078e0a05 */
[C---:B------:R-:W-:Y:S02]  /*2930*/  IMAD R10, R29.reuse, R10, R8 ;  /* 0x0000000a1d0a7224 */ /* 0x040fe400078e0208 */
[C---:B------:R-:W-:Y:S02]  /*2940*/  IMAD R7, R29.reuse, R9, R7 ;  /* 0x000000091d077224 */ /* 0x040fe400078e0207 */
[----:B------:R-:W-:Y:S01]  /*2950*/  IMAD R4, R29, R5, R4 ;  /* 0x000000051d047224 */ /* 0x000fe200078e0204 */
[----:B------:R0:W-:Y:S01]  /*2960*/  STL [R1+0x128], R10 ;  /* 0x0001280a01007387 */ /* 0x0001e20000100800 */
[----:B--2---:R-:W-:-:S03]  /*2970*/  IABS R2, R19 ;  /* 0x0000001300027213 */ /* 0x004fc60000000000 */
[----:B------:R-:W2:Y:S04]  /*2980*/  LDL R19, [R1+0x9a0] ;  /* 0x0009a00001137983 */ /* 0x000ea80000100800 */
[----:B------:R4:W-:Y:S01]  /*2990*/  STL [R1+0x138], R7 ;  /* 0x0001380701007387 */ /* 0x0009e20000100800 */
[----:B---3--:R-:W-:-:S03]  /*29a0*/  IABS R9, R14 ;  /* 0x0000000e00097213 */ /* 0x008fc60000000000 */
[----:B------:R1:W-:Y:S04]  /*29b0*/  STL [R1+0x13c], R4 ;  /* 0x00013c0401007387 */ /* 0x0003e80000100800 */
[----:B------:R-:W3:Y:S01]  /*29c0*/  LDL R14, [R1+0x99c] ;  /* 0x00099c00010e7983 */ /* 0x000ee20000100800 */
[----:B------:R-:W-:-:S04]  /*29d0*/  IMAD.HI.U32 R8, R3, R6, RZ ;  /* 0x0000000603087227 */ /* 0x000fc800078e00ff */
[----:B------:R-:W-:-:S04]  /*29e0*/  IMAD.HI.U32 R5, R3, R2, RZ ;  /* 0x0000000203057227 */ /* 0x000fc800078e00ff */
[----:B------:R-:W-:Y:S02]  /*29f0*/  IMAD.MOV R8, RZ, RZ, -R8 ;  /* 0x000000ffff087224 */ /* 0x000fe400078e0a08 */
[----:B0-----:R-:W-:Y:S01]  /*2a00*/  IMAD.HI.U32 R10, R3, R9, RZ ;  /* 0x00000009030a7227 */ /* 0x001fe200078e00ff */
[----:B----4-:R-:W-:Y:S02]  /*2a10*/  IABS R7, R12 ;  /* 0x0000000c00077213 */ /* 0x010fe40000000000 */
[----:B------:R-:W4:Y:S01]  /*2a20*/  LDL R12, [R1+0x998] ;  /* 0x00099800010c7983 */ /* 0x000f220000100800 */
[----:B------:R-:W-:Y:S02]  /*2a30*/  IMAD.MOV R5, RZ, RZ, -R5 ;  /* 0x000000ffff057224 */ /* 0x000fe400078e0a05 */
[----:B------:R-:W-:Y:S02]  /*2a40*/  IMAD R6, R29, R8, R6 ;  /* 0x000000081d067224 */ /* 0x000fe400078e0206 */
[----:B------:R-:W-:-:S02]  /*2a50*/  IMAD.MOV R10, RZ, RZ, -R10 ;  /* 0x000000ffff0a7224 */ /* 0x000fc400078e0a0a */
[C---:B------:R-:W-:Y:S01]  /*2a60*/  IMAD R2, R29.reuse, R5, R2 ;  /* 0x000000051d027224 */ /* 0x040fe200078e0202 */
[----:B------:R0:W-:Y:S01]  /*2a70*/  STL [R1+0x12c], R6 ;  /* 0x00012c0601007387 */ /* 0x0001e20000100800 */
[----:B------:R-:W-:Y:S01]  /*2a80*/  IMAD R10, R29, R10, R9 ;  /* 0x0000000a1d0a7224 */ /* 0x000fe200078e0209 */
[----:B-1----:R-:W-:Y:S02]  /*2a90*/  IABS R4, R15 ;  /* 0x0000000f00047213 */ /* 0x002fe40000000000 */
[----:B------:R-:W4:Y:S04]  /*2aa0*/  LDL R15, [R1+0x994] ;  /* 0x00099400010f7983 */ /* 0x000f280000100800 */
[----:B------:R1:W-:Y:S01]  /*2ab0*/  STL [R1+0x130], R2 ;  /* 0x0001300201007387 */ /* 0x0003e20000100800 */
[----:B------:R-:W-:Y:S01]  /*2ac0*/  IMAD.HI.U32 R8, R3, R7, RZ ;  /* 0x0000000703087227 */ /* 0x000fe200078e00ff */
[----:B0-----:R-:W-:-:S02]  /*2ad0*/  IABS R6, R13 ;  /* 0x0000000d00067213 */ /* 0x001fc40000000000 */
[----:B------:R-:W4:Y:S01]  /*2ae0*/  LDL R13, [R1+0x990] ;  /* 0x00099000010d7983 */ /* 0x000f220000100800 */
[----:B------:R-:W-:-:S03]  /*2af0*/  IMAD.HI.U32 R5, R3, R4, RZ ;  /* 0x0000000403057227 */ /* 0x000fc600078e00ff */
[----:B------:R-:W-:Y:S01]  /*2b00*/  STL [R1+0x108], R10 ;  /* 0x0001080a01007387 */ /* 0x000fe20000100800 */
[----:B-1----:R-:W-:-:S03]  /*2b10*/  IABS R2, R11 ;  /* 0x0000000b00027213 */ /* 0x002fc60000000000 */
[----:B------:R-:W4:Y:S01]  /*2b20*/  LDL R11, [R1+0x98c] ;  /* 0x00098c00010b7983 */ /* 0x000f220000100800 */
[----:B------:R-:W-:Y:S02]  /*2b30*/  IMAD.MOV R8, RZ, RZ, -R8 ;  /* 0x000000ffff087224 */ /* 0x000fe400078e0a08 */
[----:B------:R-:W-:Y:S02]  /*2b40*/  IMAD.MOV R5, RZ, RZ, -R5 ;  /* 0x000000ffff057224 */ /* 0x000fe400078e0a05 */
[C---:B------:R-:W-:Y:S02]  /*2b50*/  IMAD R7, R29.reuse, R8, R7 ;  /* 0x000000081d077224 */ /* 0x040fe400078e0207 */
[----:B------:R-:W-:-:S03]  /*2b60*/  IMAD R4, R29, R5, R4 ;  /* 0x000000051d047224 */ /* 0x000fc600078e0204 */
[----:B------:R3:W-:Y:S04]  /*2b70*/  STL [R1+0x118], R7 ;  /* 0x0001180701007387 */ /* 0x0007e80000100800 */
[----:B------:R4:W-:Y:S01]  /*2b80*/  STL [R1+0x120], R4 ;  /* 0x0001200401007387 */ /* 0x0009e20000100800 */
[----:B--2---:R-:W-:-:S03]  /*2b90*/  IABS R8, R19 ;  /* 0x0000001300087213 */ /* 0x004fc60000000000 */
[----:B------:R-:W2:Y:S01]  /*2ba0*/  LDL R19, [R1+0x988] ;  /* 0x0009880001137983 */ /* 0x000ea20000100800 */
[----:B---3--:R-:W-:-:S03]  /*2bb0*/  IABS R7, R14 ;  /* 0x0000000e00077213 */ /* 0x008fc60000000000 */
[----:B------:R-:W3:Y:S01]  /*2bc0*/  LDL R14, [R1+0x984] ;  /* 0x00098400010e7983 */ /* 0x000ee20000100800 */
[----:B------:R-:W-:-:S04]  /*2bd0*/  IMAD.HI.U32 R9, R3, R6, RZ ;  /* 0x0000000603097227 */ /* 0x000fc800078e00ff */
[----:B------:R-:W-:Y:S02]  /*2be0*/  IMAD.MOV R9, RZ, RZ, -R9 ;  /* 0x000000ffff097224 */ /* 0x000fe400078e0a09 */
[----:B------:R-:W-:-:S04]  /*2bf0*/  IMAD.HI.U32 R5, R3, R2, RZ ;  /* 0x0000000203057227 */ /* 0x000fc800078e00ff */
[----:B------:R-:W-:Y:S02]  /*2c00*/  IMAD R6, R29, R9, R6 ;  /* 0x000000091d067224 */ /* 0x000fe400078e0206 */
[----:B------:R-:W-:-:S03]  /*2c10*/  IMAD.MOV R5, RZ, RZ, -R5 ;  /* 0x000000ffff057224 */ /* 0x000fc600078e0a05 */
[----:B------:R0:W-:Y:S01]  /*2c20*/  STL [R1+0x110], R6 ;  /* 0x0001100601007387 */ /* 0x0001e20000100800 */
[----:B------:R-:W-:Y:S01]  /*2c30*/  IMAD.HI.U32 R10, R3, R8, RZ ;  /* 0x00000008030a7227 */ /* 0x000fe200078e00ff */
[----:B----4-:R-:W-:Y:S02]  /*2c40*/  IABS R4, R12 ;  /* 0x0000000c00047213 */ /* 0x010fe40000000000 */
[----:B------:R-:W4:Y:S01]  /*2c50*/  LDL R12, [R1+0x980] ;  /* 0x00098000010c7983 */ /* 0x000f220000100800 */
[----:B------:R-:W-:Y:S02]  /*2c60*/  IMAD R2, R29, R5, R2 ;  /* 0x000000051d027224 */ /* 0x000fe400078e0202 */
[----:B------:R-:W-:-:S04]  /*2c70*/  IMAD.HI.U32 R9, R3, R7, RZ ;  /* 0x0000000703097227 */ /* 0x000fc800078e00ff */
[----:B------:R-:W-:-:S04]  /*2c80*/  IMAD.HI.U32 R5, R3, R4, RZ ;  /* 0x0000000403057227 */ /* 0x000fc800078e00ff */
[----:B------:R-:W-:Y:S02]  /*2c90*/  IMAD.MOV R10, RZ, RZ, -R10 ;  /* 0x000000ffff0a7224 */ /* 0x000fe400078e0a0a */
[----:B------:R-:W-:Y:S02]  /*2ca0*/  IMAD.MOV R9, RZ, RZ, -R9 ;  /* 0x000000ffff097224 */ /* 0x000fe400078e0a09 */
[----:B------:R-:W-:Y:S02]  /*2cb0*/  IMAD.MOV R5, RZ, RZ, -R5 ;  /* 0x000000ffff057224 */ /* 0x000fe400078e0a05 */
[C---:B------:R-:W-:Y:S01]  /*2cc0*/  IMAD R10, R29.reuse, R10, R8 ;  /* 0x0000000a1d0a7224 */ /* 0x040fe200078e0208 */
[----:B------:R1:W-:Y:S01]  /*2cd0*/  STL [R1+0x114], R2 ;  /* 0x0001140201007387 */ /* 0x0003e20000100800 */
[----:B0-----:R-:W-:Y:S01]  /*2ce0*/  IABS R6, R15 ;  /* 0x0000000f00067213 */ /* 0x001fe20000000000 */
[C---:B------:R-:W-:Y:S02]  /*2cf0*/  IMAD R7, R29.reuse, R9, R7 ;  /* 0x000000091d077224 */ /* 0x040fe400078e0207 */
[----:B------:R-:W4:Y:S01]  /*2d00*/  LDL R15, [R1+0x97c] ;  /* 0x00097c00010f7983 */ /* 0x000f220000100800 */
[----:B------:R-:W-:-:S03]  /*2d10*/  IMAD R4, R29, R5, R4 ;  /* 0x000000051d047224 */ /* 0x000fc600078e0204 */
[----:B------:R-:W-:Y:S01]  /*2d20*/  STL [R1+0xec], R10 ;  /* 0x0000ec0a01007387 */ /* 0x000fe20000100800 */
[----:B-1----:R-:W-:-:S03]  /*2d30*/  IABS R2, R13 ;  /* 0x0000000d00027213 */ /* 0x002fc60000000000 */
[----:B------:R-:W4:Y:S04]  /*2d40*/  LDL R13, [R1+0x978] ;  /* 0x00097800010d7983 */ /* 0x000f280000100800 */
[----:B------:R2:W-:Y:S01]  /*2d50*/  STL [R1+0xf8], R7 ;  /* 0x0000f80701007387 */ /* 0x0005e20000100800 */
[----:B------:R-:W-:-:S03]  /*2d60*/  IABS R9, R11 ;  /* 0x0000000b00097213 */ /* 0x000fc60000000000 */
[----:B------:R3:W-:Y:S04]  /*2d70*/  STL [R1+0x100], R4 ;  /* 0x0001000401007387 */ /* 0x0007e80000100800 */
[----:B------:R-:W4:Y:S01]  /*2d80*/  LDL R11, [R1+0x974] ;  /* 0x00097400010b7983 */ /* 0x000f220000100800 */
[----:B------:R-:W-:-:S04]  /*2d90*/  IMAD.HI.U32 R8, R3, R6, RZ ;  /* 0x0000000603087227 */ /* 0x000fc800078e00ff */
[----:B------:R-:W-:-:S04]  /*2da0*/  IMAD.MOV R8, RZ, RZ, -R8 ;  /* 0x000000ffff087224 */ /* 0x000fc800078e0a08 */
[----:B------:R-:W-:Y:S01]  /*2db0*/  IMAD R6, R29, R8, R6 ;  /* 0x000000081d067224 */ /* 0x000fe200078e0206 */
[----:B--2---:R-:W-:Y:S02]  /*2dc0*/  IABS R7, R19 ;  /* 0x0000001300077213 */ /* 0x004fe40000000000 */
        /* <DEDUP_REMOVED lines=8> */
[----:B------:R0:W-:Y:S01]  /*2e50*/  STL [R1+0xf4], R2 ;  /* 0x0000f40201007387 */ /* 0x0001e20000100800 */
[----:B------:R-:W-:Y:S01]  /*2e60*/  IMAD.HI.U32 R8, R3, R7, RZ ;  /* 0x0000000703087227 */ /* 0x000fe200078e00ff */
[----:B----4-:R-:W-:-:S03]  /*2e70*/  IABS R6, R12 ;  /* 0x0000000c00067213 */ /* 0x010fc60000000000 */
[----:B------:R-:W-:Y:S01]  /*2e80*/  IMAD.HI.U32 R5, R3, R4, RZ ;  /* 0x0000000403057227 */ /* 0x000fe200078e00ff */
[----:B------:R-:W4:Y:S03]  /*2e90*/  LDL R12, [R1+0x968] ;  /* 0x00096800010c7983 */ /* 0x000f260000100800 */
[----:B------:R-:W-:Y:S02]  /*2ea0*/  IMAD.MOV R10, RZ, RZ, -R10 ;  /* 0x000000ffff0a7224 */ /* 0x000fe400078e0a0a */
[----:B------:R-:W-:Y:S02]  /*2eb0*/  IMAD.MOV R8, RZ, RZ, -R8 ;  /* 0x000000ffff087224 */ /* 0x000fe400078e0a08 */
[----:B------:R-:W-:Y:S02]  /*2ec0*/  IMAD.MOV R5, RZ, RZ, -R5 ;  /* 0x000000ffff057224 */ /* 0x000fe400078e0a05 */
[----:B------:R-:W-:-:S02]  /*2ed0*/  IMAD R10, R29, R10, R9 ;  /* 0x0000000a1d0a7224 */ /* 0x000fc400078e0209 */
[C---:B------:R-:W-:Y:S02]  /*2ee0*/  IMAD R7, R29.reuse, R8, R7 ;  /* 0x000000081d077224 */ /* 0x040fe400078e0207 */
[----:B------:R-:W-:Y:S01]  /*2ef0*/  IMAD R4, R29, R5, R4 ;  /* 0x000000051d047224 */ /* 0x000fe200078e0204 */
[----:B------:R-:W-:Y:S01]  /*2f00*/  STL [R1+0xd0], R10 ;  /* 0x0000d00a01007387 */ /* 0x000fe20000100800 */
[----:B0-----:R-:W-:-:S03]  /*2f10*/  IABS R2, R15 ;  /* 0x0000000f00027213 */ /* 0x001fc60000000000 */
[----:B------:R-:W4:Y:S04]  /*2f20*/  LDL R15, [R1+0x964] ;  /* 0x00096400010f7983 */ /* 0x000f280000100800 */
[----:B------:R0:W-:Y:S01]  /*2f30*/  STL [R1+0xe0], R7 ;  /* 0x0000e00701007387 */ /* 0x0001e20000100800 */
[----:B------:R-:W-:-:S03]  /*2f40*/  IABS R8, R13 ;  /* 0x0000000d00087213 */ /* 0x000fc60000000000 */
[----:B------:R2:W-:Y:S04]  /*2f50*/  STL [R1+0xe8], R4 ;  /* 0x0000e80401007387 */ /* 0x0005e80000100800 */
[----:B------:R-:W4:Y:S01]  /*2f60*/  LDL R13, [R1+0x960] ;  /* 0x00096000010d7983 */ /* 0x000f220000100800 */
[C---:B------:R-:W-:Y:S01]  /*2f70*/  IMAD.HI.U32 R9, R3.reuse, R6, RZ ;  /* 0x0000000603097227 */ /* 0x040fe200078e00ff */
[----:B0-----:R-:W-:Y:S02]  /*2f80*/  IABS R7, R11 ;  /* 0x0000000b00077213 */ /* 0x001fe40000000000 */
        /* <DEDUP_REMOVED lines=17> */
[C---:B------:R-:W-:Y:S01]  /*30a0*/  IMAD.HI.U32 R5, R3.reuse, R4, RZ ;  /* 0x0000000403057227 */ /* 0x040fe200078e00ff */
[----:B----4-:R-:W-:Y:S02]  /*30b0*/  IABS R2, R12 ;  /* 0x0000000c00027213 */ /* 0x010fe40000000000 */
[----:B------:R-:W4:Y:S01]  /*30c0*/  LDL R12, [R1+0x950] ;  /* 0x00095000010c7983 */ /* 0x000f220000100800 */
[----:B------:R-:W-:Y:S02]  /*30d0*/  IMAD.MOV R9, RZ, RZ, -R9 ;  /* 0x000000ffff097224 */ /* 0x000fe400078e0a09 */
        /* <DEDUP_REMOVED lines=12> */
[----:B------:R-:W4:Y:S04]  /*31a0*/  LDL R13, [R1+0x948] ;  /* 0x00094800010d7983 */ /* 0x000f280000100800 */
[----:B------:R2:W-:Y:S01]  /*31b0*/  STL [R1+0xc0], R6 ;  /* 0x0000c00601007387 */ /* 0x0005e20000100800 */
[----:B-1----:R-:W-:-:S03]  /*31c0*/  IABS R4, R11 ;  /* 0x0000000b00047213 */ /* 0x002fc60000000000 */
        /* <DEDUP_REMOVED lines=19> */
[----:B----4-:R-:W-:-:S03]  /*3300*/  IABS R8, R12 ;  /* 0x0000000c00087213 */ /* 0x010fc60000000000 */
[----:B------:R1:W-:Y:S01]  /*3310*/  STL [R1+0xb8], R4 ;  /* 0x0000b80401007387 */ /* 0x0003e20000100800 */
[----:B------:R-:W-:-:S03]  /*3320*/  IMAD.HI.U32 R9, R3, R6, RZ ;  /* 0x0000000603097227 */ /* 0x000fc600078e00ff */
        /* <DEDUP_REMOVED lines=26> */
[----:B------:R4:W-:Y:S04]  /*34d0*/  STL [R1+0xa0], R7 ;  /* 0x0000a00701007387 */ /* 0x0009e80000100800 */
[----:B------:R1:W-:Y:S01]  /*34e0*/  STL [R1+0xa4], R4 ;  /* 0x0000a40401007387 */ /* 0x0003e20000100800 */
[----:B---3--:R-:W-:-:S03]  /*34f0*/  IABS R9, R14 ;  /* 0x0000000e00097213 */ /* 0x008fc60000000000 */
[----:B------:R-:W3:Y:S01]  /*3500*/  LDL R14, [R1+0x924] ;  /* 0x00092400010e7983 */ /* 0x000ee20000100800 */
[----:B------:R-:W-:-:S04]  /*3510*/  IMAD.HI.U32 R8, R3, R6, RZ ;  /* 0x0000000603087227 */ /* 0x000fc800078e00ff */
[----:B------:R-:W-:-:S04]  /*3520*/  IMAD.HI.U32 R5, R3, R2, RZ ;  /* 0x0000000203057227 */ /* 0x000fc800078e00ff */
[----:B------:R-:W-:Y:S02]  /*3530*/  IMAD.MOV R8, RZ, RZ, -R8 ;  /* 0x000000ffff087224 */ /* 0x000fe400078e0a08 */
[----:B0-----:R-:W-:-:S04]  /*3540*/  IMAD.HI.U32 R10, R3, R9, RZ ;  /* 0x00000009030a7227 */ /* 0x001fc800078e00ff */
[----:B------:R-:W-:Y:S01]  /*3550*/  IMAD.MOV R5, RZ, RZ, -R5 ;  /* 0x000000ffff057224 */ /* 0x000fe200078e0a05 */
[----:B----4-:R-:W-:Y:S02]  /*3560*/  IABS R7, R12 ;  /* 0x0000000c00077213 */ /* 0x010fe40000000000 */
[----:B------:R-:W4:Y:S01]  /*3570*/  LDL R12, [R1+0x920] ;  /* 0x00092000010c7983 */ /* 0x000f220000100800 */
[C---:B------:R-:W-:Y:S02]  /*3580*/  IMAD R6, R29.reuse, R8, R6 ;  /* 0x000000081d067224 */ /* 0x040fe400078e0206 */
[----:B------:R-:W-:Y:S02]  /*3590*/  IMAD.MOV R10, RZ, RZ, -R10 ;  /* 0x000000ffff0a7224 */ /* 0x000fe400078e0a0a */
[C---:B------:R-:W-:Y:S01]  /*35a0*/  IMAD R2, R29.reuse, R5, R2 ;  /* 0x000000051d027224 */ /* 0x040fe200078e0202 */
[----:B------:R0:W-:Y:S01]  /*35b0*/  STL [R1+0x98], R6 ;  /* 0x0000980601007387 */ /* 0x0001e20000100800 */
[----:B------:R-:W-:-:S02]  /*35c0*/  IMAD R10, R29, R10, R9 ;  /* 0x0000000a1d0a7224 */ /* 0x000fc400078e0209 */
[----:B------:R-:W-:Y:S01]  /*35d0*/  IMAD.HI.U32 R8, R3, R7, RZ ;  /* 0x0000000703087227 */ /* 0x000fe200078e00ff */
[----:B-1----:R-:W-:Y:S02]  /*35e0*/  IABS R4, R15 ;  /* 0x0000000f00047213 */ /* 0x002fe40000000000 */
[----:B------:R-:W4:Y:S04]  /*35f0*/  LDL R15, [R1+0x91c] ;  /* 0x00091c00010f7983 */ /* 0x000f280000100800 */
[----:B------:R1:W-:Y:S01]  /*3600*/  STL [R1+0x9c], R2 ;  /* 0x00009c0201007387 */ /* 0x0003e20000100800 */
[----:B0-----:R-:W-:-:S03]  /*3610*/  IABS R6, R13 ;  /* 0x0000000d00067213 */ /* 0x001fc60000000000 */
        /* <DEDUP_REMOVED lines=16> */
[----:B------:R-:W-:-:S04]  /*3720*/  IMAD.HI.U32 R5, R3, R2, RZ ;  /* 0x0000000203057227 */ /* 0x000fc800078e00ff */
[----:B------:R-:W-:Y:S02]  /*3730*/  IMAD.MOV R9, RZ, RZ, -R9 ;  /* 0x000000ffff097224 */ /* 0x000fe400078e0a09 */
[----:B------:R-:W-:Y:S02]  /*3740*/  IMAD.MOV R5, RZ, RZ, -R5 ;  /* 0x000000ffff057224 */ /* 0x000fe400078e0a05 */
[----:B------:R-:W-:Y:S02]  /*3750*/  IMAD R6, R29, R9, R6 ;  /* 0x000000091d067224 */ /* 0x000fe400078e0206 */
[----:B------:R-:W-:-:S04]  /*3760*/  IMAD.HI.U32 R10, R3, R8, RZ ;  /* 0x00000008030a7227 */ /* 0x000fc800078e00ff */
[----:B------:R-:W-:Y:S01]  /*3770*/  IMAD R2, R29, R5, R2 ;  /* 0x000000051d027224 */ /* 0x000fe200078e0202 */
[----:B----4-:R-:W-:Y:S01]  /*3780*/  IABS R4, R12 ;  /* 0x0000000c00047213 */ /* 0x010fe20000000000 */
[C---:B------:R-:W-:Y:S01]  /*3790*/  IMAD.HI.U32 R9, R3.reuse, R7, RZ ;  /* 0x0000000703097227 */ /* 0x040fe200078e00ff */
[----:B------:R0:W-:Y:S03]  /*37a0*/  STL [R1+0x84], R6 ;  /* 0x0000840601007387 */ /* 0x0001e60000100800 */
[----:B------:R-:W-:Y:S01]  /*37b0*/  IMAD.HI.U32 R5, R3, R4, RZ ;  /* 0x0000000403057227 */ /* 0x000fe200078e00ff */
[----:B------:R-:W4:Y:S03]  /*37c0*/  LDL R12, [R1+0x908] ;  /* 0x00090800010c7983 */ /* 0x000f260000100800 */
[----:B------:R-:W-:-:S02]  /*37d0*/  IMAD.MOV R10, RZ, RZ, -R10 ;  /* 0x000000ffff0a7224 */ /* 0x000fc400078e0a0a */
[----:B------:R-:W-:Y:S02]  /*37e0*/  IMAD.MOV R9, RZ, RZ, -R9 ;  /* 0x000000ffff097224 */ /* 0x000fe400078e0a09 */
[----:B------:R-:W-:Y:S02]  /*37f0*/  IMAD.MOV R5, RZ, RZ, -R5 ;  /* 0x000000ffff057224 */ /* 0x000fe400078e0a05 */
[C---:B------:R-:W-:Y:S01]  /*3800*/  IMAD R10, R29.reuse, R10, R8 ;  /* 0x0000000a1d0a7224 */ /* 0x040fe200078e0208 */
[----:B------:R1:W-:Y:S01]  /*3810*/  STL [R1+0x88], R2 ;  /* 0x0000880201007387 */ /* 0x0003e20000100800 */
[C---:B------:R-:W-:Y:S01]  /*3820*/  IMAD R7, R29.reuse, R9, R7 ;  /* 0x000000091d077224 */ /* 0x040fe200078e0207 */
[----:B0-----:R-:W-:Y:S01]  /*3830*/  IABS R6, R15 ;  /* 0x0000000f00067213 */ /* 0x001fe20000000000 */
[----:B------:R-:W-:Y:S01]  /*3840*/  IMAD R4, R29, R5, R4 ;  /* 0x000000051d047224 */ /* 0x000fe200078e0204 */
[----:B------:R-:W4:Y:S04]  /*3850*/  LDL R15, [R1+0x904] ;  /* 0x00090400010f7983 */ /* 0x000f280000100800 */
        /* <DEDUP_REMOVED lines=16> */
[----:B------:R-:W-:Y:S02]  /*3960*/  IMAD.MOV R5, RZ, RZ, -R5 ;  /* 0x000000ffff057224 */ /* 0x000fe400078e0a05 */
[----:B------:R-:W-:-:S04]  /*3970*/  IMAD.HI.U32 R10, R3, R9, RZ ;  /* 0x00000009030a7227 */ /* 0x000fc800078e00ff */
[----:B------:R-:W-:Y:S02]  /*3980*/  IMAD R2, R29, R5, R2 ;  /* 0x000000051d027224 */ /* 0x000fe400078e0202 */
[----:B------:R-:W-:-:S04]  /*3990*/  IMAD.HI.U32 R8, R3, R7, RZ ;  /* 0x0000000703087227 */ /* 0x000fc800078e00ff */
[----:B------:R-:W-:Y:S01]  /*39a0*/  IMAD.HI.U32 R5, R3, R4, RZ ;  /* 0x0000000403057227 */ /* 0x000fe200078e00ff */
[----:B------:R0:W-:Y:S03]  /*39b0*/  STL [R1+0x1a8], R2 ;  /* 0x0001a80201007387 */ /* 0x0001e60000100800 */
[----:B------:R-:W-:Y:S02]  /*39c0*/  IMAD.MOV R10, RZ, RZ, -R10 ;  /* 0x000000ffff0a7224 */ /* 0x000fe400078e0a0a */
[----:B------:R-:W-:Y:S02]  /*39d0*/  IMAD.MOV R8, RZ, RZ, -R8 ;  /* 0x000000ffff087224 */ /* 0x000fe400078e0a08 */
[----:B------:R-:W-:Y:S02]  /*39e0*/  IMAD.MOV R5, RZ, RZ, -R5 ;  /* 0x000000ffff057224 */ /* 0x000fe400078e0a05 */
[----:B------:R-:W-:Y:S01]  /*39f0*/  IMAD R10, R29, R10, R9 ;  /* 0x0000000a1d0a7224 */ /* 0x000fe200078e0209 */
[----:B----4-:R-:W-:-:S02]  /*3a00*/  IABS R6, R12 ;  /* 0x0000000c00067213 */ /* 0x010fc40000000000 */
[----:B------:R-:W4:Y:S01]  /*3a10*/  LDL R12, [R1+0x8f0] ;  /* 0x0008f000010c7983 */ /* 0x000f220000100800 */
[C---:B------:R-:W-:Y:S02]  /*3a20*/  IMAD R7, R29.reuse, R8, R7 ;  /* 0x000000081d077224 */ /* 0x040fe400078e0207 */
[----:B------:R-:W-:Y:S01]  /*3a30*/  IMAD R4, R29, R5, R4 ;  /* 0x000000051d047224 */ /* 0x000fe200078e0204 */
[----:B------:R-:W-:Y:S01]  /*3a40*/  STL [R1+0x174], R10 ;  /* 0x0001740a01007387 */ /* 0x000fe20000100800 */
[----:B0-----:R-:W-:-:S03]  /*3a50*/  IABS R2, R15 ;  /* 0x0000000f00027213 */ /* 0x001fc60000000000 */
[----:B------:R-:W4:Y:S04]  /*3a60*/  LDL R15, [R1+0x8ec] ;  /* 0x0008ec00010f7983 */ /* 0x000f280000100800 */
[----:B------:R0:W-:Y:S04]  /*3a70*/  STL [R1+0x194], R7 ;  /* 0x0001940701007387 */ /* 0x0001e80000100800 */
[----:B------:R2:W-:Y:S01]  /*3a80*/  STL [R1+0x198], R4 ;  /* 0x0001980401007387 */ /* 0x0005e20000100800 */
[----:B------:R-:W-:-:S03]  /*3a90*/  IABS R8, R13 ;  /* 0x0000000d00087213 */ /* 0x000fc60000000000 */
[----:B------:R-:W4:Y:S01]  /*3aa0*/  LDL R13, [R1+0x8e8] ;  /* 0x0008e800010d7983 */ /* 0x000f220000100800 */
[----:B------:R-:W-:-:S04]  /*3ab0*/  IMAD.HI.U32 R9, R3, R6, RZ ;  /* 0x0000000603097227 */ /* 0x000fc800078e00ff */
[----:B------:R-:W-:Y:S01]  /*3ac0*/  IMAD.HI.U32 R5, R3, R2, RZ ;  /* 0x0000000203057227 */ /* 0x000fe200078e00ff */
[----:B0-----:R-:W-:Y:S02]  /*3ad0*/  IABS R7, R11 ;  /* 0x0000000b00077213 */ /* 0x001fe40000000000 */
[----:B------:R-:W4:Y:S01]  /*3ae0*/  LDL R11, [R1+0x8e4] ;  /* 0x0008e400010b7983 */ /* 0x000f220000100800 */
        /* <DEDUP_REMOVED lines=11> */
[----:B------:R-:W-:Y:S02]  /*3ba0*/  IMAD.MOV R10, RZ, RZ, -R10 ;  /* 0x000000ffff0a7224 */ /* 0x000fe400078e0a0a */
[----:B------:R-:W-:-:S04]  /*3bb0*/  IMAD.HI.U32 R9, R3, R7, RZ ;  /* 0x0000000703097227 */ /* 0x000fc800078e00ff */
[----:B------:R-:W-:-:S04]  /*3bc0*/  IMAD.HI.U32 R5, R3, R4, RZ ;  /* 0x0000000403057227 */ /* 0x000fc800078e00ff */
[----:B------:R-:W-:Y:S02]  /*3bd0*/  IMAD R10, R29, R10, R8 ;  /* 0x0000000a1d0a7224 */ /* 0x000fe400078e0208 */
[----:B------:R-:W-:Y:S02]  /*3be0*/  IMAD.MOV R9, RZ, RZ, -R9 ;  /* 0x000000ffff097224 */ /* 0x000fe400078e0a09 */
[----:B------:R-:W-:Y:S02]  /*3bf0*/  IMAD.MOV R5, RZ, RZ, -R5 ;  /* 0x000000ffff057224 */ /* 0x000fe400078e0a05 */
[----:B------:R-:W-:Y:S01]  /*3c00*/  IMAD.HI.U32 R8, R3, R6, RZ ;  /* 0x0000000603087227 */ /* 0x000fe200078e00ff */
[----:B------:R-:W-:Y:S03]  /*3c10*/  STL [R1+0x134], R10 ;  /* 0x0001340a01007387 */ /* 0x000fe60000100800 */
[C---:B------:R-:W-:Y:S01]  /*3c20*/  IMAD R7, R29.reuse, R9, R7 ;  /* 0x000000091d077224 */ /* 0x040fe200078e0207 */
[----:B----4-:R-:W-:Y:S01]  /*3c30*/  IABS R2, R12 ;  /* 0x0000000c00027213 */ /* 0x010fe20000000000 */
[----:B------:R-:W-:Y:S01]  /*3c40*/  IMAD R4, R29, R5, R4 ;  /* 0x000000051d047224 */ /* 0x000fe200078e0204 */
[----:B------:R-:W4:Y:S01]  /*3c50*/  LDL R12, [R1+0x8d8] ;  /* 0x0008d800010c7983 */ /* 0x000f220000100800 */
[----:B------:R-:W-:-:S03]  /*3c60*/  IMAD.MOV R8, RZ, RZ, -R8 ;  /* 0x000000ffff087224 */ /* 0x000fc600078e0a08 */
[----:B------:R0:W-:Y:S01]  /*3c70*/  STL [R1+0x158], R7 ;  /* 0x0001580701007387 */ /* 0x0001e20000100800 */
[----:B------:R-:W-:-:S03]  /*3c80*/  IMAD R6, R29, R8, R6 ;  /* 0x000000081d067224 */ /* 0x000fc600078e0206 */
[----:B------:R1:W-:Y:S01]  /*3c90*/  STL [R1+0x15c], R4 ;  /* 0x00015c0401007387 */ /* 0x0003e20000100800 */
[----:B------:R-:W-:-:S03]  /*3ca0*/  IABS R9, R15 ;  /* 0x0000000f00097213 */ /* 0x000fc60000000000 */
[----:B------:R-:W4:Y:S01]  /*3cb0*/  LDL R15, [R1+0x8d4] ;  /* 0x0008d400010f7983 */ /* 0x000f220000100800 */
[C---:B------:R-:W-:Y:S01]  /*3cc0*/  IMAD.HI.U32 R5, R3.reuse, R2, RZ ;  /* 0x0000000203057227 */ /* 0x040fe200078e00ff */
[----:B0-----:R-:W-:Y:S02]  /*3cd0*/  IABS R7, R13 ;  /* 0x0000000d00077213 */ /* 0x001fe40000000000 */
[----:B------:R-:W4:Y:S04]  /*3ce0*/  LDL R13, [R1+0x8d0] ;  /* 0x0008d000010d7983 */ /* 0x000f280000100800 */
[----:B------:R2:W-:Y:S01]  /*3cf0*/  STL [R1+0x140], R6 ;  /* 0x0001400601007387 */ /* 0x0005e20000100800 */
[----:B------:R-:W-:Y:S01]  /*3d00*/  IMAD.HI.U32 R10, R3, R9, RZ ;  /* 0x00000009030a7227 */ /* 0x000fe200078e00ff */
[----:B-1----:R-:W-:-:S02]  /*3d10*/  IABS R4, R11 ;  /* 0x0000000b00047213 */ /* 0x002fc40000000000 */
        /* <DEDUP_REMOVED lines=12> */
[----:B------:R-:W-:-:S04]  /*3de0*/  IMAD.HI.U32 R5, R3, R4, RZ ;  /* 0x0000000403057227 */ /* 0x000fc800078e00ff */
[----:B------:R-:W-:Y:S02]  /*3df0*/  IMAD.MOV R8, RZ, RZ, -R8 ;  /* 0x000000ffff087224 */ /* 0x000fe400078e0a08 */
[----:B------:R-:W-:Y:S02]  /*3e00*/  IMAD.MOV R5, RZ, RZ, -R5 ;  /* 0x000000ffff057224 */ /* 0x000fe400078e0a05 */
[C---:B------:R-:W-:Y:S02]  /*3e10*/  IMAD R7, R29.reuse, R8, R7 ;  /* 0x000000081d077224 */ /* 0x040fe400078e0207 */
[----:B------:R-:W-:Y:S02]  /*3e20*/  IMAD R4, R29, R5, R4 ;  /* 0x000000051d047224 */ /* 0x000fe400078e0204 */
[C---:B------:R-:W-:Y:S01]  /*3e30*/  IMAD.HI.U32 R9, R3.reuse, R6, RZ ;  /* 0x0000000603097227 */ /* 0x040fe200078e00ff */
[----:B------:R1:W-:Y:S03]  /*3e40*/  STL [R1+0x11c], R7 ;  /* 0x00011c0701007387 */ /* 0x0003e60000100800 */
[----:B------:R-:W-:Y:S01]  /*3e50*/  IMAD.HI.U32 R5, R3, R2, RZ ;  /* 0x0000000203057227 */ /* 0x000fe200078e00ff */
[----:B------:R0:W-:Y:S03]  /*3e60*/  STL [R1+0x124], R4 ;  /* 0x0001240401007387 */ /* 0x0001e60000100800 */
[----:B------:R-:W-:Y:S01]  /*3e70*/  IMAD.MOV R9, RZ, RZ, -R9 ;  /* 0x000000ffff097224 */ /* 0x000fe200078e0a09 */
[----:B----4-:R-:W-:Y:S01]  /*3e80*/  IABS R8, R12 ;  /* 0x0000000c00087213 */ /* 0x010fe20000000000 */
[----:B------:R-:W-:Y:S01]  /*3e90*/  IMAD.MOV R5, RZ, RZ, -R5 ;  /* 0x000000ffff057224 */ /* 0x000fe200078e0a05 */
[----:B------:R-:W4:Y:S01]  /*3ea0*/  LDL R12, [R1+0x8c0] ;  /* 0x0008c000010c7983 */ /* 0x000f220000100800 */
[----:B------:R-:W-:-:S02]  /*3eb0*/  IMAD R6, R29, R9, R6 ;  /* 0x000000091d067224 */ /* 0x000fc400078e0206 */
[----:B------:R-:W-:Y:S02]  /*3ec0*/  IMAD R2, R29, R5, R2 ;  /* 0x000000051d027224 */ /* 0x000fe400078e0202 */
[----:B0-----:R-:W-:Y:S01]  /*3ed0*/  IMAD.HI.U32 R10, R3, R8, RZ ;  /* 0x00000008030a7227 */ /* 0x001fe200078e00ff */
[----:B-1----:R-:W-:Y:S02]  /*3ee0*/  IABS R7, R15 ;  /* 0x0000000f00077213 */ /* 0x002fe40000000000 */
[----:B------:R-:W4:Y:S04]  /*3ef0*/  LDL R15, [R1+0x8bc] ;  /* 0x0008bc00010f7983 */ /* 0x000f280000100800 */
[----:B------:R0:W-:Y:S01]  /*3f00*/  STL [R1+0x104], R6 ;  /* 0x0001040601007387 */ /* 0x0001e20000100800 */
[----:B------:R-:W-:-:S03]  /*3f10*/  IABS R4, R13 ;  /* 0x0000000d00047213 */ /* 0x000fc60000000000 */
[----:B------:R-:W4:Y:S04]  /*3f20*/  LDL R13, [R1+0x83c] ;  /* 0x00083c00010d7983 */ /* 0x000f280000100800 */
[----:B------:R2:W-:Y:S01]  /*3f30*/  STL [R1+0x10c], R2 ;  /* 0x00010c0201007387 */ /* 0x0005e20000100800 */
[C---:B------:R-:W-:Y:S01]  /*3f40*/  IMAD.HI.U32 R9, R3.reuse, R7, RZ ;  /* 0x0000000703097227 */ /* 0x040fe200078e00ff */
[----:B0-----:R-:W-:Y:S02]  /*3f50*/  IABS R6, R11 ;  /* 0x0000000b00067213 */ /* 0x001fe40000000000 */
        /* <DEDUP_REMOVED lines=8> */
[----:B------:R-:W-:Y:S04]  /*3fe0*/  STL [R1+0x2c], R10 ;  /* 0x00002c0a01007387 */ /* 0x000fe80000100800 */
[----:B------:R4:W-:Y:S04]  /*3ff0*/  STL [R1+0xdc], R7 ;  /* 0x0000dc0701007387 */ /* 0x0009e80000100800 */
[----:B------:R0:W-:Y:S01]  /*4000*/  STL [R1+0xe4], R4 ;  /* 0x0000e40401007387 */ /* 0x0001e20000100800 */
[----:B------:R-:W-:-:S03]  /*4010*/  IMAD.HI.U32 R8, R3, R6, RZ ;  /* 0x0000000603087227 */ /* 0x000fc600078e00ff */
[----:B------:R-:W4:Y:S01]  /*4020*/  LDL R17, [R1+0x82c] ;  /* 0x00082c0001117983 */ /* 0x000f220000100800 */
[----:B---3--:R-:W-:-:S03]  /*4030*/  IABS R9, R14 ;  /* 0x0000000e00097213 */ /* 0x008fc60000000000 */
[----:B------:R-:W3:Y:S01]  /*4040*/  LDL R14, [R1+0x834] ;  /* 0x00083400010e7983 */ /* 0x000ee20000100800 */
[----:B--2---:R-:W-:Y:S01]  /*4050*/  IABS R2, R19 ;  /* 0x0000001300027213 */ /* 0x004fe20000000000 */
[----:B------:R-:W-:-:S04]  /*4060*/  IMAD.MOV R8, RZ, RZ, -R8 ;  /* 0x000000ffff087224 */ /* 0x000fc800078e0a08 */
[----:B------:R-:W-:-:S04]  /*4070*/  IMAD.HI.U32 R5, R3, R2, RZ ;  /* 0x0000000203057227 */ /* 0x000fc800078e00ff */
[----:B------:R-:W-:Y:S02]  /*4080*/  IMAD.MOV R5, RZ, RZ, -R5 ;  /* 0x000000ffff057224 */ /* 0x000fe400078e0a05 */
[C---:B------:R-:W-:Y:S02]  /*4090*/  IMAD R6, R29.reuse, R8, R6 ;  /* 0x000000081d067224 */ /* 0x040fe400078e0206 */
[----:B------:R-:W-:Y:S02]  /*40a0*/  IMAD R2, R29, R5, R2 ;  /* 0x000000051d027224 */ /* 0x000fe400078e0202 */
[C---:B------:R-:W-:Y:S01]  /*40b0*/  IMAD.HI.U32 R5, R3.reuse, R9, RZ ;  /* 0x0000000903057227 */ /* 0x040fe200078e00ff */
[----:B----4-:R-:W-:Y:S02]  /*40c0*/  IABS R7, R12 ;  /* 0x0000000c00077213 */ /* 0x010fe40000000000 */
[----:B------:R-:W2:Y:S04]  /*40d0*/  LDL R12, [R1+0x828] ;  /* 0x00082800010c7983 */ /* 0x000ea80000100800 */
[----:B------:R1:W-:Y:S01]  /*40e0*/  STL [R1+0x28], R6 ;  /* 0x0000280601007387 */ /* 0x0003e20000100800 */
[----:B------:R-:W-:Y:S01]  /*40f0*/  IMAD.HI.U32 R8, R3, R7, RZ ;  /* 0x0000000703087227 */ /* 0x000fe200078e00ff */
[----:B0-----:R-:W-:-:S02]  /*4100*/  IABS R4, R15 ;  /* 0x0000000f00047213 */ /* 0x001fc40000000000 */
[----:B------:R-:W4:Y:S01]  /*4110*/  LDL R15, [R1+0x824] ;  /* 0x00082400010f7983 */ /* 0x000f220000100800 */
[----:B------:R-:W-:Y:S02]  /*4120*/  IMAD.MOV R8, RZ, RZ, -R8 ;  /* 0x000000ffff087224 */ /* 0x000fe400078e0a08 */
[----:B-1----:R-:W-:Y:S01]  /*4130*/  IMAD.HI.U32 R6, R3, R4, RZ ;  /* 0x0000000403067227 */ /* 0x002fe200078e00ff */
[----:B------:R0:W-:Y:S03]  /*4140*/  STL [R1+0x24], R2 ;  /* 0x0000240201007387 */ /* 0x0001e60000100800 */
[----:B------:R-:W-:Y:S01]  /*4150*/  IMAD.MOV R6, RZ, RZ, -R6 ;  /* 0x000000ffff067224 */ /* 0x000fe200078e0a06 */
[----:B------:R-:W4:Y:S01]  /*4160*/  LDL R18, [R1+0x820] ;  /* 0x0008200001127983 */ /* 0x000f220000100800 */
[----:B------:R-:W-:Y:S01]  /*4170*/  IMAD R7, R29, R8, R7 ;  /* 0x000000081d077224 */ /* 0x000fe200078e0207 */
[----:B------:R-:W-:Y:S01]  /*4180*/  IABS R10, R11 ;  /* 0x0000000b000a7213 */ /* 0x000fe20000000000 */
[----:B------:R-:W-:-:S04]  /*4190*/  IMAD.MOV R11, RZ, RZ, -R5 ;  /* 0x000000ffff0b7224 */ /* 0x000fc800078e0a05 */
[----:B------:R-:W-:Y:S02]  /*41a0*/  IMAD.MOV.U32 R5, RZ, RZ, R10 ;  /* 0x000000ffff057224 */ /* 0x000fe400078e000a */
[C---:B------:R-:W-:Y:S02]  /*41b0*/  IMAD R10, R29.reuse, R11, R9 ;  /* 0x0000000b1d0a7224 */ /* 0x040fe400078e0209 */
[----:B------:R-:W-:-:S03]  /*41c0*/  IMAD R4, R29, R6, R4 ;  /* 0x000000061d047224 */ /* 0x000fc600078e0204 */
[----:B------:R-:W-:Y:S04]  /*41d0*/  STL [R1+0x20], R10 ;  /* 0x0000200a01007387 */ /* 0x000fe80000100800 */
[----:B------:R-:W4:Y:S01]  /*41e0*/  LDL R19, [R1+0x81c] ;  /* 0x00081c0001137983 */ /* 0x000f220000100800 */
[----:B0-----:R-:W-:-:S03]  /*41f0*/  IABS R2, R13 ;  /* 0x0000000d00027213 */ /* 0x001fc60000000000 */
[----:B------:R-:W-:Y:S04]  /*4200*/  STL [R1+0x1c], R7 ;  /* 0x00001c0701007387 */ /* 0x000fe80000100800 */
[----:B------:R-:W4:Y:S04]  /*4210*/  LDL R13, [R1+0x818] ;  /* 0x00081800010d7983 */ /* 0x000f280000100800 */
[----:B------:R0:W-:Y:S01]  /*4220*/  STL [R1+0x18], R4 ;  /* 0x0000180401007387 */ /* 0x0001e20000100800 */
[----:B---3--:R-:W-:-:S03]  /*4230*/  IABS R6, R14 ;  /* 0x0000000e00067213 */ /* 0x008fc60000000000 */
[----:B------:R-:W3:Y:S01]  /*4240*/  LDL R14, [R1+0x814] ;  /* 0x00081400010e7983 */ /* 0x000ee20000100800 */
[----:B------:R-:W-:-:S04]  /*4250*/  IMAD.HI.U32 R9, R3, R2, RZ ;  /* 0x0000000203097227 */ /* 0x000fc800078e00ff */
[----:B0-----:R-:W-:Y:S01]  /*4260*/  IMAD.HI.U32 R4, R3, R5, RZ ;  /* 0x0000000503047227 */ /* 0x001fe200078e00ff */
[----:B------:R-:W-:-:S03]  /*4270*/  IABS R8, R17 ;  /* 0x0000001100087213 */ /* 0x000fc60000000000 */
[----:B------:R-:W-:Y:S02]  /*4280*/  IMAD.MOV R7, RZ, RZ, -R9 ;  /* 0x000000ffff077224 */ /* 0x000fe400078e0a09 */
[----:B------:R-:W-:Y:S02]  /*4290*/  IMAD.MOV R10, RZ, RZ, -R4 ;  /* 0x000000ffff0a7224 */ /* 0x000fe400078e0a04 */
[C---:B------:R-:W-:Y:S02]  /*42a0*/  IMAD R7, R29.reuse, R7, R2 ;  /* 0x000000071d077224 */ /* 0x040fe400078e0202 */
[----:B------:R-:W-:Y:S02]  /*42b0*/  IMAD.MOV.U32 R4, RZ, RZ, R6 ;  /* 0x000000ffff047224 */ /* 0x000fe400078e0006 */
[----:B------:R-:W-:Y:S02]  /*42c0*/  IMAD R5, R29, R10, R5 ;  /* 0x0000000a1d057224 */ /* 0x000fe400078e0205 */
[----:B------:R-:W-:Y:S01]  /*42d0*/  IMAD.MOV.U32 R2, RZ, RZ, R8 ;  /* 0x000000ffff027224 */ /* 0x000fe200078e0008 */
[----:B------:R0:W-:Y:S01]  /*42e0*/  STL [R1+0x14], R7 ;  /* 0x0000140701007387 */ /* 0x0001e20000100800 */
[----:B--2---:R-:W-:-:S02]  /*42f0*/  IABS R9, R12 ;  /* 0x0000000c00097213 */ /* 0x004fc40000000000 */
[C---:B------:R-:W-:Y:S01]  /*4300*/  IMAD.HI.U32 R8, R3.reuse, R2, RZ ;  /* 0x0000000203087227 */ /* 0x040fe200078e00ff */
[----:B------:R-:W2:Y:S03]  /*4310*/  LDL R12, [R1+0x810] ;  /* 0x00081000010c7983 */ /* 0x000ea60000100800 */
[----:B------:R-:W-:Y:S01]  /*4320*/  IMAD.MOV.U32 R6, RZ, RZ, R9 ;  /* 0x000000ffff067224 */ /* 0x000fe200078e0009 */
[----:B------:R4:W-:Y:S01]  /*4330*/  STL [R1+0x10], R5 ;  /* 0x0000100501007387 */ /* 0x0009e20000100800 */
[----:B0-----:R-:W-:-:S04]  /*4340*/  IMAD.HI.U32 R7, R3, R4, RZ ;  /* 0x0000000403077227 */ /* 0x001fc800078e00ff */
[----:B------:R-:W-:Y:S01]  /*4350*/  IMAD.HI.U32 R9, R3, R6, RZ ;  /* 0x0000000603097227 */ /* 0x000fe200078e00ff */
[----:B----4-:R-:W-:-:S03]  /*4360*/  IABS R5, R15 ;  /* 0x0000000f00057213 */ /* 0x010fc60000000000 */
[----:B------:R-:W-:Y:S01]  /*4370*/  IMAD.MOV R11, RZ, RZ, -R7 ;  /* 0x000000ffff0b7224 */ /* 0x000fe200078e0a07 */
[----:B------:R-:W4:Y:S01]  /*4380*/  LDL R15, [R1+0x80c] ;  /* 0x00080c00010f7983 */ /* 0x000f220000100800 */
        /* <DEDUP_REMOVED lines=8> */
[----:B0-----:R-:W-:-:S03]  /*4410*/  IABS R4, R19 ;  /* 0x0000001300047213 */ /* 0x001fc60000000000 */
[----:B------:R-:W4:Y:S01]  /*4420*/  LDL R19, [R1+0x808] ;  /* 0x0008080001137983 */ /* 0x000f220000100800 */
[----:B------:R-:W-:-:S03]  /*4430*/  IABS R8, R13 ;  /* 0x0000000d00087213 */ /* 0x000fc60000000000 */
[----:B------:R-:W4:Y:S01]  /*4440*/  LDL R13, [R1+0x804] ;  /* 0x00080400010d7983 */ /* 0x000f220000100800 */
[----:B---3--:R-:W-:-:S03]  /*4450*/  IABS R9, R14 ;  /* 0x0000000e00097213 */ /* 0x008fc60000000000 */
[----:B------:R-:W3:Y:S01]  /*4460*/  LDL R14, [R1+0x800] ;  /* 0x00080000010e7983 */ /* 0x000ee20000100800 */
[----:B------:R-:W-:-:S05]  /*4470*/  IABS R10, R18 ;  /* 0x00000012000a7213 */ /* 0x000fca0000000000 */
[----:B------:R-:W-:Y:S02]  /*4480*/  IMAD.MOV.U32 R7, RZ, RZ, R10 ;  /* 0x000000ffff077224 */ /* 0x000fe400078e000a */
[----:B------:R-:W-:-:S04]  /*4490*/  IMAD.HI.U32 R10, R3, R5, RZ ;  /* 0x00000005030a7227 */ /* 0x000fc800078e00ff */
[----:B------:R-:W-:-:S04]  /*44a0*/  IMAD.HI.U32 R2, R3, R7, RZ ;  /* 0x0000000703027227 */ /* 0x000fc800078e00ff */
[----:B-1----:R-:W-:Y:S02]  /*44b0*/  IMAD.MOV R6, RZ, RZ, -R10 ;  /* 0x000000ffff067224 */ /* 0x002fe400078e0a0a */
[----:B------:R-:W-:Y:S02]  /*44c0*/  IMAD.MOV R2, RZ, RZ, -R2 ;  /* 0x000000ffff027224 */ /* 0x000fe400078e0a02 */
[C---:B------:R-:W-:Y:S02]  /*44d0*/  IMAD R10, R29.reuse, R6, R5 ;  /* 0x000000061d0a7224 */ /* 0x040fe400078e0205 */
[----:B------:R-:W-:Y:S02]  /*44e0*/  IMAD.MOV.U32 R5, RZ, RZ, R8 ;  /* 0x000000ffff057224 */ /* 0x000fe400078e0008 */
[----:B------:R-:W-:Y:S02]  /*44f0*/  IMAD.MOV.U32 R6, RZ, RZ, R9 ;  /* 0x000000ffff067224 */ /* 0x000fe400078e0009 */
[----:B------:R-:W-:Y:S01]  /*4500*/  IMAD R2, R29, R2, R7 ;  /* 0x000000021d027224 */ /* 0x000fe200078e0207 */
[----:B------:R0:W-:Y:S01]  /*4510*/  STL [R1], R10 ;  /* 0x0000000a01007387 */ /* 0x0001e20000100800 */
[----:B------:R-:W-:Y:S01]  /*4520*/  IMAD.HI.U32 R8, R3, R4, RZ ;  /* 0x0000000403087227 */ /* 0x000fe200078e00ff */
[----:B--2---:R-:W-:-:S03]  /*4530*/  IABS R7, R12 ;  /* 0x0000000c00077213 */ /* 0x004fc60000000000 */
[C---:B------:R-:W-:Y:S01]  /*4540*/  IMAD.HI.U32 R9, R3.reuse, R5, RZ ;  /* 0x0000000503097227 */ /* 0x040fe200078e00ff */
[----:B------:R1:W-:Y:S03]  /*4550*/  STL [R1+0xc78], R2 ;  /* 0x000c780201007387 */ /* 0x0003e60000100800 */
[----:B0-----:R-:W-:Y:S01]  /*4560*/  IMAD.HI.U32 R10, R3, R6, RZ ;  /* 0x00000006030a7227 */ /* 0x001fe200078e00ff */
[----:B------:R-:W2:Y:S03]  /*4570*/  LDL R17, [R1+0x7f8] ;  /* 0x0007f80001117983 */ /* 0x000ea60000100800 */
[----:B------:R-:W-:Y:S01]  /*4580*/  IMAD.MOV R12, RZ, RZ, -R8 ;  /* 0x000000ffff0c7224 */ /* 0x000fe200078e0a08 */
[----:B----4-:R-:W-:Y:S01]  /*4590*/  IABS R11, R15 ;  /* 0x0000000f000b7213 */ /* 0x010fe20000000000 */
[----:B------:R-:W-:Y:S01]  /*45a0*/  IMAD.MOV R9, RZ, RZ, -R9 ;  /* 0x000000ffff097224 */ /* 0x000fe200078e0a09 */
[----:B------:R-:W4:Y:S01]  /*45b0*/  LDL R15, [R1+0x7fc] ;  /* 0x0007fc00010f7983 */ /* 0x000f220000100800 */
[----:B------:R-:W-:-:S02]  /*45c0*/  IMAD.MOV R10, RZ, RZ, -R10 ;  /* 0x000000ffff0a7224 */ /* 0x000fc400078e0a0a */
[C---:B------:R-:W-:Y:S02]  /*45d0*/  IMAD R4, R29.reuse, R12, R4 ;  /* 0x0000000c1d047224 */ /* 0x040fe400078e0204 */
[C---:B------:R-:W-:Y:S02]  /*45e0*/  IMAD R5, R29.reuse, R9, R5 ;  /* 0x000000091d057224 */ /* 0x040fe400078e0205 */
[----:B------:R-:W-:Y:S01]  /*45f0*/  IMAD R6, R29, R10, R6 ;  /* 0x0000000a1d067224 */ /* 0x000fe200078e0206 */
[----:B------:R0:W-:Y:S01]  /*4600*/  STL [R1+0xc7c], R4 ;  /* 0x000c7c0401007387 */ /* 0x0001e20000100800 */
[----:B------:R-:W-:-:S03]  /*4610*/  IMAD.MOV.U32 R8, RZ, RZ, R11 ;  /* 0x000000ffff087224 */ /* 0x000fc600078e000b */
[----:B------:R-:W-:Y:S04]  /*4620*/  STL [R1+0xc80], R5 ;  /* 0x000c800501007387 */ /* 0x000fe80000100800 */
[----:B------:R-:W-:Y:S01]  /*4630*/  STL [R1+0xc84], R6 ;  /* 0x000c840601007387 */ /* 0x000fe20000100800 */
[----:B------:R-:W-:-:S03]  /*4640*/  IMAD.HI.U32 R11, R3, R7, RZ ;  /* 0x00000007030b7227 */ /* 0x000fc600078e00ff */
[----:B------:R-:W4:Y:S01]  /*4650*/  LDL R18, [R1+0x7f0] ;  /* 0x0007f00001127983 */ /* 0x000f220000100800 */
[----:B------:R-:W-:-:S03]  /*4660*/  IMAD.HI.U32 R10, R3, R8, RZ ;  /* 0x00000008030a7227 */ /* 0x000fc600078e00ff */
[----:B------:R-:W4:Y:S01]  /*4670*/  LDL R23, [R1+0x7f4] ;  /* 0x0007f40001177983 */ /* 0x000f220000100800 */
[----:B------:R-:W-:Y:S01]  /*4680*/  IMAD.MOV R11, RZ, RZ, -R11 ;  /* 0x000000ffff0b7224 */ /* 0x000fe200078e0a0b */
[----:B------:R-:W-:Y:S02]  /*4690*/  IABS R9, R19 ;  /* 0x0000001300097213 */ /* 0x000fe40000000000 */
[----:B------:R-:W4:Y:S01]  /*46a0*/  LDL R19, [R1+0x7ec] ;  /* 0x0007ec0001137983 */ /* 0x000f220000100800 */
[----:B------:R-:W-:Y:S01]  /*46b0*/  IMAD R7, R29, R11, R7 ;  /* 0x0000000b1d077224 */ /* 0x000fe200078e0207 */
[----:B------:R-:W-:-:S04]  /*46c0*/  IABS R12, R13 ;  /* 0x0000000d000c7213 */ /* 0x000fc80000000000 */
[----:B------:R-:W-:Y:S01]  /*46d0*/  STL [R1+0xc88], R7 ;  /* 0x000c880701007387 */ /* 0x000fe20000100800 */
[----:B---3--:R-:W-:Y:S01]  /*46e0*/  IABS R13, R14 ;  /* 0x0000000e000d7213 */ /* 0x008fe20000000000 */
[----:B------:R-:W-:-:S04]  /*46f0*/  IMAD.MOV R14, RZ, RZ, -R10 ;  /* 0x000000ffff0e7224 */ /* 0x000fc800078e0a0a */
[----:B------:R-:W-:-:S05]  /*4700*/  IMAD R8, R29, R14, R8 ;  /* 0x0000000e1d087224 */ /* 0x000fca00078e0208 */
[----:B------:R-:W-:Y:S04]  /*4710*/  STL [R1+0xc8c], R8 ;  /* 0x000c8c0801007387 */ /* 0x000fe80000100800 */
[----:B------:R-:W3:Y:S04]  /*4720*/  LDL R21, [R1+0x7e8] ;  /* 0x0007e80001157983 */ /* 0x000ee80000100800 */
[----:B------:R-:W3:Y:S01]  /*4730*/  LDL R22, [R1+0x7e4] ;  /* 0x0007e40001167983 */ /* 0x000ee20000100800 */
[----:B------:R-:W-:Y:S02]  /*4740*/  IMAD.MOV.U32 R11, RZ, RZ, R13 ;  /* 0x000000ffff0b7224 */ /* 0x000fe400078e000d */
[----:B------:R-:W-:-:S02]  /*4750*/  IMAD.MOV.U32 R10, RZ, RZ, R12 ;  /* 0x000000ffff0a7224 */ /* 0x000fc400078e000c */
[----:B------:R-:W-:-:S04]  /*4760*/  IMAD.HI.U32 R13, R3, R9, RZ ;  /* 0x00000009030d7227 */ /* 0x000fc800078e00ff */
[----:B------:R-:W-:-:S04]  /*4770*/  IMAD.HI.U32 R14, R3, R10, RZ ;  /* 0x0000000a030e7227 */ /* 0x000fc800078e00ff */
[----:B------:R-:W-:Y:S01]  /*4780*/  IMAD.MOV R14, RZ, RZ, -R14 ;  /* 0x000000ffff0e7224 */ /* 0x000fe200078e0a0e */
[----:B--2---:R-:W-:Y:S01]  /*4790*/  IABS R16, R17 ;  /* 0x0000001100107213 */ /* 0x004fe20000000000 */
[----:B------:R-:W-:Y:S01]  /*47a0*/  IMAD.MOV R17, RZ, RZ, -R13 ;  /* 0x000000ffff117224 */ /* 0x000fe200078e0a0d */
[----:B----4-:R-:W-:Y:S01]  /*47b0*/  IABS R12, R15 ;  /* 0x0000000f000c7213 */ /* 0x010fe20000000000 */
[----:B------:R-:W-:-:S04]  /*47c0*/  IMAD.HI.U32 R15, R3, R11, RZ ;  /* 0x0000000b030f7227 */ /* 0x000fc800078e00ff */
[----:B------:R-:W-:Y:S02]  /*47d0*/  IMAD.MOV R15, RZ, RZ, -R15 ;  /* 0x000000ffff0f7224 */ /* 0x000fe400078e0a0f */
[----:B------:R-:W-:Y:S02]  /*47e0*/  IMAD.MOV.U32 R13, RZ, RZ, R16 ;  /* 0x000000ffff0d7224 */ /* 0x000fe400078e0010 */
[----:B------:R-:W-:Y:S02]  /*47f0*/  IMAD R9, R29, R17, R9 ;  /* 0x000000111d097224 */ /* 0x000fe400078e0209 */
[----:B------:R-:W-:-:S04]  /*4800*/  IMAD.HI.U32 R16, R3, R12, RZ ;  /* 0x0000000c03107227 */ /* 0x000fc800078e00ff */
[C---:B------:R-:W-:Y:S02]  /*4810*/  IMAD R11, R29.reuse, R15, R11 ;  /* 0x0000000f1d0b7224 */ /* 0x040fe400078e020b */
[----:B------:R-:W-:Y:S02]  /*4820*/  IMAD R10, R29, R14, R10 ;  /* 0x0000000e1d0a7224 */ /* 0x000fe400078e020a */
[----:B------:R-:W-:Y:S01]  /*4830*/  IMAD.HI.U32 R15, R3, R13, RZ ;  /* 0x0000000d030f7227 */ /* 0x000fe200078e00ff */
[----:B------:R-:W-:Y:S01]  /*4840*/  IABS R17, R18 ;  /* 0x0000001200117213 */ /* 0x000fe20000000000 */
[----:B------:R-:W-:Y:S02]  /*4850*/  STL [R1+0xc90], R9 ;  /* 0x000c900901007387 */ /* 0x000fe40000100800 */
[----:B------:R-:W-:Y:S01]  /*4860*/  IMAD.MOV R16, RZ, RZ, -R16 ;  /* 0x000000ffff107224 */ /* 0x000fe200078e0a10 */
[----:B------:R-:W-:Y:S01]  /*4870*/  IABS R14, R23 ;  /* 0x00000017000e7213 */ /* 0x000fe20000000000 */
[----:B------:R-:W-:Y:S02]  /*4880*/  STL [R1+0xc60], R10 ;  /* 0x000c600a01007387 */ /* 0x000fe40000100800 */
[----:B------:R-:W-:-:S02]  /*4890*/  IMAD R12, R29, R16, R12 ;  /* 0x000000101d0c7224 */ /* 0x000fc400078e020c */
[----:B------:R-:W-:Y:S04]  /*48a0*/  STL [R1+0xc64], R11 ;  /* 0x000c640b01007387 */ /* 0x000fe80000100800 */
[----:B------:R-:W2:Y:S01]  /*48b0*/  LDL R25, [R1+0x7dc] ;  /* 0x0007dc0001197983 */ /* 0x000ea20000100800 */
[----:B------:R-:W-:Y:S01]  /*48c0*/  IABS R18, R19 ;  /* 0x0000001300127213 */ /* 0x000fe20000000000 */
[----:B------:R-:W-:Y:S02]  /*48d0*/  IMAD.MOV R19, RZ, RZ, -R15 ;  /* 0x000000ffff137224 */ /* 0x000fe400078e0a0f */
[----:B------:R-:W4:Y:S02]  /*48e0*/  LDL R23, [R1+0x7d8] ;  /* 0x0007d80001177983 */ /* 0x000f240000100800 */
[----:B------:R-:W-:-:S02]  /*48f0*/  IMAD R13, R29, R19, R13 ;  /* 0x000000131d0d7224 */ /* 0x000fc400078e020d */
[----:B------:R-:W4:Y:S01]  /*4900*/  LDL R24, [R1+0x7e0] ;  /* 0x0007e00001187983 */ /* 0x000f220000100800 */
[----:B------:R-:W-:-:S03]  /*4910*/  IMAD.MOV.U32 R15, RZ, RZ, R17 ;  /* 0x000000ffff0f7224 */ /* 0x000fc600078e0011 */
[----:B------:R0:W-:Y:S01]  /*4920*/  STL [R1+0xc68], R12 ;  /* 0x000c680c01007387 */ /* 0x0001e20000100800 */
[----:B------:R-:W-:-:S03]  /*4930*/  IMAD.MOV.U32 R16, RZ, RZ, R18 ;  /* 0x000000ffff107224 */ /* 0x000fc600078e0012 */
[----:B------:R-:W-:Y:S04]  /*4940*/  STL [R1+0xc6c], R13 ;  /* 0x000c6c0d01007387 */ /* 0x000fe80000100800 */
[----:B------:R-:W4:Y:S01]  /*4950*/  LDL R26, [R1+0x7d4] ;  /* 0x0007d400011a7983 */ /* 0x000f220000100800 */
[----:B------:R-:W-:-:S03]  /*4960*/  IMAD.HI.U32 R18, R3, R14, RZ ;  /* 0x0000000e03127227 */ /* 0x000fc600078e00ff */
[----:B------:R-:W4:Y:S01]  /*4970*/  LDL R27, [R1+0x7d0] ;  /* 0x0007d000011b7983 */ /* 0x000f220000100800 */
[----:B------:R-:W-:-:S04]  /*4980*/  IMAD.HI.U32 R19, R3, R15, RZ ;  /* 0x0000000f03137227 */ /* 0x000fc800078e00ff */
[----:B------:R-:W-:-:S04]  /*4990*/  IMAD.HI.U32 R20, R3, R16, RZ ;  /* 0x0000001003147227 */ /* 0x000fc800078e00ff */
[----:B------:R-:W-:Y:S02]  /*49a0*/  IMAD.MOV R19, RZ, RZ, -R19 ;  /* 0x000000ffff137224 */ /* 0x000fe400078e0a13 */
[----:B------:R-:W-:Y:S02]  /*49b0*/  IMAD.MOV R20, RZ, RZ, -R20 ;  /* 0x000000ffff147224 */ /* 0x000fe400078e0a14 */
[C---:B------:R-:W-:Y:S02]  /*49c0*/  IMAD R15, R29.reuse, R19, R15 ;  /* 0x000000131d0f7224 */ /* 0x040fe400078e020f */
[----:B------:R-:W-:Y:S01]  /*49d0*/  IMAD R16, R29, R20, R16 ;  /* 0x000000141d107224 */ /* 0x000fe200078e0210 */
[----:B---3--:R-:W-:Y:S02]  /*49e0*/  IABS R17, R21 ;  /* 0x0000001500117213 */ /* 0x008fe40000000000 */
[----:B------:R-:W-:Y:S01]  /*49f0*/  IABS R21, R22 ;  /* 0x0000001600157213 */ /* 0x000fe20000000000 */
[----:B------:R-:W-:-:S04]  /*4a00*/  IMAD.MOV R22, RZ, RZ, -R18 ;  /* 0x000000ffff167224 */ /* 0x000fc800078e0a12 */
[----:B------:R-:W-:-:S05]  /*4a10*/  IMAD R14, R29, R22, R14 ;  /* 0x000000161d0e7224 */ /* 0x000fca00078e020e */
[----:B------:R-:W-:Y:S04]  /*4a20*/  STL [R1+0xc70], R14 ;  /* 0x000c700e01007387 */ /* 0x000fe80000100800 */
[----:B------:R-:W-:Y:S04]  /*4a30*/  STL [R1+0xc74], R15 ;  /* 0x000c740f01007387 */ /* 0x000fe80000100800 */
[----:B------:R-:W-:Y:S04]  /*4a40*/  STL [R1+0xc94], R16 ;  /* 0x000c941001007387 */ /* 0x000fe80000100800 */
[----:B-1----:R-:W3:Y:S01]  /*4a50*/  LDL R2, [R1+0x7c8] ;  /* 0x0007c80001027983 */ /* 0x002ee20000100800 */
[----:B------:R-:W-:-:S02]  /*4a60*/  IMAD.MOV.U32 R18, RZ, RZ, R21 ;  /* 0x000000ffff127224 */ /* 0x000fc400078e0015 */
[C---:B------:R-:W-:Y:S01]  /*4a70*/  IMAD.HI.U32 R21, R3.reuse, R17, RZ ;  /* 0x0000001103157227 */ /* 0x040fe200078e00ff */
[----:B0-----:R-:W3:Y:S04]  /*4a80*/  LDL R4, [R1+0x7cc] ;  /* 0x0007cc0001047983 */ /* 0x001ee80000100800 */
[----:B------:R-:W3:Y:S01]  /*4a90*/  LDL.LU R12, [R1+0x1e8] ;  /* 0x0001e800010c7983 */ /* 0x000ee20000300800 */
[----:B------:R-:W-:-:S03]  /*4aa0*/  IMAD.HI.U32 R20, R3, R18, RZ ;  /* 0x0000001203147227 */ /* 0x000fc600078e00ff */
[----:B------:R-:W3:Y:S01]  /*4ab0*/  LDL.LU R11, [R1+0x6c] ;  /* 0x00006c00010b7983 */ /* 0x000ee20000300800 */
[----:B------:R-:W-:-:S03]  /*4ac0*/  IMAD.MOV R21, RZ, RZ, -R21 ;  /* 0x000000ffff157224 */ /* 0x000fc600078e0a15 */
[----:B------:R-:W3:Y:S01]  /*4ad0*/  LDL.LU R10, [R1+0x68] ;  /* 0x00006800010a7983 */ /* 0x000ee20000300800 */
[----:B------:R-:W-:-:S03]  /*4ae0*/  IMAD R17, R29, R21, R17 ;  /* 0x000000151d117224 */ /* 0x000fc600078e0211 */
[----:B------:R-:W3:Y:S04]  /*4af0*/  LDL.LU R6, [R1+0x64] ;  /* 0x0000640001067983 */ /* 0x000ee80000300800 */
[----:B------:R-:W3:Y:S01]  /*4b00*/  LDL.LU R5, [R1+0x60] ;  /* 0x0000600001057983 */ /* 0x000ee20000300800 */
[----:B--2---:R-:W-:Y:S02]  /*4b10*/  IABS R22, R25 ;  /* 0x0000001900167213 */ /* 0x004fe40000000000 */
[----:B----4-:R-:W-:Y:S02]  /*4b20*/  IABS R23, R23 ;  /* 0x0000001700177213 */ /* 0x010fe40000000000 */
[----:B------:R-:W-:Y:S01]  /*4b30*/  IABS R19, R24 ;  /* 0x0000001800137213 */ /* 0x000fe20000000000 */
[----:B------:R-:W-:-:S02]  /*4b40*/  IMAD.MOV R24, RZ, RZ, -R20 ;  /* 0x000000ffff187224 */ /* 0x000fc400078e0a14 */
[----:B------:R-:W-:Y:S02]  /*4b50*/  IMAD.MOV.U32 R20, RZ, RZ, R22 ;  /* 0x000000ffff147224 */ /* 0x000fe400078e0016 */
[----:B------:R-:W-:Y:S02]  /*4b60*/  IMAD.MOV.U32 R21, RZ, RZ, R23 ;  /* 0x000000ffff157224 */ /* 0x000fe400078e0017 */
[----:B------:R-:W-:Y:S02]  /*4b70*/  IMAD R18, R29, R24, R18 ;  /* 0x000000181d127224 */ /* 0x000fe400078e0212 */
[----:B------:R-:W-:Y:S01]  /*4b80*/  IMAD.HI.U32 R23, R3, R19, RZ ;  /* 0x0000001303177227 */ /* 0x000fe200078e00ff */
[----:B------:R-:W-:-:S03]  /*4b90*/  IABS R22, R26 ;  /* 0x0000001a00167213 */ /* 0x000fc60000000000 */
[----:B------:R-:W-:Y:S01]  /*4ba0*/  IMAD.HI.U32 R24, R3, R20, RZ ;  /* 0x0000001403187227 */ /* 0x000fe200078e00ff */
[----:B------:R-:W-:-:S03]  /*4bb0*/  IABS R26, R27 ;  /* 0x0000001b001a7213 */ /* 0x000fc60000000000 */
[----:B------:R-:W-:-:S04]  /*4bc0*/  IMAD.HI.U32 R25, R3, R21, RZ ;  /* 0x0000001503197227 */ /* 0x000fc800078e00ff */
[----:B------:R-:W-:Y:S02]  /*4bd0*/  IMAD.MOV R27, RZ, RZ, -R23 ;  /* 0x000000ffff1b7224 */ /* 0x000fe400078e0a17 */
[----:B------:R-:W-:Y:S02]  /*4be0*/  IMAD.MOV R24, RZ, RZ, -R24 ;  /* 0x000000ffff187224 */ /* 0x000fe400078e0a18 */
[----:B------:R-:W-:Y:S02]  /*4bf0*/  IMAD.MOV R25, RZ, RZ, -R25 ;  /* 0x000000ffff197224 */ /* 0x000fe400078e0a19 */
[----:B------:R-:W-:Y:S02]  /*4c00*/  IMAD.MOV.U32 R23, RZ, RZ, R26 ;  /* 0x000000ffff177224 */ /* 0x000fe400078e001a */
[----:B------:R-:W-:-:S04]  /*4c10*/  IMAD.HI.U32 R26, R3, R22, RZ ;  /* 0x00000016031a7227 */ /* 0x000fc800078e00ff */
[C---:B------:R-:W-:Y:S02]  /*4c20*/  IMAD R20, R29.reuse, R24, R20 ;  /* 0x000000181d147224 */ /* 0x040fe400078e0214 */
[----:B------:R-:W-:Y:S02]  /*4c30*/  IMAD R21, R29, R25, R21 ;  /* 0x000000191d157224 */ /* 0x000fe400078e0215 */
[----:B------:R-:W-:-:S04]  /*4c40*/  IMAD.HI.U32 R25, R3, R23, RZ ;  /* 0x0000001703197227 */ /* 0x000fc800078e00ff */
[----:B------:R-:W-:Y:S02]  /*4c50*/  IMAD.MOV R24, RZ, RZ, -R26 ;  /* 0x000000ffff187224 */ /* 0x000fe400078e0a1a */
[C---:B------:R-:W-:Y:S01]  /*4c60*/  IMAD R19, R29.reuse, R27, R19 ;  /* 0x0000001b1d137224 */ /* 0x040fe200078e0213 */
[----:B------:R-:W-:Y:S01]  /*4c70*/  STL [R1+0xc98], R17 ;  /* 0x000c981101007387 */ /* 0x000fe20000100800 */
[----:B------:R-:W-:Y:S02]  /*4c80*/  IMAD.MOV R25, RZ, RZ, -R25 ;  /* 0x000000ffff197224 */ /* 0x000fe400078e0a19 */
[C---:B------:R-:W-:Y:S01]  /*4c90*/  IMAD R22, R29.reuse, R24, R22 ;  /* 0x000000181d167224 */ /* 0x040fe200078e0216 */
[----:B------:R-:W-:Y:S01]  /*4ca0*/  STL [R1+0xc9c], R18 ;  /* 0x000c9c1201007387 */ /* 0x000fe20000100800 */
[----:B------:R-:W-:-:S03]  /*4cb0*/  IMAD R23, R29, R25, R23 ;  /* 0x000000191d177224 */ /* 0x000fc600078e0217 */
[----:B------:R0:W-:Y:S04]  /*4cc0*/  STL [R1+0xca0], R19 ;  /* 0x000ca01301007387 */ /* 0x0001e80000100800 */
[----:B------:R-:W-:Y:S04]  /*4cd0*/  STL [R1+0xca4], R20 ;  /* 0x000ca41401007387 */ /* 0x000fe80000100800 */
[----:B------:R1:W-:Y:S04]  /*4ce0*/  STL [R1+0xca8], R21 ;  /* 0x000ca81501007387 */ /* 0x0003e80000100800 */
[----:B------:R-:W-:Y:S01]  /*4cf0*/  STL [R1+0xcac], R22 ;  /* 0x000cac1601007387 */ /* 0x000fe20000100800 */
[----:B---3--:R-:W-:-:S03]  /*4d00*/  IABS R25, R2 ;  /* 0x0000000200197213 */ /* 0x008fc60000000000 */
[----:B------:R-:W2:Y:S04]  /*4d10*/  LDL.LU R2, [R1+0x5c] ;  /* 0x00005c0001027983 */ /* 0x000ea80000300800 */
[----:B0-----:R-:W3:Y:S04]  /*4d20*/  LDL.LU R19, [R1+0x58] ;  /* 0x0000580001137983 */ /* 0x001ee80000300800 */
[----:B------:R-:W4:Y:S04]  /*4d30*/  LDL.LU R18, [R1+0x54] ;  /* 0x0000540001127983 */ /* 0x000f280000300800 */
[----:B------:R-:W4:Y:S04]  /*4d40*/  LDL.LU R17, [R1+0x50] ;  /* 0x0000500001117983 */ /* 0x000f280000300800 */
[----:B------:R-:W4:Y:S04]  /*4d50*/  LDL.LU R16, [R1+0x4c] ;  /* 0x00004c0001107983 */ /* 0x000f280000300800 */
[----:B------:R-:W4:Y:S04]  /*4d60*/  LDL.LU R15, [R1+0x48] ;  /* 0x00004800010f7983 */ /* 0x000f280000300800 */
[----:B-1----:R-:W4:Y:S04]  /*4d70*/  LDL.LU R21, [R1+0x44] ;  /* 0x0000440001157983 */ /* 0x002f280000300800 */
[----:B------:R-:W4:Y:S04]  /*4d80*/  LDL.LU R27, [R1+0x40] ;  /* 0x00004000011b7983 */ /* 0x000f280000300800 */
[----:B------:R-:W4:Y:S04]  /*4d90*/  LDL.LU R14, [R1+0x3c] ;  /* 0x00003c00010e7983 */ /* 0x000f280000300800 */
[----:B------:R-:W4:Y:S04]  /*4da0*/  LDL.LU R9, [R1+0x38] ;  /* 0x0000380001097983 */ /* 0x000f280000300800 */
[----:B------:R-:W4:Y:S04]  /*4db0*/  LDL.LU R8, [R1+0x34] ;  /* 0x0000340001087983 */ /* 0x000f280000300800 */
[----:B------:R-:W4:Y:S01]  /*4dc0*/  LDL.LU R7, [R1+0x30] ;  /* 0x0000300001077983 */ /* 0x000f220000300800 */
[----:B------:R-:W-:-:S02]  /*4dd0*/  ISETP.GT.U32.AND P5, PT, R28, R12, PT ;  /* 0x0000000c1c00720c */ /* 0x000fc40003fa4070 */
[C---:B------:R-:W-:Y:S02]  /*4de0*/  ISETP.GT.U32.AND P3, PT, R29.reuse, R0, PT ;  /* 0x000000001d00720c */ /* 0x040fe40003f64070 */
[C---:B------:R-:W-:Y:S02]  /*4df0*/  ISETP.GT.U32.AND P2, PT, R29.reuse, R11, PT ;  /* 0x0000000b1d00720c */ /* 0x040fe40003f44070 */
[C---:B------:R-:W-:Y:S02]  /*4e00*/  ISETP.GT.U32.AND P0, PT, R29.reuse, R5, PT ;  /* 0x000000051d00720c */ /* 0x040fe40003f04070 */
[----:B------:R-:W-:-:S05]  /*4e10*/  ISETP.GT.U32.AND P1, PT, R29, R10, PT ;  /* 0x0000000a1d00720c */ /* 0x000fca0003f24070 */
[----:B------:R-:W-:Y:S02]  /*4e20*/  @!P5 IMAD.IADD R12, R12, 0x1, -R28 ;  /* 0x000000010c0cd824 */ /* 0x000fe400078e0a1c */
[--C-:B------:R-:W-:Y:S01]  /*4e30*/  @!P3 IMAD.IADD R0, R0, 0x1, -R29.reuse ;  /* 0x000000010000b824 */ /* 0x100fe200078e0a1d */
[----:B------:R-:W-:Y:S02]  /*4e40*/  ISETP.GT.U32.AND P4, PT, R29, R6, PT ;  /* 0x000000061d00720c */ /* 0x000fe40003f84070 */
[----:B------:R-:W-:Y:S01]  /*4e50*/  ISETP.GT.U32.AND P3, PT, R28, R12, PT ;  /* 0x0000000c1c00720c */ /* 0x000fe20003f64070 */
[--C-:B------:R-:W-:Y:S01]  /*4e60*/  @!P2 IMAD.IADD R11, R11, 0x1, -R29.reuse ;  /* 0x000000010b0ba824 */ /* 0x100fe200078e0a1d */
[----:B------:R-:W-:Y:S01]  /*4e70*/  ISETP.GT.U32.AND P2, PT, R29, R0, PT ;  /* 0x000000001d00720c */ /* 0x000fe20003f44070 */
[--C-:B------:R-:W-:Y:S02]  /*4e80*/  @!P0 IMAD.IADD R5, R5, 0x1, -R29.reuse ;  /* 0x0000000105058824 */ /* 0x100fe400078e0a1d */
[----:B------:R-:W-:-:S03]  /*4e90*/  @!P1 IMAD.IADD R10, R10, 0x1, -R29 ;  /* 0x000000010a0a9824 */ /* 0x000fc600078e0a1d */
[C---:B------:R-:W-:Y:S02]  /*4ea0*/  ISETP.GT.U32.AND P6, PT, R29.reuse, R5, PT ;  /* 0x000000051d00720c */ /* 0x040fe40003fc4070 */
[C---:B------:R-:W-:Y:S01]  /*4eb0*/  ISETP.GT.U32.AND P5, PT, R29.reuse, R11, PT ;  /* 0x0000000b1d00720c */ /* 0x040fe20003fa4070 */
[--C-:B------:R-:W-:Y:S02]  /*4ec0*/  @!P4 IMAD.IADD R6, R6, 0x1, -R29.reuse ;  /* 0x000000010606c824 */ /* 0x100fe400078e0a1d */
[----:B------:R-:W-:Y:S01]  /*4ed0*/  @!P3 IMAD.IADD R12, R12, 0x1, -R28 ;  /* 0x000000010c0cb824 */ /* 0x000fe200078e0a1c */
[C---:B------:R-:W-:Y:S01]  /*4ee0*/  ISETP.GT.U32.AND P1, PT, R29.reuse, R10, PT ;  /* 0x0000000a1d00720c */ /* 0x040fe20003f24070 */
[----:B------:R-:W-:Y:S01]  /*4ef0*/  @!P2 IMAD.IADD R0, R0, 0x1, -R29 ;  /* 0x000000010000a824 */ /* 0x000fe200078e0a1d */
[----:B------:R-:W-:Y:S02]  /*4f00*/  IABS R26, R4 ;  /* 0x00000004001a7213 */ /* 0x000fe40000000000 */
[----:B------:R-:W4:Y:S01]  /*4f10*/  LDL.LU R4, [R1+0x180] ;  /* 0x0001800001047983 */ /* 0x000f220000300800 */
[----:B------:R-:W-:-:S02]  /*4f20*/  ISETP.GT.U32.AND P0, PT, R29, R6, PT ;  /* 0x000000061d00720c */ /* 0x000fc40003f04070 */
[--C-:B------:R-:W-:Y:S02]  /*4f30*/  @!P6 IMAD.IADD R5, R5, 0x1, -R29.reuse ;  /* 0x000000010505e824 */ /* 0x100fe400078e0a1d */
[----:B------:R-:W-:-:S04]  /*4f40*/  @!P5 IMAD.IADD R11, R11, 0x1, -R29 ;  /* 0x000000010b0bd824 */ /* 0x000fc800078e0a1d */
[--C-:B------:R-:W-:Y:S01]  /*4f50*/  @!P1 IMAD.IADD R10, R10, 0x1, -R29.reuse ;  /* 0x000000010a0a9824 */ /* 0x100fe200078e0a1d */
[----:B------:R-:W-:Y:S04]  /*4f60*/  STL [R1+0x1e8], R12 ;  /* 0x0001e80c01007387 */ /* 0x000fe80000100800 */
[----:B------:R-:W-:Y:S01]  /*4f70*/  @!P0 IMAD.IADD R6, R6, 0x1, -R29 ;  /* 0x0000000106068824 */ /* 0x000fe200078e0a1d */
[----:B------:R-:W-:Y:S04]  /*4f80*/  STL [R1+0x6c], R11 ;  /* 0x00006c0b01007387 */ /* 0x000fe80000100800 */
[----:B------:R0:W-:Y:S04]  /*4f90*/  STL [R1+0x68], R10 ;  /* 0x0000680a01007387 */ /* 0x0001e80000100800 */
[----:B0-----:R-:W4:Y:S04]  /*4fa0*/  LDL R10, [R1+0x7c4] ;  /* 0x0007c400010a7983 */ /* 0x001f280000100800 */
[----:B------:R0:W-:Y:S04]  /*4fb0*/  STL [R1+0x64], R6 ;  /* 0x0000640601007387 */ /* 0x0001e80000100800 */
[----:B0-----:R-:W4:Y:S04]  /*4fc0*/  LDL.LU R6, [R1+0x164] ;  /* 0x0001640001067983 */ /* 0x001f280000300800 */
[----:B------:R-:W4:Y:S04]  /*4fd0*/  LDL.LU R13, [R1+0x170] ;  /* 0x00017000010d7983 */ /* 0x000f280000300800 */
[----:B------:R0:W-:Y:S04]  /*4fe0*/  STL [R1+0x60], R5 ;  /* 0x0000600501007387 */ /* 0x0001e80000100800 */
[----:B------:R-:W4:Y:S04]  /*4ff0*/  LDL.LU R12, [R1+0x178] ;  /* 0x00017800010c7983 */ /* 0x000f280000300800 */
[----:B------:R-:W4:Y:S04]  /*5000*/  LDL.LU R11, [R1+0x168] ;  /* 0x00016800010b7983 */ /* 0x000f280000300800 */
[----:B0-----:R-:W4:Y:S01]  /*5010*/  LDL.LU R5, [R1+0x16c] ;  /* 0x00016c0001057983 */ /* 0x001f220000300800 */
[----:B--2---:R-:W-:-:S02]  /*5020*/  ISETP.GT.U32.AND P3, PT, R29, R2, PT ;  /* 0x000000021d00720c */ /* 0x004fc40003f64070 */
[C---:B---3--:R-:W-:Y:S02]  /*5030*/  ISETP.GT.U32.AND P4, PT, R29.reuse, R19, PT ;  /* 0x000000131d00720c */ /* 0x048fe40003f84070 */
[----:B----4-:R-:W-:-:S09]  /*5040*/  ISETP.GT.U32.AND P2, PT, R29, R18, PT ;  /* 0x000000121d00720c */ /* 0x010fd20003f44070 */
[--C-:B------:R-:W-:Y:S01]  /*5050*/  @!P3 IMAD.IADD R2, R2, 0x1, -R29.reuse ;  /* 0x000000010202b824 */ /* 0x100fe200078e0a1d */
[----:B------:R-:W-:Y:S01]  /*5060*/  ISETP.GT.U32.AND P5, PT, R29, R17, PT ;  /* 0x000000111d00720c */ /* 0x000fe20003fa4070 */
[--C-:B------:R-:W-:Y:S01]  /*5070*/  @!P4 IMAD.IADD R19, R19, 0x1, -R29.reuse ;  /* 0x000000011313c824 */ /* 0x100fe200078e0a1d */
[C---:B------:R-:W-:Y:S02]  /*5080*/  ISETP.GT.U32.AND P1, PT, R29.reuse, R16, PT ;  /* 0x000000101d00720c */ /* 0x040fe40003f24070 */
[C---:B------:R-:W-:Y:S02]  /*5090*/  ISETP.GT.U32.AND P6, PT, R29.reuse, R21, PT ;  /* 0x000000151d00720c */ /* 0x040fe40003fc4070 */
[C---:B------:R-:W-:Y:S01]  /*50a0*/  ISETP.GT.U32.AND P3, PT, R29.reuse, R27, PT ;  /* 0x0000001b1d00720c */ /* 0x040fe20003f64070 */
[----:B------:R-:W-:Y:S01]  /*50b0*/  @!P2 IMAD.IADD R18, R18, 0x1, -R29 ;  /* 0x000000011212a824 */ /* 0x000fe200078e0a1d */
[C---:B------:R-:W-:Y:S02]  /*50c0*/  ISETP.GT.U32.AND P4, PT, R29.reuse, R14, PT ;  /* 0x0000000e1d00720c */ /* 0x040fe40003f84070 */
[----:B------:R-:W-:-:S07]  /*50d0*/  ISETP.GT.U32.AND P2, PT, R29, R9, PT ;  /* 0x000000091d00720c */ /* 0x000fce0003f44070 */
[--C-:B------:R-:W-:Y:S01]  /*50e0*/  @!P6 IMAD.IADD R21, R21, 0x1, -R29.reuse ;  /* 0x000000011515e824 */ /* 0x100fe200078e0a1d */
[----:B------:R-:W-:Y:S01]  /*50f0*/  ISETP.GT.U32.AND P6, PT, R29, R2, PT ;  /* 0x000000021d00720c */ /* 0x000fe20003fc4070 */
[--C-:B------:R-:W-:Y:S01]  /*5100*/  @!P5 IMAD.IADD R17, R17, 0x1, -R29.reuse ;  /* 0x000000011111d824 */ /* 0x100fe200078e0a1d */
[----:B------:R-:W-:Y:S01]  /*5110*/  ISETP.GT.U32.AND P0, PT, R29, R15, PT ;  /* 0x0000000f1d00720c */ /* 0x000fe20003f04070 */
[--C-:B------:R-:W-:Y:S01]  /*5120*/  @!P3 IMAD.IADD R27, R27, 0x1, -R29.reuse ;  /* 0x000000011b1bb824 */ /* 0x100fe200078e0a1d */
[C---:B------:R-:W-:Y:S01]  /*5130*/  ISETP.GT.U32.AND P3, PT, R29.reuse, R19, PT ;  /* 0x000000131d00720c */ /* 0x040fe20003f64070 */
[--C-:B------:R-:W-:Y:S01]  /*5140*/  @!P1 IMAD.IADD R16, R16, 0x1, -R29.reuse ;  /* 0x0000000110109824 */ /* 0x100fe200078e0a1d */
[C---:B------:R-:W-:Y:S01]  /*5150*/  ISETP.GT.U32.AND P5, PT, R29.reuse, R8, PT ;  /* 0x000000081d00720c */ /* 0x040fe20003fa4070 */
[--C-:B------:R-:W-:Y:S01]  /*5160*/  @!P4 IMAD.IADD R14, R14, 0x1, -R29.reuse ;  /* 0x000000010e0ec824 */ /* 0x100fe200078e0a1d */
[C---:B------:R-:W-:Y:S02]  /*5170*/  ISETP.GT.U32.AND P4, PT, R29.reuse, R18, PT ;  /* 0x000000121d00720c */ /* 0x040fe40003f84070 */
[----:B------:R-:W-:Y:S01]  /*5180*/  ISETP.GT.U32.AND P1, PT, R29, R7, PT ;  /* 0x000000071d00720c */ /* 0x000fe20003f24070 */
[--C-:B------:R-:W-:Y:S01]  /*5190*/  @!P2 IMAD.IADD R9, R9, 0x1, -R29.reuse ;  /* 0x000000010909a824 */ /* 0x100fe200078e0a1d */
[----:B------:R-:W-:Y:S01]  /*51a0*/  ISETP.GT.U32.AND P2, PT, R29, R17, PT ;  /* 0x000000111d00720c */ /* 0x000fe20003f44070 */
[----:B------:R-:W-:-:S02]  /*51b0*/  @!P6 IMAD.IADD R2, R2, 0x1, -R29 ;  /* 0x000000010202e824 */ /* 0x000fc400078e0a1d */
[--C-:B------:R-:W-:Y:S02]  /*51c0*/  @!P0 IMAD.IADD R15, R15, 0x1, -R29.reuse ;  /* 0x000000010f0f8824 */ /* 0x100fe400078e0a1d */
[--C-:B------:R-:W-:Y:S02]  /*51d0*/  @!P3 IMAD.IADD R19, R19, 0x1, -R29.reuse ;  /* 0x000000011313b824 */ /* 0x100fe400078e0a1d */
[--C-:B------:R-:W-:Y:S01]  /*51e0*/  @!P5 IMAD.IADD R8, R8, 0x1, -R29.reuse ;  /* 0x000000010808d824 */ /* 0x100fe200078e0a1d */
[----:B------:R-:W-:Y:S01]  /*51f0*/  ISETP.GT.U32.AND P5, PT, R29, R16, PT ;  /* 0x000000101d00720c */ /* 0x000fe20003fa4070 */
[--C-:B------:R-:W-:Y:S01]  /*5200*/  @!P4 IMAD.IADD R18, R18, 0x1, -R29.reuse ;  /* 0x000000011212c824 */ /* 0x100fe200078e0a1d */
[----:B------:R0:W-:Y:S01]  /*5210*/  STL [R1+0x5c], R2 ;  /* 0x00005c0201007387 */ /* 0x0001e20000100800 */
[--C-:B------:R-:W-:Y:S01]  /*5220*/  @!P1 IMAD.IADD R7, R7, 0x1, -R29.reuse ;  /* 0x0000000107079824 */ /* 0x100fe200078e0a1d */
[----:B------:R-:W-:Y:S01]  /*5230*/  ISETP.GT.U32.AND P1, PT, R29, R15, PT ;  /* 0x0000000f1d00720c */ /* 0x000fe20003f24070 */
[--C-:B------:R-:W-:Y:S01]  /*5240*/  @!P2 IMAD.IADD R17, R17, 0x1, -R29.reuse ;  /* 0x000000011111a824 */ /* 0x100fe200078e0a1d */
[----:B0-----:R-:W2:Y:S04]  /*5250*/  LDL.LU R2, [R1+0x148] ;  /* 0x0001480001027983 */ /* 0x001ea80000300800 */
[----:B------:R0:W-:Y:S04]  /*5260*/  STL [R1+0x58], R19 ;  /* 0x0000581301007387 */ /* 0x0001e80000100800 */
[----:B------:R-:W3:Y:S04]  /*5270*/  LDL.LU R20, [R1+0x154] ;  /* 0x0001540001147983 */ /* 0x000ee80000300800 */
[----:B------:R1:W-:Y:S04]  /*5280*/  STL [R1+0x54], R18 ;  /* 0x0000541201007387 */ /* 0x0003e80000100800 */
[----:B0-----:R-:W4:Y:S04]  /*5290*/  LDL.LU R19, [R1+0x160] ;  /* 0x0001600001137983 */ /* 0x001f280000300800 */
[----:B------:R0:W-:Y:S04]  /*52a0*/  STL [R1+0x50], R17 ;  /* 0x0000501101007387 */ /* 0x0001e80000100800 */
[----:B-1----:R-:W2:Y:S01]  /*52b0*/  LDL.LU R18, [R1+0x14c] ;  /* 0x00014c0001127983 */ /* 0x002ea20000300800 */
[----:B------:R-:W-:-:S03]  /*52c0*/  @!P5 IMAD.IADD R16, R16, 0x1, -R29 ;  /* 0x000000011010d824 */ /* 0x000fc600078e0a1d */
[----:B0-----:R-:W2:Y:S01]  /*52d0*/  LDL.LU R17, [R1+0x150] ;  /* 0x0001500001117983 */ /* 0x001ea20000300800 */
[----:B------:R-:W-:-:S03]  /*52e0*/  @!P1 IMAD.IADD R15, R15, 0x1, -R29 ;  /* 0x000000010f0f9824 */ /* 0x000fc600078e0a1d */
[----:B------:R0:W-:Y:S04]  /*52f0*/  STL [R1+0x4c], R16 ;  /* 0x00004c1001007387 */ /* 0x0001e80000100800 */
[----:B0-----:R-:W2:Y:S04]  /*5300*/  LDL.LU R16, [R1+0x128] ;  /* 0x0001280001107983 */ /* 0x001ea80000300800 */
[----:B------:R0:W-:Y:S04]  /*5310*/  STL [R1+0x48], R15 ;  /* 0x0000480f01007387 */ /* 0x0001e80000100800 */
[----:B0-----:R-:W2:Y:S01]  /*5320*/  LDL.LU R15, [R1+0x138] ;  /* 0x00013800010f7983 */ /* 0x001ea20000300800 */
[C---:B------:R-:W-:Y:S01]  /*5330*/  ISETP.GT.U32.AND P0, PT, R29.reuse, R4, PT ;  /* 0x000000041d00720c */ /* 0x040fe20003f04070 */
[----:B------:R-:W-:Y:S01]  /*5340*/  IMAD.MOV.U32 R24, RZ, RZ, R26 ;  /* 0x000000ffff187224 */ /* 0x000fe200078e001a */
[----:B------:R-:W-:-:S03]  /*5350*/  ISETP.GT.U32.AND P3, PT, R29, R27, PT ;  /* 0x0000001b1d00720c */ /* 0x000fc60003f64070 */
[----:B------:R-:W-:Y:S01]  /*5360*/  IMAD.HI.U32 R26, R3, R24, RZ ;  /* 0x00000018031a7227 */ /* 0x000fe200078e00ff */
[----:B------:R-:W-:-:S07]  /*5370*/  ISETP.GT.U32.AND P4, PT, R29, R14, PT ;  /* 0x0000000e1d00720c */ /* 0x000fce0003f84070 */
[----:B------:R-:W-:Y:S01]  /*5380*/  @!P0 IMAD.IADD R4, R4, 0x1, -R29 ;  /* 0x0000000104048824 */ /* 0x000fe200078e0a1d */
[C---:B------:R-:W-:Y:S01]  /*5390*/  ISETP.GT.U32.AND P0, PT, R29.reuse, R21, PT ;  /* 0x000000151d00720c */ /* 0x040fe20003f04070 */
[----:B------:R-:W-:Y:S01]  /*53a0*/  IMAD.MOV R26, RZ, RZ, -R26 ;  /* 0x000000ffff1a7224 */ /* 0x000fe200078e0a1a */
[C---:B------:R-:W-:Y:S02]  /*53b0*/  ISETP.GT.U32.AND P2, PT, R29.reuse, R9, PT ;  /* 0x000000091d00720c */ /* 0x040fe40003f44070 */
[C---:B------:R-:W-:Y:S01]  /*53c0*/  ISETP.GT.U32.AND P6, PT, R29.reuse, R4, PT ;  /* 0x000000041d00720c */ /* 0x040fe20003fc4070 */
[----:B------:R-:W-:Y:S02]  /*53d0*/  IMAD R24, R29, R26, R24 ;  /* 0x0000001a1d187224 */ /* 0x000fe400078e0218 */
[----:B------:R-:W-:Y:S01]  /*53e0*/  IMAD.HI.U32 R26, R3, R25, RZ ;  /* 0x00000019031a7227 */ /* 0x000fe200078e00ff */
[----:B------:R-:W-:-:S05]  /*53f0*/  ISETP.GT.U32.AND P5, PT, R29, R8, PT ;  /* 0x000000081d00720c */ /* 0x000fca0003fa4070 */
[--C-:B------:R-:W-:Y:S01]  /*5400*/  @!P0 IMAD.IADD R21, R21, 0x1, -R29.reuse ;  /* 0x0000000115158824 */ /* 0x100fe200078e0a1d */
[----:B------:R-:W-:Y:S01]  /*5410*/  ISETP.GT.U32.AND P0, PT, R29, R6, PT ;  /* 0x000000061d00720c */ /* 0x000fe20003f04070 */
[----:B------:R-:W-:Y:S02]  /*5420*/  IMAD.MOV R26, RZ, RZ, -R26 ;  /* 0x000000ffff1a7224 */ /* 0x000fe400078e0a1a */
[--C-:B------:R-:W-:Y:S01]  /*5430*/  @!P3 IMAD.IADD R27, R27, 0x1, -R29.reuse ;  /* 0x000000011b1bb824 */ /* 0x100fe200078e0a1d */
[C---:B------:R-:W-:Y:S01]  /*5440*/  ISETP.GT.U32.AND P3, PT, R29.reuse, R13, PT ;  /* 0x0000000d1d00720c */ /* 0x040fe20003f64070 */
[----:B------:R-:W-:Y:S01]  /*5450*/  @!P4 IMAD.IADD R14, R14, 0x1, -R29 ;  /* 0x000000010e0ec824 */ /* 0x000fe200078e0a1d */
[C---:B------:R-:W-:Y:S01]  /*5460*/  ISETP.GT.U32.AND P4, PT, R29.reuse, R12, PT ;  /* 0x0000000c1d00720c */ /* 0x040fe20003f84070 */
[C---:B------:R-:W-:Y:S01]  /*5470*/  IMAD R25, R29.reuse, R26, R25 ;  /* 0x0000001a1d197224 */ /* 0x040fe200078e0219 */
[----:B------:R-:W-:Y:S02]  /*5480*/  IABS R26, R10 ;  /* 0x0000000a001a7213 */ /* 0x000fe40000000000 */
[----:B------:R-:W2:Y:S01]  /*5490*/  LDL.LU R10, [R1+0x13c] ;  /* 0x00013c00010a7983 */ /* 0x000ea20000300800 */
[----:B------:R-:W-:Y:S01]  /*54a0*/  ISETP.GT.U32.AND P1, PT, R29, R7, PT ;  /* 0x000000071d00720c */ /* 0x000fe20003f24070 */
[----:B------:R-:W-:-:S02]  /*54b0*/  @!P6 IMAD.IADD R4, R4, 0x1, -R29 ;  /* 0x000000010404e824 */ /* 0x000fc400078e0a1d */
[--C-:B------:R-:W-:Y:S01]  /*54c0*/  @!P2 IMAD.IADD R9, R9, 0x1, -R29.reuse ;  /* 0x000000010909a824 */ /* 0x100fe200078e0a1d */
[C---:B------:R-:W-:Y:S01]  /*54d0*/  ISETP.GT.U32.AND P2, PT, R29.reuse, R11, PT ;  /* 0x0000000b1d00720c */ /* 0x040fe20003f44070 */
[--C-:B------:R-:W-:Y:S02]  /*54e0*/  @!P0 IMAD.IADD R6, R6, 0x1, -R29.reuse ;  /* 0x0000000106068824 */ /* 0x100fe400078e0a1d */
[--C-:B------:R-:W-:Y:S01]  /*54f0*/  @!P5 IMAD.IADD R8, R8, 0x1, -R29.reuse ;  /* 0x000000010808d824 */ /* 0x100fe200078e0a1d */
[----:B------:R-:W-:Y:S01]  /*5500*/  ISETP.GT.U32.AND P5, PT, R29, R5, PT ;  /* 0x000000051d00720c */ /* 0x000fe20003fa4070 */
[--C-:B------:R-:W-:Y:S02]  /*5510*/  @!P3 IMAD.IADD R13, R13, 0x1, -R29.reuse ;  /* 0x000000010d0db824 */ /* 0x100fe400078e0a1d */
[--C-:B------:R-:W-:Y:S02]  /*5520*/  @!P4 IMAD.IADD R12, R12, 0x1, -R29.reuse ;  /* 0x000000010c0cc824 */ /* 0x100fe400078e0a1d */
[--C-:B------:R-:W-:Y:S01]  /*5530*/  @!P1 IMAD.IADD R7, R7, 0x1, -R29.reuse ;  /* 0x0000000107079824 */ /* 0x100fe200078e0a1d */
[----:B------:R-:W-:Y:S03]  /*5540*/  STL [R1+0x44], R21 ;  /* 0x0000441501007387 */ /* 0x000fe60000100800 */
[--C-:B------:R-:W-:Y:S01]  /*5550*/  @!P2 IMAD.IADD R11, R11, 0x1, -R29.reuse ;  /* 0x000000010b0ba824 */ /* 0x100fe200078e0a1d */
[----:B------:R-:W-:Y:S03]  /*5560*/  STL [R1+0x40], R27 ;  /* 0x0000401b01007387 */ /* 0x000fe60000100800 */
[----:B------:R-:W-:Y:S01]  /*5570*/  @!P5 IMAD.IADD R5, R5, 0x1, -R29 ;  /* 0x000000010505d824 */ /* 0x000fe200078e0a1d */
[----:B------:R-:W-:Y:S04]  /*5580*/  STL [R1+0x3c], R14 ;  /* 0x00003c0e01007387 */ /* 0x000fe80000100800 */
[----:B------:R-:W-:Y:S04]  /*5590*/  STL [R1+0x38], R9 ;  /* 0x0000380901007387 */ /* 0x000fe80000100800 */
[----:B------:R-:W-:Y:S04]  /*55a0*/  STL [R1+0x34], R8 ;  /* 0x0000340801007387 */ /* 0x000fe80000100800 */
[----:B------:R0:W-:Y:S04]  /*55b0*/  STL [R1+0x180], R4 ;  /* 0x0001800401007387 */ /* 0x0001e80000100800 */
[----:B------:R1:W-:Y:S04]  /*55c0*/  STL [R1+0x30], R7 ;  /* 0x0000300701007387 */ /* 0x0003e80000100800 */
[----:B0-----:R-:W2:Y:S04]  /*55d0*/  LDL.LU R4, [R1+0x12c] ;  /* 0x00012c0001047983 */ /* 0x001ea80000300800 */
[----:B------:R-:W2:Y:S04]  /*55e0*/  LDL.LU R14, [R1+0x130] ;  /* 0x00013000010e7983 */ /* 0x000ea80000300800 */
[----:B------:R-:W2:Y:S04]  /*55f0*/  LDL.LU R9, [R1+0x108] ;  /* 0x0001080001097983 */ /* 0x000ea80000300800 */
[----:B------:R-:W2:Y:S04]  /*5600*/  LDL.LU R8, [R1+0x118] ;  /* 0x0001180001087983 */ /* 0x000ea80000300800 */
[----:B-1----:R-:W2:Y:S01]  /*5610*/  LDL.LU R7, [R1+0x120] ;  /* 0x0001200001077983 */ /* 0x002ea20000300800 */
[----:B---3--:R-:W-:-:S02]  /*5620*/  ISETP.GT.U32.AND P6, PT, R29, R20, PT ;  /* 0x000000141d00720c */ /* 0x008fc40003fc4070 */
[C---:B----4-:R-:W-:Y:S02]  /*5630*/  ISETP.GT.U32.AND P0, PT, R29.reuse, R19, PT ;  /* 0x000000131d00720c */ /* 0x050fe40003f04070 */
[C---:B--2---:R-:W-:Y:S02]  /*5640*/  ISETP.GT.U32.AND P3, PT, R29.reuse, R18, PT ;  /* 0x000000121d00720c */ /* 0x044fe40003f64070 */
[----:B------:R-:W-:-:S07]  /*5650*/  ISETP.GT.U32.AND P4, PT, R29, R17, PT ;  /* 0x000000111d00720c */ /* 0x000fce0003f84070 */
[--C-:B------:R-:W-:Y:S01]  /*5660*/  @!P6 IMAD.IADD R20, R20, 0x1, -R29.reuse ;  /* 0x000000011414e824 */ /* 0x100fe200078e0a1d */
[----:B------:R-:W-:Y:S01]  /*5670*/  ISETP.GT.U32.AND P1, PT, R29, R2, PT ;  /* 0x000000021d00720c */ /* 0x000fe20003f24070 */
[--C-:B------:R-:W-:Y:S01]  /*5680*/  @!P0 IMAD.IADD R19, R19, 0x1, -R29.reuse ;  /* 0x0000000113138824 */ /* 0x100fe200078e0a1d */
[C---:B------:R-:W-:Y:S02]  /*5690*/  ISETP.GT.U32.AND P6, PT, R29.reuse, R6, PT ;  /* 0x000000061d00720c */ /* 0x040fe40003fc4070 */
[C---:B------:R-:W-:Y:S01]  /*56a0*/  ISETP.GT.U32.AND P0, PT, R29.reuse, R13, PT ;  /* 0x0000000d1d00720c */ /* 0x040fe20003f04070 */
[--C-:B------:R-:W-:Y:S01]  /*56b0*/  @!P3 IMAD.IADD R18, R18, 0x1, -R29.reuse ;  /* 0x000000011212b824 */ /* 0x100fe200078e0a1d */
[C---:B------:R-:W-:Y:S02]  /*56c0*/  ISETP.GT.U32.AND P3, PT, R29.reuse, R12, PT ;  /* 0x0000000c1d00720c */ /* 0x040fe40003f64070 */
[----:B------:R-:W-:Y:S01]  /*56d0*/  ISETP.GT.U32.AND P2, PT, R29, R16, PT ;  /* 0x000000101d00720c */ /* 0x000fe20003f44070 */
[----:B------:R-:W-:Y:S01]  /*56e0*/  @!P4 IMAD.IADD R17, R17, 0x1, -R29 ;  /* 0x000000011111c824 */ /* 0x000fe200078e0a1d */
[----:B------:R-:W-:-:S03]  /*56f0*/  ISETP.GT.U32.AND P4, PT, R29, R11, PT ;  /* 0x0000000b1d00720c */ /* 0x000fc60003f84070 */
[--C-:B------:R-:W-:Y:S01]  /*5700*/  @!P1 IMAD.IADD R2, R2, 0x1, -R29.reuse ;  /* 0x0000000102029824 */ /* 0x100fe200078e0a1d */
[----:B------:R-:W-:Y:S01]  /*5710*/  ISETP.GT.U32.AND P5, PT, R29, R15, PT ;  /* 0x0000000f1d00720c */ /* 0x000fe20003fa4070 */
[----:B------:R-:W-:-:S06]  /*5720*/  @!P6 IMAD.IADD R6, R6, 0x1, -R29 ;  /* 0x000000010606e824 */ /* 0x000fcc00078e0a1d */
[--C-:B------:R-:W-:Y:S01]  /*5730*/  @!P2 IMAD.IADD R16, R16, 0x1, -R29.reuse ;  /* 0x000000011010a824 */ /* 0x100fe200078e0a1d */
[----:B------:R-:W-:Y:S01]  /*5740*/  ISETP.GT.U32.AND P2, PT, R29, R5, PT ;  /* 0x000000051d00720c */ /* 0x000fe20003f44070 */
[--C-:B------:R-:W-:Y:S01]  /*5750*/  @!P0 IMAD.IADD R13, R13, 0x1, -R29.reuse ;  /* 0x000000010d0d8824 */ /* 0x100fe200078e0a1d */
[----:B------:R0:W-:Y:S01]  /*5760*/  STL [R1+0x164], R6 ;  /* 0x0001640601007387 */ /* 0x0001e20000100800 */
[--C-:B------:R-:W-:Y:S02]  /*5770*/  @!P3 IMAD.IADD R12, R12, 0x1, -R29.reuse ;  /* 0x000000010c0cb824 */ /* 0x100fe400078e0a1d */
[--C-:B------:R-:W-:Y:S02]  /*5780*/  @!P4 IMAD.IADD R11, R11, 0x1, -R29.reuse ;  /* 0x000000010b0bc824 */ /* 0x100fe400078e0a1d */
[--C-:B------:R-:W-:Y:S01]  /*5790*/  @!P5 IMAD.IADD R15, R15, 0x1, -R29.reuse ;  /* 0x000000010f0fd824 */ /* 0x100fe200078e0a1d */
[----:B------:R-:W-:Y:S01]  /*57a0*/  ISETP.GT.U32.AND P5, PT, R29, R2, PT ;  /* 0x000000021d00720c */ /* 0x000fe20003fa4070 */
[----:B0-----:R-:W2:Y:S04]  /*57b0*/  LDL.LU R6, [R1+0x110] ;  /* 0x0001100001067983 */ /* 0x001ea80000300800 */
[----:B------:R0:W-:Y:S04]  /*57c0*/  STL [R1+0x170], R13 ;  /* 0x0001700d01007387 */ /* 0x0001e80000100800 */
[----:B------:R-:W3:Y:S04]  /*57d0*/  LDL.LU R22, [R1+0x114] ;  /* 0x0001140001167983 */ /* 0x000ee80000300800 */
[----:B------:R1:W-:Y:S04]  /*57e0*/  STL [R1+0x178], R12 ;  /* 0x0001780c01007387 */ /* 0x0003e80000100800 */
[----:B------:R-:W4:Y:S04]  /*57f0*/  LDL.LU R21, [R1+0xec] ;  /* 0x0000ec0001157983 */ /* 0x000f280000300800 */
[----:B------:R-:W-:Y:S01]  /*5800*/  STL [R1+0x168], R11 ;  /* 0x0001680b01007387 */ /* 0x000fe20000100800 */
[----:B------:R-:W-:-:S03]  /*5810*/  @!P2 IMAD.IADD R5, R5, 0x1, -R29 ;  /* 0x000000010505a824 */ /* 0x000fc600078e0a1d */
[----:B0-----:R-:W2:Y:S01]  /*5820*/  LDL.LU R13, [R1+0xf8] ;  /* 0x0000f800010d7983 */ /* 0x001ea20000300800 */
[----:B------:R-:W-:-:S03]  /*5830*/  @!P5 IMAD.IADD R2, R2, 0x1, -R29 ;  /* 0x000000010202d824 */ /* 0x000fc600078e0a1d */
[----:B-1----:R-:W2:Y:S04]  /*5840*/  LDL.LU R12, [R1+0x100] ;  /* 0x00010000010c7983 */ /* 0x002ea80000300800 */
[----:B------:R-:W-:Y:S04]  /*5850*/  STL [R1+0x16c], R5 ;  /* 0x00016c0501007387 */ /* 0x000fe80000100800 */
[----:B------:R0:W-:Y:S04]  /*5860*/  STL [R1+0x148], R2 ;  /* 0x0001480201007387 */ /* 0x0001e80000100800 */
[----:B0-----:R-:W2:Y:S04]  /*5870*/  LDL.LU R2, [R1+0xf0] ;  /* 0x0000f00001027983 */ /* 0x001ea80000300800 */
[----:B------:R-:W2:Y:S04]  /*5880*/  LDL.LU R11, [R1+0xf4] ;  /* 0x0000f400010b7983 */ /* 0x000ea80000300800 */
[----:B------:R-:W2:Y:S01]  /*5890*/  LDL.LU R5, [R1+0xd0] ;  /* 0x0000d00001057983 */ /* 0x000ea20000300800 */
[----:B------:R-:W-:-:S02]  /*58a0*/  ISETP.GT.U32.AND P1, PT, R29, R10, PT ;  /* 0x0000000a1d00720c */ /* 0x000fc40003f24070 */
[----:B------:R-:W-:-:S11]  /*58b0*/  ISETP.GT.U32.AND P0, PT, R29, R19, PT ;  /* 0x000000131d00720c */ /* 0x000fd60003f04070 */
[--C-:B------:R-:W-:Y:S01]  /*58c0*/  @!P1 IMAD.IADD R10, R10, 0x1, -R29.reuse ;  /* 0x000000010a0a9824 */ /* 0x100fe200078e0a1d */
[C---:B------:R-:W-:Y:S02]  /*58d0*/  ISETP.GT.U32.AND P1, PT, R29.reuse, R20, PT ;  /* 0x000000141d00720c */ /* 0x040fe40003f24070 */
[C---:B------:R-:W-:Y:S02]  /*58e0*/  ISETP.GT.U32.AND P3, PT, R29.reuse, R18, PT ;  /* 0x000000121d00720c */ /* 0x040fe40003f64070 */
[C---:B------:R-:W-:Y:S02]  /*58f0*/  ISETP.GT.U32.AND P6, PT, R29.reuse, R10, PT ;  /* 0x0000000a1d00720c */ /* 0x040fe40003fc4070 */
[----:B------:R-:W-:Y:S01]  /*5900*/  ISETP.GT.U32.AND P4, PT, R29, R17, PT ;  /* 0x000000111d00720c */ /* 0x000fe20003f84070 */
[----:B------:R-:W-:Y:S01]  /*5910*/  @!P0 IMAD.IADD R19, R19, 0x1, -R29 ;  /* 0x0000000113138824 */ /* 0x000fe200078e0a1d */
[----:B------:R-:W-:-:S05]  /*5920*/  ISETP.GT.U32.AND P0, PT, R29, R14, PT ;  /* 0x0000000e1d00720c */ /* 0x000fca0003f04070 */
[--C-:B------:R-:W-:Y:S01]  /*5930*/  @!P1 IMAD.IADD R20, R20, 0x1, -R29.reuse ;  /* 0x0000000114149824 */ /* 0x100fe200078e0a1d */
[C---:B------:R-:W-:Y:S02]  /*5940*/  ISETP.GT.U32.AND P1, PT, R29.reuse, R4, PT ;  /* 0x000000041d00720c */ /* 0x040fe40003f24070 */
[C---:B------:R-:W-:Y:S01]  /*5950*/  ISETP.GT.U32.AND P2, PT, R29.reuse, R16, PT ;  /* 0x000000101d00720c */ /* 0x040fe20003f44070 */
[--C-:B------:R-:W-:Y:S01]  /*5960*/  @!P6 IMAD.IADD R10, R10, 0x1, -R29.reuse ;  /* 0x000000010a0ae824 */ /* 0x100fe200078e0a1d */
[C---:B------:R-:W-:Y:S01]  /*5970*/  ISETP.GT.U32.AND P5, PT, R29.reuse, R15, PT ;  /* 0x0000000f1d00720c */ /* 0x040fe20003fa4070 */
[--C-:B------:R-:W-:Y:S01]  /*5980*/  @!P3 IMAD.IADD R18, R18, 0x1, -R29.reuse ;  /* 0x000000011212b824 */ /* 0x100fe200078e0a1d */
[----:B------:R-:W-:Y:S01]  /*5990*/  ISETP.GT.U32.AND P3, PT, R29, R9, PT ;  /* 0x000000091d00720c */ /* 0x000fe20003f64070 */
[--C-:B------:R-:W-:Y:S01]  /*59a0*/  @!P4 IMAD.IADD R17, R17, 0x1, -R29.reuse ;  /* 0x000000011111c824 */ /* 0x100fe200078e0a1d */
[----:B------:R-:W-:Y:S01]  /*59b0*/  ISETP.GT.U32.AND P4, PT, R29, R8, PT ;  /* 0x000000081d00720c */ /* 0x000fe20003f84070 */
[----:B------:R-:W-:-:S04]  /*59c0*/  @!P0 IMAD.IADD R14, R14, 0x1, -R29 ;  /* 0x000000010e0e8824 */ /* 0x000fc800078e0a1d */
[--C-:B------:R-:W-:Y:S02]  /*59d0*/  @!P1 IMAD.IADD R4, R4, 0x1, -R29.reuse ;  /* 0x0000000104049824 */ /* 0x100fe400078e0a1d */
[--C-:B------:R-:W-:Y:S01]  /*59e0*/  @!P2 IMAD.IADD R16, R16, 0x1, -R29.reuse ;  /* 0x000000011010a824 */ /* 0x100fe200078e0a1d */
[----:B------:R-:W-:Y:S01]  /*59f0*/  ISETP.GT.U32.AND P2, PT, R29, R7, PT ;  /* 0x000000071d00720c */ /* 0x000fe20003f44070 */
[--C-:B------:R-:W-:Y:S01]  /*5a00*/  @!P5 IMAD.IADD R15, R15, 0x1, -R29.reuse ;  /* 0x000000010f0fd824 */ /* 0x100fe200078e0a1d */
[----:B------:R-:W-:Y:S01]  /*5a10*/  STL [R1+0x154], R20 ;  /* 0x0001541401007387 */ /* 0x000fe20000100800 */
[--C-:B------:R-:W-:Y:S02]  /*5a20*/  @!P3 IMAD.IADD R9, R9, 0x1, -R29.reuse ;  /* 0x000000010909b824 */ /* 0x100fe400078e0a1d */
[--C-:B------:R-:W-:Y:S01]  /*5a30*/  @!P4 IMAD.IADD R8, R8, 0x1, -R29.reuse ;  /* 0x000000010808c824 */ /* 0x100fe200078e0a1d */
[----:B------:R-:W-:Y:S04]  /*5a40*/  STL [R1+0x160], R19 ;  /* 0x0001601301007387 */ /* 0x000fe80000100800 */
[----:B------:R-:W-:Y:S04]  /*5a50*/  STL [R1+0x14c], R18 ;  /* 0x00014c1201007387 */ /* 0x000fe80000100800 */
[----:B------:R-:W-:Y:S04]  /*5a60*/  STL [R1+0x150], R17 ;  /* 0x0001501101007387 */ /* 0x000fe80000100800 */
[----:B------:R-:W-:Y:S01]  /*5a70*/  STL [R1+0x128], R16 ;  /* 0x0001281001007387 */ /* 0x000fe20000100800 */
[----:B------:R-:W-:-:S03]  /*5a80*/  @!P2 IMAD.IADD R7, R7, 0x1, -R29 ;  /* 0x000000010707a824 */ /* 0x000fc600078e0a1d */
[----:B------:R0:W-:Y:S04]  /*5a90*/  STL [R1+0x13c], R10 ;  /* 0x00013c0a01007387 */ /* 0x0001e80000100800 */
[----:B------:R-:W-:Y:S04]  /*5aa0*/  STL [R1+0x138], R15 ;  /* 0x0001380f01007387 */ /* 0x000fe80000100800 */
[----:B0-----:R-:W2:Y:S04]  /*5ab0*/  LDL.LU R10, [R1+0xe0] ;  /* 0x0000e000010a7983 */ /* 0x001ea80000300800 */
[----:B------:R-:W2:Y:S04]  /*5ac0*/  LDL.LU R20, [R1+0xe8] ;  /* 0x0000e80001147983 */ /* 0x000ea80000300800 */
[----:B------:R-:W2:Y:S04]  /*5ad0*/  LDL.LU R19, [R1+0xd4] ;  /* 0x0000d40001137983 */ /* 0x000ea80000300800 */
[----:B------:R-:W2:Y:S04]  /*5ae0*/  LDL.LU R18, [R1+0xd8] ;  /* 0x0000d80001127983 */ /* 0x000ea80000300800 */
[----:B------:R-:W2:Y:S01]  /*5af0*/  LDL.LU R17, [R1+0xbc] ;  /* 0x0000bc0001117983 */ /* 0x000ea20000300800 */
[----:B---3--:R-:W-:-:S02]  /*5b00*/  ISETP.GT.U32.AND P6, PT, R29, R22, PT ;  /* 0x000000161d00720c */ /* 0x008fc40003fc4070 */
[C---:B----4-:R-:W-:Y:S02]  /*5b10*/  ISETP.GT.U32.AND P1, PT, R29.reuse, R21, PT ;  /* 0x000000151d00720c */ /* 0x050fe40003f24070 */
[----:B--2---:R-:W-:-:S09]  /*5b20*/  ISETP.GT.U32.AND P0, PT, R29, R13, PT ;  /* 0x0000000d1d00720c */ /* 0x004fd20003f04070 */
[--C-:B------:R-:W-:Y:S01]  /*5b30*/  @!P6 IMAD.IADD R22, R22, 0x1, -R29.reuse ;  /* 0x000000011616e824 */ /* 0x100fe200078e0a1d */
[C---:B------:R-:W-:Y:S02]  /*5b40*/  ISETP.GT.U32.AND P5, PT, R29.reuse, R6, PT ;  /* 0x000000061d00720c */ /* 0x040fe40003fa4070 */
[----:B------:R-:W-:Y:S01]  /*5b50*/  ISETP.GT.U32.AND P6, PT, R29, R4, PT ;  /* 0x000000041d00720c */ /* 0x000fe20003fc4070 */
[--C-:B------:R-:W-:Y:S01]  /*5b60*/  @!P1 IMAD.IADD R21, R21, 0x1, -R29.reuse ;  /* 0x0000000115159824 */ /* 0x100fe200078e0a1d */
[C---:B------:R-:W-:Y:S02]  /*5b70*/  ISETP.GT.U32.AND P3, PT, R29.reuse, R12, PT ;  /* 0x0000000c1d00720c */ /* 0x040fe40003f64070 */
[----:B------:R-:W-:Y:S01]  /*5b80*/  ISETP.GT.U32.AND P1, PT, R29, R14, PT ;  /* 0x0000000e1d00720c */ /* 0x000fe20003f24070 */
[----:B------:R-:W-:Y:S01]  /*5b90*/  @!P0 IMAD.IADD R13, R13, 0x1, -R29 ;  /* 0x000000010d0d8824 */ /* 0x000fe200078e0a1d */
[C---:B------:R-:W-:Y:S02]  /*5ba0*/  ISETP.GT.U32.AND P0, PT, R29.reuse, R9, PT ;  /* 0x000000091d00720c */ /* 0x040fe40003f04070 */
[----:B------:R-:W-:-:S03]  /*5bb0*/  ISETP.GT.U32.AND P4, PT, R29, R2, PT ;  /* 0x000000021d00720c */ /* 0x000fc60003f84070 */
[--C-:B------:R-:W-:Y:S01]  /*5bc0*/  @!P5 IMAD.IADD R6, R6, 0x1, -R29.reuse ;  /* 0x000000010606d824 */ /* 0x100fe200078e0a1d */
[C---:B------:R-:W-:Y:S01]  /*5bd0*/  ISETP.GT.U32.AND P2, PT, R29.reuse, R11, PT ;  /* 0x0000000b1d00720c */ /* 0x040fe20003f44070 */
[--C-:B------:R-:W-:Y:S01]  /*5be0*/  @!P6 IMAD.IADD R4, R4, 0x1, -R29.reuse ;  /* 0x000000010404e824 */ /* 0x100fe200078e0a1d */
[C---:B------:R-:W-:Y:S01]  /*5bf0*/  ISETP.GT.U32.AND P5, PT, R29.reuse, R5, PT ;  /* 0x000000051d00720c */ /* 0x040fe20003fa4070 */
[--C-:B------:R-:W-:Y:S01]  /*5c00*/  @!P3 IMAD.IADD R12, R12, 0x1, -R29.reuse ;  /* 0x000000010c0cb824 */ /* 0x100fe200078e0a1d */
[----:B------:R-:W-:Y:S01]  /*5c10*/  ISETP.GT.U32.AND P3, PT, R29, R8, PT ;  /* 0x000000081d00720c */ /* 0x000fe20003f64070 */
[----:B------:R-:W-:-:S04]  /*5c20*/  @!P1 IMAD.IADD R14, R14, 0x1, -R29 ;  /* 0x000000010e0e9824 */ /* 0x000fc800078e0a1d */
[--C-:B------:R-:W-:Y:S01]  /*5c30*/  @!P4 IMAD.IADD R2, R2, 0x1, -R29.reuse ;  /* 0x000000010202c824 */ /* 0x100fe200078e0a1d */
[----:B------:R-:W-:Y:S01]  /*5c40*/  ISETP.GT.U32.AND P4, PT, R29, R7, PT ;  /* 0x000000071d00720c */ /* 0x000fe20003f84070 */
[----:B------:R0:W-:Y:S01]  /*5c50*/  STL [R1+0x12c], R4 ;  /* 0x00012c0401007387 */ /* 0x0001e20000100800 */
[--C-:B------:R-:W-:Y:S02]  /*5c60*/  @!P0 IMAD.IADD R9, R9, 0x1, -R29.reuse ;  /* 0x0000000109098824 */ /* 0x100fe400078e0a1d */
[--C-:B------:R-:W-:Y:S01]  /*5c70*/  @!P2 IMAD.IADD R11, R11, 0x1, -R29.reuse ;  /* 0x000000010b0ba824 */ /* 0x100fe200078e0a1d */
[----:B------:R-:W-:Y:S01]  /*5c80*/  ISETP.GT.U32.AND P2, PT, R29, R6, PT ;  /* 0x000000061d00720c */ /* 0x000fe20003f44070 */
[----:B0-----:R-:W2:Y:S04]  /*5c90*/  LDL.LU R4, [R1+0xc8] ;  /* 0x0000c80001047983 */ /* 0x001ea80000300800 */
[----:B------:R-:W3:Y:S04]  /*5ca0*/  LDL.LU R16, [R1+0xcc] ;  /* 0x0000cc0001107983 */ /* 0x000ee80000300800 */
[----:B------:R0:W-:Y:S01]  /*5cb0*/  STL [R1+0x130], R14 ;  /* 0x0001300e01007387 */ /* 0x0001e20000100800 */
[----:B------:R-:W-:-:S03]  /*5cc0*/  @!P5 IMAD.IADD R5, R5, 0x1, -R29 ;  /* 0x000000010505d824 */ /* 0x000fc600078e0a1d */
[----:B------:R-:W4:Y:S01]  /*5cd0*/  LDL.LU R15, [R1+0xc0] ;  /* 0x0000c000010f7983 */ /* 0x000f220000300800 */
[----:B------:R-:W-:-:S03]  /*5ce0*/  ISETP.GT.U32.AND P5, PT, R29, R22, PT ;  /* 0x000000161d00720c */ /* 0x000fc60003fa4070 */
[----:B------:R1:W-:Y:S01]  /*5cf0*/  STL [R1+0x108], R9 ;  /* 0x0001080901007387 */ /* 0x0003e20000100800 */
[----:B------:R-:W-:-:S03]  /*5d00*/  ISETP.GT.U32.AND P1, PT, R29, R21, PT ;  /* 0x000000151d00720c */ /* 0x000fc60003f24070 */
[----:B0-----:R-:W2:Y:S01]  /*5d10*/  LDL.LU R14, [R1+0xc4] ;  /* 0x0000c400010e7983 */ /* 0x001ea20000300800 */
[----:B------:R-:W-:Y:S01]  /*5d20*/  ISETP.GT.U32.AND P0, PT, R29, R13, PT ;  /* 0x0000000d1d00720c */ /* 0x000fe20003f04070 */
[--C-:B------:R-:W-:Y:S01]  /*5d30*/  @!P4 IMAD.IADD R7, R7, 0x1, -R29.reuse ;  /* 0x000000010707c824 */ /* 0x100fe200078e0a1d */
[C---:B------:R-:W-:Y:S01]  /*5d40*/  ISETP.GT.U32.AND P4, PT, R29.reuse, R2, PT ;  /* 0x000000021d00720c */ /* 0x040fe20003f84070 */
[----:B-1----:R-:W2:Y:S01]  /*5d50*/  LDL.LU R9, [R1+0xa8] ;  /* 0x0000a80001097983 */ /* 0x002ea20000300800 */
[--C-:B------:R-:W-:Y:S01]  /*5d60*/  @!P3 IMAD.IADD R8, R8, 0x1, -R29.reuse ;  /* 0x000000010808b824 */ /* 0x100fe200078e0a1d */
[----:B------:R-:W-:Y:S01]  /*5d70*/  ISETP.GT.U32.AND P3, PT, R29, R12, PT ;  /* 0x0000000c1d00720c */ /* 0x000fe20003f64070 */
[----:B------:R-:W-:-:S03]  /*5d80*/  @!P2 IMAD.IADD R6, R6, 0x1, -R29 ;  /* 0x000000010606a824 */ /* 0x000fc600078e0a1d */
[----:B------:R0:W-:Y:S01]  /*5d90*/  STL [R1+0x118], R8 ;  /* 0x0001180801007387 */ /* 0x0001e20000100800 */
[--C-:B------:R-:W-:Y:S02]  /*5da0*/  @!P5 IMAD.IADD R22, R22, 0x1, -R29.reuse ;  /* 0x000000011616d824 */ /* 0x100fe400078e0a1d */
[--C-:B------:R-:W-:Y:S01]  /*5db0*/  @!P1 IMAD.IADD R21, R21, 0x1, -R29.reuse ;  /* 0x0000000115159824 */ /* 0x100fe200078e0a1d */
[----:B0-----:R-:W2:Y:S01]  /*5dc0*/  LDL.LU R8, [R1+0xb4] ;  /* 0x0000b40001087983 */ /* 0x001ea20000300800 */
[----:B------:R-:W-:-:S03]  /*5dd0*/  @!P0 IMAD.IADD R13, R13, 0x1, -R29 ;  /* 0x000000010d0d8824 */ /* 0x000fc600078e0a1d */
[----:B------:R0:W-:Y:S01]  /*5de0*/  STL [R1+0x120], R7 ;  /* 0x0001200701007387 */ /* 0x0001e20000100800 */
[--C-:B------:R-:W-:Y:S02]  /*5df0*/  @!P4 IMAD.IADD R2, R2, 0x1, -R29.reuse ;  /* 0x000000010202c824 */ /* 0x100fe400078e0a1d */
[----:B------:R-:W-:Y:S01]  /*5e00*/  @!P3 IMAD.IADD R12, R12, 0x1, -R29 ;  /* 0x000000010c0cb824 */ /* 0x000fe200078e0a1d */
[----:B0-----:R-:W2:Y:S04]  /*5e10*/  LDL.LU R7, [R1+0xb8] ;  /* 0x0000b80001077983 */ /* 0x001ea80000300800 */
[----:B------:R0:W-:Y:S04]  /*5e20*/  STL [R1+0x110], R6 ;  /* 0x0001100601007387 */ /* 0x0001e80000100800 */
[----:B0-----:R-:W2:Y:S04]  /*5e30*/  LDL.LU R6, [R1+0xac] ;  /* 0x0000ac0001067983 */ /* 0x001ea80000300800 */
[----:B------:R-:W-:Y:S04]  /*5e40*/  STL [R1+0x114], R22 ;  /* 0x0001141601007387 */ /* 0x000fe80000100800 */
[----:B------:R-:W-:Y:S04]  /*5e50*/  STL [R1+0xec], R21 ;  /* 0x0000ec1501007387 */ /* 0x000fe80000100800 */
[----:B------:R-:W-:Y:S04]  /*5e60*/  STL [R1+0xf8], R13 ;  /* 0x0000f80d01007387 */ /* 0x000fe80000100800 */
[----:B------:R0:W-:Y:S04]  /*5e70*/  STL [R1+0xf0], R2 ;  /* 0x0000f00201007387 */ /* 0x0001e80000100800 */
[----:B------:R-:W-:Y:S04]  /*5e80*/  STL [R1+0x100], R12 ;  /* 0x0001000c01007387 */ /* 0x000fe80000100800 */
[----:B0-----:R-:W2:Y:S01]  /*5e90*/  LDL R2, [R1+0x7c0] ;  /* 0x0007c00001027983 */ /* 0x001ea20000100800 */
[----:B------:R-:W-:-:S02]  /*5ea0*/  ISETP.GT.U32.AND P6, PT, R29, R5, PT ;  /* 0x000000051d00720c */ /* 0x000fc40003fc4070 */
[C---:B------:R-:W-:Y:S02]  /*5eb0*/  ISETP.GT.U32.AND P5, PT, R29.reuse, R10, PT ;  /* 0x0000000a1d00720c */ /* 0x040fe40003fa4070 */
[C---:B------:R-:W-:Y:S02]  /*5ec0*/  ISETP.GT.U32.AND P1, PT, R29.reuse, R20, PT ;  /* 0x000000141d00720c */ /* 0x040fe40003f24070 */
[C---:B------:R-:W-:Y:S02]  /*5ed0*/  ISETP.GT.U32.AND P0, PT, R29.reuse, R19, PT ;  /* 0x000000131d00720c */ /* 0x040fe40003f04070 */
[----:B------:R-:W-:-:S05]  /*5ee0*/  ISETP.GT.U32.AND P3, PT, R29, R18, PT ;  /* 0x000000121d00720c */ /* 0x000fca0003f64070 */
[--C-:B------:R-:W-:Y:S02]  /*5ef0*/  @!P6 IMAD.IADD R5, R5, 0x1, -R29.reuse ;  /* 0x000000010505e824 */ /* 0x100fe400078e0a1d */
[--C-:B------:R-:W-:Y:S02]  /*5f00*/  @!P5 IMAD.IADD R10, R10, 0x1, -R29.reuse ;  /* 0x000000010a0ad824 */ /* 0x100fe400078e0a1d */
[--C-:B------:R-:W-:Y:S01]  /*5f10*/  @!P1 IMAD.IADD R20, R20, 0x1, -R29.reuse ;  /* 0x0000000114149824 */ /* 0x100fe200078e0a1d */
[----:B------:R-:W-:Y:S01]  /*5f20*/  ISETP.GT.U32.AND P2, PT, R29, R11, PT ;  /* 0x0000000b1d00720c */ /* 0x000fe20003f44070 */
[--C-:B------:R-:W-:Y:S01]  /*5f30*/  @!P0 IMAD.IADD R19, R19, 0x1, -R29.reuse ;  /* 0x0000000113138824 */ /* 0x100fe200078e0a1d */
[----:B------:R-:W-:Y:S01]  /*5f40*/  ISETP.GT.U32.AND P4, PT, R29, R17, PT ;  /* 0x000000111d00720c */ /* 0x000fe20003f84070 */
[--C-:B------:R-:W-:Y:S02]  /*5f50*/  @!P3 IMAD.IADD R18, R18, 0x1, -R29.reuse ;  /* 0x000000011212b824 */ /* 0x100fe400078e0a1d */
[----:B------:R-:W-:Y:S01]  /*5f60*/  IMAD.HI.U32 R27, R3, R26, RZ ;  /* 0x0000001a031b7227 */ /* 0x000fe200078e00ff */
[----:B------:R0:W-:Y:S07]  /*5f70*/  STL [R1+0xd0], R5 ;  /* 0x0000d00501007387 */ /* 0x0001ee0000100800 */
[----:B------:R-:W-:-:S02]  /*5f80*/  @!P2 IMAD.IADD R11, R11, 0x1, -R29 ;  /* 0x000000010b0ba824 */ /* 0x000fc400078e0a1d */
[----:B------:R-:W-:Y:S02]  /*5f90*/  IMAD.MOV R27, RZ, RZ, -R27 ;  /* 0x000000ffff1b7224 */ /* 0x000fe400078e0a1b */
[----:B------:R-:W-:Y:S01]  /*5fa0*/  @!P4 IMAD.IADD R17, R17, 0x1, -R29 ;  /* 0x000000011111c824 */ /* 0x000fe200078e0a1d */
[----:B------:R1:W-:Y:S04]  /*5fb0*/  STL [R1+0xf4], R11 ;  /* 0x0000f40b01007387 */ /* 0x0003e80000100800 */
[----:B0-----:R-:W2:Y:S01]  /*5fc0*/  LDL.LU R5, [R1+0xb0] ;  /* 0x0000b00001057983 */ /* 0x001ea20000300800 */
[----:B------:R-:W-:-:S03]  /*5fd0*/  IMAD R26, R29, R27, R26 ;  /* 0x0000001b1d1a7224 */ /* 0x000fc600078e021a */
[----:B------:R-:W2:Y:S04]  /*5fe0*/  LDL.LU R13, [R1+0x94] ;  /* 0x00009400010d7983 */ /* 0x000ea80000300800 */
[----:B------:R-:W2:Y:S01]  /*5ff0*/  LDL.LU R12, [R1+0xa0] ;  /* 0x0000a000010c7983 */ /* 0x000ea20000300800 */
[C---:B---3--:R-:W-:Y:S02]  /*6000*/  ISETP.GT.U32.AND P6, PT, R29.reuse, R16, PT ;  /* 0x000000101d00720c */ /* 0x048fe40003fc4070 */
[C---:B----4-:R-:W-:Y:S02]  /*6010*/  ISETP.GT.U32.AND P5, PT, R29.reuse, R15, PT ;  /* 0x0000000f1d00720c */ /* 0x050fe40003fa4070 */
[C---:B--2---:R-:W-:Y:S02]  /*6020*/  ISETP.GT.U32.AND P1, PT, R29.reuse, R14, PT ;  /* 0x0000000e1d00720c */ /* 0x044fe40003f24070 */
[----:B------:R-:W-:-:S07]  /*6030*/  ISETP.GT.U32.AND P0, PT, R29, R9, PT ;  /* 0x000000091d00720c */ /* 0x000fce0003f04070 */
[--C-:B------:R-:W-:Y:S01]  /*6040*/  @!P6 IMAD.IADD R16, R16, 0x1, -R29.reuse ;  /* 0x000000011010e824 */ /* 0x100fe200078e0a1d */
[----:B------:R-:W-:Y:S01]  /*6050*/  ISETP.GT.U32.AND P6, PT, R29, R10, PT ;  /* 0x0000000a1d00720c */ /* 0x000fe20003fc4070 */
[--C-:B------:R-:W-:Y:S01]  /*6060*/  @!P5 IMAD.IADD R15, R15, 0x1, -R29.reuse ;  /* 0x000000010f0fd824 */ /* 0x100fe200078e0a1d */
[C---:B------:R-:W-:Y:S01]  /*6070*/  ISETP.GT.U32.AND P5, PT, R29.reuse, R20, PT ;  /* 0x000000141d00720c */ /* 0x040fe20003fa4070 */
[--C-:B------:R-:W-:Y:S01]  /*6080*/  @!P1 IMAD.IADD R14, R14, 0x1, -R29.reuse ;  /* 0x000000010e0e9824 */ /* 0x100fe200078e0a1d */
[C---:B------:R-:W-:Y:S02]  /*6090*/  ISETP.GT.U32.AND P1, PT, R29.reuse, R19, PT ;  /* 0x000000131d00720c */ /* 0x040fe40003f24070 */
[----:B------:R-:W-:Y:S01]  /*60a0*/  ISETP.GT.U32.AND P3, PT, R29, R8, PT ;  /* 0x000000081d00720c */ /* 0x000fe20003f64070 */
[----:B------:R-:W-:Y:S01]  /*60b0*/  @!P0 IMAD.IADD R9, R9, 0x1, -R29 ;  /* 0x0000000109098824 */ /* 0x000fe200078e0a1d */
[----:B------:R-:W-:-:S05]  /*60c0*/  ISETP.GT.U32.AND P0, PT, R29, R18, PT ;  /* 0x000000121d00720c */ /* 0x000fca0003f04070 */
[--C-:B------:R-:W-:Y:S02]  /*60d0*/  @!P6 IMAD.IADD R10, R10, 0x1, -R29.reuse ;  /* 0x000000010a0ae824 */ /* 0x100fe400078e0a1d */
[--C-:B------:R-:W-:Y:S02]  /*60e0*/  @!P5 IMAD.IADD R20, R20, 0x1, -R29.reuse ;  /* 0x000000011414d824 */ /* 0x100fe400078e0a1d */
[--C-:B------:R-:W-:Y:S02]  /*60f0*/  @!P1 IMAD.IADD R19, R19, 0x1, -R29.reuse ;  /* 0x0000000113139824 */ /* 0x100fe400078e0a1d */
[--C-:B------:R-:W-:Y:S01]  /*6100*/  @!P3 IMAD.IADD R8, R8, 0x1, -R29.reuse ;  /* 0x000000010808b824 */ /* 0x100fe200078e0a1d */
[C---:B------:R-:W-:Y:S01]  /*6110*/  ISETP.GT.U32.AND P3, PT, R29.reuse, R17, PT ;  /* 0x000000111d00720c */ /* 0x040fe20003f64070 */
[----:B------:R-:W-:Y:S01]  /*6120*/  @!P0 IMAD.IADD R18, R18, 0x1, -R29 ;  /* 0x0000000112128824 */ /* 0x000fe200078e0a1d */
[C---:B------:R-:W-:Y:S02]  /*6130*/  ISETP.GT.U32.AND P2, PT, R29.reuse, R4, PT ;  /* 0x000000041d00720c */ /* 0x040fe40003f44070 */
[----:B------:R-:W-:-:S09]  /*6140*/  ISETP.GT.U32.AND P4, PT, R29, R7, PT ;  /* 0x000000071d00720c */ /* 0x000fd20003f84070 */
[--C-:B------:R-:W-:Y:S02]  /*6150*/  @!P3 IMAD.IADD R17, R17, 0x1, -R29.reuse ;  /* 0x000000011111b824 */ /* 0x100fe400078e0a1d */
[--C-:B------:R-:W-:Y:S01]  /*6160*/  @!P2 IMAD.IADD R4, R4, 0x1, -R29.reuse ;  /* 0x000000010404a824 */ /* 0x100fe200078e0a1d */
[----:B------:R-:W-:Y:S02]  /*6170*/  IABS R27, R2 ;  /* 0x00000002001b7213 */ /* 0x000fe40000000000 */
[----:B------:R-:W2:Y:S04]  /*6180*/  LDL.LU R2, [R1+0xa4] ;  /* 0x0000a40001027983 */ /* 0x000ea80000300800 */
[----:B-1----:R-:W3:Y:S04]  /*6190*/  LDL.LU R11, [R1+0x98] ;  /* 0x00009800010b7983 */ /* 0x002ee80000300800 */
[----:B------:R0:W-:Y:S04]  /*61a0*/  STL [R1+0xe0], R10 ;  /* 0x0000e00a01007387 */ /* 0x0001e80000100800 */
[----:B0-----:R-:W4:Y:S04]  /*61b0*/  LDL.LU R10, [R1+0x9c] ;  /* 0x00009c00010a7983 */ /* 0x001f280000300800 */
[----:B------:R0:W-:Y:S04]  /*61c0*/  STL [R1+0xe8], R20 ;  /* 0x0000e81401007387 */ /* 0x0001e80000100800 */
[----:B------:R-:W4:Y:S04]  /*61d0*/  LDL.LU R22, [R1+0x80] ;  /* 0x0000800001167983 */ /* 0x000f280000300800 */
[----:B------:R1:W-:Y:S04]  /*61e0*/  STL [R1+0xd4], R19 ;  /* 0x0000d41301007387 */ /* 0x0003e80000100800 */
[----:B------:R-:W4:Y:S04]  /*61f0*/  LDL.LU R21, [R1+0x8c] ;  /* 0x00008c0001157983 */ /* 0x000f280000300800 */
[----:B------:R1:W-:Y:S04]  /*6200*/  STL [R1+0xd8], R18 ;  /* 0x0000d81201007387 */ /* 0x0003e80000100800 */
[----:B0-----:R-:W4:Y:S04]  /*6210*/  LDL.LU R20, [R1+0x90] ;  /* 0x0000900001147983 */ /* 0x001f280000300800 */
[----:B-1----:R-:W4:Y:S04]  /*6220*/  LDL.LU R19, [R1+0x84] ;  /* 0x0000840001137983 */ /* 0x002f280000300800 */
[----:B------:R0:W-:Y:S04]  /*6230*/  STL [R1+0xbc], R17 ;  /* 0x0000bc1101007387 */ /* 0x0001e80000100800 */
[----:B------:R-:W4:Y:S01]  /*6240*/  LDL.LU R18, [R1+0x88] ;  /* 0x0000880001127983 */ /* 0x000f220000300800 */
[----:B------:R-:W-:Y:S01]  /*6250*/  @!P4 IMAD.IADD R7, R7, 0x1, -R29 ;  /* 0x000000010707c824 */ /* 0x000fe200078e0a1d */
[----:B------:R-:W-:-:S02]  /*6260*/  ISETP.GT.U32.AND P4, PT, R29, R4, PT ;  /* 0x000000041d00720c */ /* 0x000fc40003f84070 */
[----:B0-----:R-:W4:Y:S11]  /*6270*/  LDL.LU R17, [R1+0x78] ;  /* 0x0000780001117983 */ /* 0x001f360000300800 */
[----:B------:R-:W-:-:S05]  /*6280*/  @!P4 IMAD.IADD R4, R4, 0x1, -R29 ;  /* 0x000000010404c824 */ /* 0x000fca00078e0a1d */
[----:B------:R0:W-:Y:S04]  /*6290*/  STL [R1+0xc8], R4 ;  /* 0x0000c80401007387 */ /* 0x0001e80000100800 */
[----:B0-----:R-:W4:Y:S01]  /*62a0*/  LDL.LU R4, [R1+0x7c] ;  /* 0x00007c0001047983 */ /* 0x001f220000300800 */
[C---:B------:R-:W-:Y:S02]  /*62b0*/  ISETP.GT.U32.AND P2, PT, R29.reuse, R6, PT ;  /* 0x000000061d00720c */ /* 0x040fe40003f44070 */
[C---:B------:R-:W-:Y:S02]  /*62c0*/  ISETP.GT.U32.AND P1, PT, R29.reuse, R14, PT ;  /* 0x0000000e1d00720c */ /* 0x040fe40003f24070 */
[----:B------:R-:W-:-:S09]  /*62d0*/  ISETP.GT.U32.AND P5, PT, R29, R15, PT ;  /* 0x0000000f1d00720c */ /* 0x000fd20003fa4070 */
[--C-:B------:R-:W-:Y:S01]  /*62e0*/  @!P2 IMAD.IADD R6, R6, 0x1, -R29.reuse ;  /* 0x000000010606a824 */ /* 0x100fe200078e0a1d */
[C---:B------:R-:W-:Y:S02]  /*62f0*/  ISETP.GT.U32.AND P2, PT, R29.reuse, R16, PT ;  /* 0x000000101d00720c */ /* 0x040fe40003f44070 */
[C---:B------:R-:W-:Y:S02]  /*6300*/  ISETP.GT.U32.AND P0, PT, R29.reuse, R9, PT ;  /* 0x000000091d00720c */ /* 0x040fe40003f04070 */
[C---:B------:R-:W-:Y:S01]  /*6310*/  ISETP.GT.U32.AND P6, PT, R29.reuse, R6, PT ;  /* 0x000000061d00720c */ /* 0x040fe20003fc4070 */
[--C-:B------:R-:W-:Y:S01]  /*6320*/  @!P1 IMAD.IADD R14, R14, 0x1, -R29.reuse ;  /* 0x000000010e0e9824 */ /* 0x100fe200078e0a1d */
[----:B------:R-:W-:Y:S01]  /*6330*/  ISETP.GT.U32.AND P1, PT, R29, R12, PT ;  /* 0x0000000c1d00720c */ /* 0x000fe20003f24070 */
[----:B------:R-:W-:Y:S01]  /*6340*/  @!P5 IMAD.IADD R15, R15, 0x1, -R29 ;  /* 0x000000010f0fd824 */ /* 0x000fe200078e0a1d */
[----:B------:R-:W-:-:S05]  /*6350*/  ISETP.GT.U32.AND P5, PT, R29, R13, PT ;  /* 0x0000000d1d00720c */ /* 0x000fca0003fa4070 */
[--C-:B------:R-:W-:Y:S01]  /*6360*/  @!P2 IMAD.IADD R16, R16, 0x1, -R29.reuse ;  /* 0x000000011010a824 */ /* 0x100fe200078e0a1d */
[C---:B------:R-:W-:Y:S02]  /*6370*/  ISETP.GT.U32.AND P2, PT, R29.reuse, R5, PT ;  /* 0x000000051d00720c */ /* 0x040fe40003f44070 */
[----:B------:R-:W-:Y:S01]  /*6380*/  ISETP.GT.U32.AND P3, PT, R29, R8, PT ;  /* 0x000000081d00720c */ /* 0x000fe20003f64070 */
[--C-:B------:R-:W-:Y:S02]  /*6390*/  @!P0 IMAD.IADD R9, R9, 0x1, -R29.reuse ;  /* 0x0000000109098824 */ /* 0x100fe400078e0a1d */
[--C-:B------:R-:W-:Y:S01]  /*63a0*/  @!P6 IMAD.IADD R6, R6, 0x1, -R29.reuse ;  /* 0x000000010606e824 */ /* 0x100fe200078e0a1d */
[----:B------:R-:W-:Y:S01]  /*63b0*/  ISETP.GT.U32.AND P4, PT, R29, R7, PT ;  /* 0x000000071d00720c */ /* 0x000fe20003f84070 */
[--C-:B------:R-:W-:Y:S02]  /*63c0*/  @!P1 IMAD.IADD R12, R12, 0x1, -R29.reuse ;  /* 0x000000010c0c9824 */ /* 0x100fe400078e0a1d */
[----:B------:R-:W-:-:S04]  /*63d0*/  @!P5 IMAD.IADD R13, R13, 0x1, -R29 ;  /* 0x000000010d0dd824 */ /* 0x000fc800078e0a1d */
[--C-:B------:R-:W-:Y:S02]  /*63e0*/  @!P2 IMAD.IADD R5, R5, 0x1, -R29.reuse ;  /* 0x000000010505a824 */ /* 0x100fe400078e0a1d */
[----:B------:R-:W-:-:S04]  /*63f0*/  @!P3 IMAD.IADD R8, R8, 0x1, -R29 ;  /* 0x000000010808b824 */ /* 0x000fc800078e0a1d */
[----:B------:R-:W-:Y:S01]  /*6400*/  @!P4 IMAD.IADD R7, R7, 0x1, -R29 ;  /* 0x000000010707c824 */ /* 0x000fe200078e0a1d */
[----:B------:R0:W-:Y:S04]  /*6410*/  STL [R1+0xcc], R16 ;  /* 0x0000cc1001007387 */ /* 0x0001e80000100800 */
[----:B------:R-:W-:Y:S04]  /*6420*/  STL [R1+0xc0], R15 ;  /* 0x0000c00f01007387 */ /* 0x000fe80000100800 */
[----:B------:R-:W-:Y:S04]  /*6430*/  STL [R1+0xc4], R14 ;  /* 0x0000c40e01007387 */ /* 0x000fe80000100800 */
[----:B------:R1:W-:Y:S04]  /*6440*/  STL [R1+0xa8], R9 ;  /* 0x0000a80901007387 */ /* 0x0003e80000100800 */
[----:B------:R1:W-:Y:S04]  /*6450*/  STL [R1+0xb4], R8 ;  /* 0x0000b40801007387 */ /* 0x0003e80000100800 */
[----:B0-----:R-:W4:Y:S04]  /*6460*/  LDL.LU R16, [R1+0x1b0] ;  /* 0x0001b00001107983 */ /* 0x001f280000300800 */
[----:B------:R0:W-:Y:S04]  /*6470*/  STL [R1+0xb8], R7 ;  /* 0x0000b80701007387 */ /* 0x0001e80000100800 */
[----:B-1----:R-:W4:Y:S04]  /*6480*/  LDL.LU R9, [R1+0x1a4] ;  /* 0x0001a40001097983 */ /* 0x002f280000300800 */
[----:B------:R-:W4:Y:S04]  /*6490*/  LDL.LU R8, [R1+0x1a8] ;  /* 0x0001a80001087983 */ /* 0x000f280000300800 */
[----:B------:R1:W-:Y:S04]  /*64a0*/  STL [R1+0xac], R6 ;  /* 0x0000ac0601007387 */ /* 0x0003e80000100800 */
[----:B0-----:R-:W4:Y:S04]  /*64b0*/  LDL.LU R7, [R1+0x174] ;  /* 0x0001740001077983 */ /* 0x001f280000300800 */
[----:B-1----:R-:W4:Y:S01]  /*64c0*/  LDL.LU R6, [R1+0x194] ;  /* 0x0001940001067983 */ /* 0x002f220000300800 */
[----:B--2---:R-:W-:-:S02]  /*64d0*/  ISETP.GT.U32.AND P0, PT, R29, R2, PT ;  /* 0x000000021d00720c */ /* 0x004fc40003f04070 */
[----:B---3--:R-:W-:-:S11]  /*64e0*/  ISETP.GT.U32.AND P3, PT, R29, R11, PT ;  /* 0x0000000b1d00720c */ /* 0x008fd60003f64070 */
[----:B------:R-:W-:Y:S01]  /*64f0*/  @!P0 IMAD.IADD R2, R2, 0x1, -R29 ;  /* 0x0000000102028824 */ /* 0x000fe200078e0a1d */
[C---:B----4-:R-:W-:Y:S02]  /*6500*/  ISETP.GT.U32.AND P6, PT, R29.reuse, R22, PT ;  /* 0x000000161d00720c */ /* 0x050fe40003fc4070 */
[C---:B------:R-:W-:Y:S02]  /*6510*/  ISETP.GT.U32.AND P2, PT, R29.reuse, R21, PT ;  /* 0x000000151d00720c */ /* 0x040fe40003f44070 */
[C---:B------:R-:W-:Y:S02]  /*6520*/  ISETP.GT.U32.AND P5, PT, R29.reuse, R20, PT ;  /* 0x000000141d00720c */ /* 0x040fe40003fa4070 */
        /* <DEDUP_REMOVED lines=8> */
[--C-:B------:R-:W-:Y:S01]  /*65b0*/  @!P1 IMAD.IADD R19, R19, 0x1, -R29.reuse ;  /* 0x0000000113139824 */ /* 0x100fe200078e0a1d */
[----:B------:R-:W-:Y:S01]  /*65c0*/  ISETP.GT.U32.AND P1, PT, R29, R2, PT ;  /* 0x000000021d00720c */ /* 0x000fe20003f24070 */
[----:B------:R-:W-:Y:S01]  /*65d0*/  @!P3 IMAD.IADD R11, R11, 0x1, -R29 ;  /* 0x000000010b0bb824 */ /* 0x000fe200078e0a1d */
[----:B------:R-:W-:-:S02]  /*65e0*/  ISETP.GT.U32.AND P5, PT, R29, R12, PT ;  /* 0x0000000c1d00720c */ /* 0x000fc40003fa4070 */
[----:B------:R-:W-:-:S03]  /*65f0*/  ISETP.GT.U32.AND P3, PT, R29, R17, PT ;  /* 0x000000111d00720c */ /* 0x000fc60003f64070 */
[--C-:B------:R-:W-:Y:S01]  /*6600*/  @!P0 IMAD.IADD R18, R18, 0x1, -R29.reuse ;  /* 0x0000000112128824 */ /* 0x100fe200078e0a1d */
[----:B------:R-:W-:Y:S01]  /*6610*/  ISETP.GT.U32.AND P0, PT, R29, R11, PT ;  /* 0x0000000b1d00720c */ /* 0x000fe20003f04070 */
[--C-:B------:R-:W-:Y:S02]  /*6620*/  @!P6 IMAD.IADD R5, R5, 0x1, -R29.reuse ;  /* 0x000000010505e824 */ /* 0x100fe400078e0a1d */
[--C-:B------:R-:W-:Y:S02]  /*6630*/  @!P4 IMAD.IADD R10, R10, 0x1, -R29.reuse ;  /* 0x000000010a0ac824 */ /* 0x100fe400078e0a1d */
[--C-:B------:R-:W-:Y:S02]  /*6640*/  @!P2 IMAD.IADD R13, R13, 0x1, -R29.reuse ;  /* 0x000000010d0da824 */ /* 0x100fe400078e0a1d */
[--C-:B------:R-:W-:Y:S01]  /*6650*/  @!P1 IMAD.IADD R2, R2, 0x1, -R29.reuse ;  /* 0x0000000102029824 */ /* 0x100fe200078e0a1d */
[----:B------:R0:W-:Y:S01]  /*6660*/  STL [R1+0xb0], R5 ;  /* 0x0000b00501007387 */ /* 0x0001e20000100800 */
[----:B------:R-:W-:-:S02]  /*6670*/  @!P5 IMAD.IADD R12, R12, 0x1, -R29 ;  /* 0x000000010c0cd824 */ /* 0x000fc400078e0a1d */
[--C-:B------:R-:W-:Y:S01]  /*6680*/  @!P3 IMAD.IADD R17, R17, 0x1, -R29.reuse ;  /* 0x000000011111b824 */ /* 0x100fe200078e0a1d */
[----:B------:R-:W-:Y:S01]  /*6690*/  ISETP.GT.U32.AND P3, PT, R29, R10, PT ;  /* 0x0000000a1d00720c */ /* 0x000fe20003f64070 */
[----:B------:R-:W-:Y:S01]  /*66a0*/  @!P0 IMAD.IADD R11, R11, 0x1, -R29 ;  /* 0x000000010b0b8824 */ /* 0x000fe200078e0a1d */
[----:B0-----:R-:W2:Y:S04]  /*66b0*/  LDL.LU R5, [R1+0x198] ;  /* 0x0001980001057983 */ /* 0x001ea80000300800 */
[----:B------:R-:W-:Y:S04]  /*66c0*/  STL [R1+0x94], R13 ;  /* 0x0000940d01007387 */ /* 0x000fe80000100800 */
[----:B------:R0:W-:Y:S04]  /*66d0*/  STL [R1+0xa4], R2 ;  /* 0x0000a40201007387 */ /* 0x0001e80000100800 */
[----:B------:R1:W-:Y:S01]  /*66e0*/  STL [R1+0xa0], R12 ;  /* 0x0000a00c01007387 */ /* 0x0003e20000100800 */
[----:B------:R-:W-:-:S03]  /*66f0*/  ISETP.GT.U32.AND P4, PT, R29, R4, PT ;  /* 0x000000041d00720c */ /* 0x000fc60003f84070 */
[----:B0-----:R-:W3:Y:S04]  /*6700*/  LDL.LU R2, [R1+0x17c] ;  /* 0x00017c0001027983 */ /* 0x001ee80000300800 */
[----:B------:R-:W4:Y:S04]  /*6710*/  LDL.LU R15, [R1+0x184] ;  /* 0x00018400010f7983 */ /* 0x000f280000300800 */
[----:B------:R-:W4:Y:S04]  /*6720*/  LDL.LU R14, [R1+0x134] ;  /* 0x00013400010e7983 */ /* 0x000f280000300800 */
[----:B------:R-:W4:Y:S04]  /*6730*/  LDL.LU R13, [R1+0x158] ;  /* 0x00015800010d7983 */ /* 0x000f280000300800 */
[----:B------:R0:W-:Y:S01]  /*6740*/  STL [R1+0x98], R11 ;  /* 0x0000980b01007387 */ /* 0x0001e20000100800 */
[----:B------:R-:W-:-:S03]  /*6750*/  @!P3 IMAD.IADD R10, R10, 0x1, -R29 ;  /* 0x000000010a0ab824 */ /* 0x000fc600078e0a1d */
[----:B-1----:R-:W4:Y:S04]  /*6760*/  LDL.LU R12, [R1+0x15c] ;  /* 0x00015c00010c7983 */ /* 0x002f280000300800 */
[----:B0-----:R-:W4:Y:S01]  /*6770*/  LDL.LU R11, [R1+0x140] ;  /* 0x00014000010b7983 */ /* 0x001f220000300800 */
[----:B------:R-:W-:-:S03]  /*6780*/  @!P4 IMAD.IADD R4, R4, 0x1, -R29 ;  /* 0x000000010404c824 */ /* 0x000fc600078e0a1d */
[----:B------:R0:W-:Y:S01]  /*6790*/  STL [R1+0x9c], R10 ;  /* 0x00009c0a01007387 */ /* 0x0001e20000100800 */
[C---:B------:R-:W-:Y:S02]  /*67a0*/  ISETP.GT.U32.AND P4, PT, R29.reuse, R22, PT ;  /* 0x000000161d00720c */ /* 0x040fe40003f84070 */
[C---:B------:R-:W-:Y:S02]  /*67b0*/  ISETP.GT.U32.AND P2, PT, R29.reuse, R21, PT ;  /* 0x000000151d00720c */ /* 0x040fe40003f44070 */
[C---:B------:R-:W-:Y:S01]  /*67c0*/  ISETP.GT.U32.AND P5, PT, R29.reuse, R20, PT ;  /* 0x000000141d00720c */ /* 0x040fe20003fa4070 */
[----:B0-----:R-:W4:Y:S01]  /*67d0*/  LDL.LU R10, [R1+0x144] ;  /* 0x00014400010a7983 */ /* 0x001f220000300800 */
[C---:B------:R-:W-:Y:S02]  /*67e0*/  ISETP.GT.U32.AND P1, PT, R29.reuse, R19, PT ;  /* 0x000000131d00720c */ /* 0x040fe40003f24070 */
[C---:B------:R-:W-:Y:S02]  /*67f0*/  ISETP.GT.U32.AND P0, PT, R29.reuse, R18, PT ;  /* 0x000000121d00720c */ /* 0x040fe40003f04070 */
[----:B------:R-:W-:-:S02]  /*6800*/  ISETP.GT.U32.AND P6, PT, R29, R4, PT ;  /* 0x000000041d00720c */ /* 0x000fc40003fc4070 */
[----:B------:R-:W-:Y:S01]  /*6810*/  ISETP.GT.U32.AND P3, PT, R29, R17, PT ;  /* 0x000000111d00720c */ /* 0x000fe20003f64070 */
[--C-:B------:R-:W-:Y:S02]  /*6820*/  @!P4 IMAD.IADD R22, R22, 0x1, -R29.reuse ;  /* 0x000000011616c824 */ /* 0x100fe400078e0a1d */
[--C-:B------:R-:W-:Y:S02]  /*6830*/  @!P2 IMAD.IADD R21, R21, 0x1, -R29.reuse ;  /* 0x000000011515a824 */ /* 0x100fe400078e0a1d */
[--C-:B------:R-:W-:Y:S01]  /*6840*/  @!P5 IMAD.IADD R20, R20, 0x1, -R29.reuse ;  /* 0x000000011414d824 */ /* 0x100fe200078e0a1d */
[----:B------:R0:W-:Y:S01]  /*6850*/  STL [R1+0x80], R22 ;  /* 0x0000801601007387 */ /* 0x0001e20000100800 */
[--C-:B------:R-:W-:Y:S02]  /*6860*/  @!P1 IMAD.IADD R19, R19, 0x1, -R29.reuse ;  /* 0x0000000113139824 */ /* 0x100fe400078e0a1d */
[--C-:B------:R-:W-:Y:S02]  /*6870*/  @!P0 IMAD.IADD R18, R18, 0x1, -R29.reuse ;  /* 0x0000000112128824 */ /* 0x100fe400078e0a1d */
[----:B------:R-:W-:-:S02]  /*6880*/  @!P6 IMAD.IADD R4, R4, 0x1, -R29 ;  /* 0x000000010404e824 */ /* 0x000fc400078e0a1d */
[----:B------:R-:W-:Y:S01]  /*6890*/  @!P3 IMAD.IADD R17, R17, 0x1, -R29 ;  /* 0x000000011111b824 */ /* 0x000fe200078e0a1d */
[----:B0-----:R-:W4:Y:S04]  /*68a0*/  LDL.LU R22, [R1+0xcac] ;  /* 0x000cac0001167983 */ /* 0x001f280000300800 */
[----:B------:R-:W-:Y:S04]  /*68b0*/  STL [R1+0x8c], R21 ;  /* 0x00008c1501007387 */ /* 0x000fe80000100800 */
[----:B------:R-:W-:Y:S04]  /*68c0*/  STL [R1+0x90], R20 ;  /* 0x0000901401007387 */ /* 0x000fe80000100800 */
[----:B------:R-:W-:Y:S04]  /*68d0*/  STL [R1+0x84], R19 ;  /* 0x0000841301007387 */ /* 0x000fe80000100800 */
[----:B------:R-:W-:Y:S04]  /*68e0*/  STL [R1+0x88], R18 ;  /* 0x0000881201007387 */ /* 0x000fe80000100800 */
[----:B------:R0:W-:Y:S04]  /*68f0*/  STL [R1+0x7c], R4 ;  /* 0x00007c0401007387 */ /* 0x0001e80000100800 */
[----:B------:R1:W-:Y:S04]  /*6900*/  STL [R1+0x78], R17 ;  /* 0x0000781101007387 */ /* 0x0003e80000100800 */
[----:B0-----:R-:W4:Y:S01]  /*6910*/  LDL R4, [R1+0x7bc] ;  /* 0x0007bc0001047983 */ /* 0x001f220000100800 */
[----:B------:R-:W-:-:S02]  /*6920*/  ISETP.GT.U32.AND P4, PT, R29, R16, PT ;  /* 0x000000101d00720c */ /* 0x000fc40003f84070 */
[C---:B------:R-:W-:Y:S01]  /*6930*/  ISETP.GT.U32.AND P2, PT, R29.reuse, R9, PT ;  /* 0x000000091d00720c */ /* 0x040fe20003f44070 */
[----:B------:R-:W4:Y:S01]  /*6940*/  LDL.LU R21, [R1+0xfc] ;  /* 0x0000fc0001157983 */ /* 0x000f220000300800 */
[C---:B------:R-:W-:Y:S02]  /*6950*/  ISETP.GT.U32.AND P5, PT, R29.reuse, R8, PT ;  /* 0x000000081d00720c */ /* 0x040fe40003fa4070 */
[C---:B------:R-:W-:Y:S01]  /*6960*/  ISETP.GT.U32.AND P1, PT, R29.reuse, R7, PT ;  /* 0x000000071d00720c */ /* 0x040fe20003f24070 */
[----:B------:R-:W4:Y:S01]  /*6970*/  LDL.LU R20, [R1+0x11c] ;  /* 0x00011c0001147983 */ /* 0x000f220000300800 */
[----:B------:R-:W-:-:S03]  /*6980*/  ISETP.GT.U32.AND P0, PT, R29, R6, PT ;  /* 0x000000061d00720c */ /* 0x000fc60003f04070 */
[----:B------:R-:W4:Y:S02]  /*6990*/  LDL.LU R19, [R1+0x124] ;  /* 0x0001240001137983 */ /* 0x000f240000300800 */
[--C-:B------:R-:W-:Y:S02]  /*69a0*/  @!P4 IMAD.IADD R16, R16, 0x1, -R29.reuse ;  /* 0x000000011010c824 */ /* 0x100fe400078e0a1d */
[--C-:B------:R-:W-:Y:S01]  /*69b0*/  @!P2 IMAD.IADD R9, R9, 0x1, -R29.reuse ;  /* 0x000000010909a824 */ /* 0x100fe200078e0a1d */
[----:B------:R-:W4:Y:S01]  /*69c0*/  LDL.LU R18, [R1+0x104] ;  /* 0x0001040001127983 */ /* 0x000f220000300800 */
[--C-:B------:R-:W-:Y:S02]  /*69d0*/  @!P5 IMAD.IADD R8, R8, 0x1, -R29.reuse ;  /* 0x000000010808d824 */ /* 0x100fe400078e0a1d */
[--C-:B------:R-:W-:Y:S01]  /*69e0*/  @!P1 IMAD.IADD R7, R7, 0x1, -R29.reuse ;  /* 0x0000000107079824 */ /* 0x100fe200078e0a1d */
[----:B-1----:R-:W4:Y:S01]  /*69f0*/  LDL.LU R17, [R1+0x10c] ;  /* 0x00010c0001117983 */ /* 0x002f220000300800 */
[----:B------:R-:W-:-:S02]  /*6a00*/  @!P0 IMAD.IADD R6, R6, 0x1, -R29 ;  /* 0x0000000106068824 */ /* 0x000fc400078e0a1d */
[----:B------:R-:W-:-:S04]  /*6a10*/  IMAD.HI.U32 R28, R3, R27, RZ ;  /* 0x0000001b031c7227 */ /* 0x000fc800078e00ff */
[----:B------:R-:W-:-:S04]  /*6a20*/  IMAD.MOV R28, RZ, RZ, -R28 ;  /* 0x000000ffff1c7224 */ /* 0x000fc800078e0a1c */
[C---:B------:R-:W-:Y:S01]  /*6a30*/  IMAD R27, R29.reuse, R28, R27 ;  /* 0x0000001c1d1b7224 */ /* 0x040fe200078e021b */
[C---:B--2---:R-:W-:Y:S02]  /*6a40*/  ISETP.GT.U32.AND P3, PT, R29.reuse, R5, PT ;  /* 0x000000051d00720c */ /* 0x044fe40003f64070 */
[C---:B---3--:R-:W-:Y:S02]  /*6a50*/  ISETP.GT.U32.AND P6, PT, R29.reuse, R2, PT ;  /* 0x000000021d00720c */ /* 0x048fe40003fc4070 */
[C---:B----4-:R-:W-:Y:S02]  /*6a60*/  ISETP.GT.U32.AND P4, PT, R29.reuse, R15, PT ;  /* 0x0000000f1d00720c */ /* 0x050fe40003f84070 */
[C---:B------:R-:W-:Y:S02]  /*6a70*/  ISETP.GT.U32.AND P2, PT, R29.reuse, R14, PT ;  /* 0x0000000e1d00720c */ /* 0x040fe40003f44070 */
[----:B------:R-:W-:-:S07]  /*6a80*/  ISETP.GT.U32.AND P5, PT, R29, R13, PT ;  /* 0x0000000d1d00720c */ /* 0x000fce0003fa4070 */
[--C-:B------:R-:W-:Y:S01]  /*6a90*/  @!P6 IMAD.IADD R2, R2, 0x1, -R29.reuse ;  /* 0x000000010202e824 */ /* 0x100fe200078e0a1d */
[----:B------:R-:W-:Y:S01]  /*6aa0*/  ISETP.GT.U32.AND P1, PT, R29, R12, PT ;  /* 0x0000000c1d00720c */ /* 0x000fe20003f24070 */
[--C-:B------:R-:W-:Y:S01]  /*6ab0*/  @!P3 IMAD.IADD R5, R5, 0x1, -R29.reuse ;  /* 0x000000010505b824 */ /* 0x100fe200078e0a1d */
[C---:B------:R-:W-:Y:S02]  /*6ac0*/  ISETP.GT.U32.AND P6, PT, R29.reuse, R16, PT ;  /* 0x000000101d00720c */ /* 0x040fe40003fc4070 */
[----:B------:R-:W-:Y:S01]  /*6ad0*/  ISETP.GT.U32.AND P0, PT, R29, R11, PT ;  /* 0x0000000b1d00720c */ /* 0x000fe20003f04070 */
[--C-:B------:R-:W-:Y:S01]  /*6ae0*/  @!P4 IMAD.IADD R15, R15, 0x1, -R29.reuse ;  /* 0x000000010f0fc824 */ /* 0x100fe200078e0a1d */
[C---:B------:R-:W-:Y:S01]  /*6af0*/  ISETP.GT.U32.AND P4, PT, R29.reuse, R9, PT ;  /* 0x000000091d00720c */ /* 0x040fe20003f84070 */
[--C-:B------:R-:W-:Y:S01]  /*6b00*/  @!P2 IMAD.IADD R14, R14, 0x1, -R29.reuse ;  /* 0x000000010e0ea824 */ /* 0x100fe200078e0a1d */
[----:B------:R-:W-:Y:S01]  /*6b10*/  ISETP.GT.U32.AND P2, PT, R29, R8, PT ;  /* 0x000000081d00720c */ /* 0x000fe20003f44070 */
[----:B------:R-:W-:Y:S01]  /*6b20*/  @!P5 IMAD.IADD R13, R13, 0x1, -R29 ;  /* 0x000000010d0dd824 */ /* 0x000fe200078e0a1d */
[----:B------:R-:W-:-:S03]  /*6b30*/  ISETP.GT.U32.AND P5, PT, R29, R7, PT ;  /* 0x000000071d00720c */ /* 0x000fc60003fa4070 */
[--C-:B------:R-:W-:Y:S01]  /*6b40*/  @!P1 IMAD.IADD R12, R12, 0x1, -R29.reuse ;  /* 0x000000010c0c9824 */ /* 0x100fe200078e0a1d */
[C---:B------:R-:W-:Y:S02]  /*6b50*/  ISETP.GT.U32.AND P1, PT, R29.reuse, R6, PT ;  /* 0x000000061d00720c */ /* 0x040fe40003f24070 */
[----:B------:R-:W-:Y:S01]  /*6b60*/  ISETP.GT.U32.AND P3, PT, R29, R10, PT ;  /* 0x0000000a1d00720c */ /* 0x000fe20003f64070 */
[--C-:B------:R-:W-:Y:S01]  /*6b70*/  @!P0 IMAD.IADD R11, R11, 0x1, -R29.reuse ;  /* 0x000000010b0b8824 */ /* 0x100fe200078e0a1d */
[----:B------:R-:W-:Y:S01]  /*6b80*/  ISETP.GT.U32.AND P0, PT, R29, R5, PT ;  /* 0x000000051d00720c */ /* 0x000fe20003f04070 */
[--C-:B------:R-:W-:Y:S02]  /*6b90*/  @!P6 IMAD.IADD R16, R16, 0x1, -R29.reuse ;  /* 0x000000011010e824 */ /* 0x100fe400078e0a1d */
[--C-:B------:R-:W-:Y:S02]  /*6ba0*/  @!P4 IMAD.IADD R9, R9, 0x1, -R29.reuse ;  /* 0x000000010909c824 */ /* 0x100fe400078e0a1d */
[--C-:B------:R-:W-:Y:S01]  /*6bb0*/  @!P2 IMAD.IADD R8, R8, 0x1, -R29.reuse ;  /* 0x000000010808a824 */ /* 0x100fe200078e0a1d */
[----:B------:R0:W-:Y:S01]  /*6bc0*/  STL [R1+0x1b0], R16 ;  /* 0x0001b01001007387 */ /* 0x0001e20000100800 */
[----:B------:R-:W-:-:S04]  /*6bd0*/  @!P5 IMAD.IADD R7, R7, 0x1, -R29 ;  /* 0x000000010707d824 */ /* 0x000fc800078e0a1d */
[--C-:B------:R-:W-:Y:S01]  /*6be0*/  @!P3 IMAD.IADD R10, R10, 0x1, -R29.reuse ;  /* 0x000000010a0ab824 */ /* 0x100fe200078e0a1d */
[----:B------:R-:W-:Y:S01]  /*6bf0*/  ISETP.GT.U32.AND P3, PT, R29, R2, PT ;  /* 0x000000021d00720c */ /* 0x000fe20003f64070 */
[--C-:B------:R-:W-:Y:S01]  /*6c00*/  @!P1 IMAD.IADD R6, R6, 0x1, -R29.reuse ;  /* 0x0000000106069824 */ /* 0x100fe200078e0a1d */
[----:B0-----:R-:W2:Y:S04]  /*6c10*/  LDL.LU R16, [R1+0x2c] ;  /* 0x00002c0001107983 */ /* 0x001ea80000300800 */
[----:B------:R0:W-:Y:S01]  /*6c20*/  STL [R1+0x1a4], R9 ;  /* 0x0001a40901007387 */ /* 0x0001e20000100800 */
[----:B------:R-:W-:-:S03]  /*6c30*/  @!P0 IMAD.IADD R5, R5, 0x1, -R29 ;  /* 0x0000000105058824 */ /* 0x000fc600078e0a1d */
[----:B------:R1:W-:Y:S04]  /*6c40*/  STL [R1+0x1a8], R8 ;  /* 0x0001a80801007387 */ /* 0x0003e80000100800 */
[----:B0-----:R-:W3:Y:S04]  /*6c50*/  LDL.LU R9, [R1+0xdc] ;  /* 0x0000dc0001097983 */ /* 0x001ee80000300800 */
[----:B------:R0:W-:Y:S04]  /*6c60*/  STL [R1+0x174], R7 ;  /* 0x0001740701007387 */ /* 0x0001e80000100800 */
[----:B-1----:R-:W4:Y:S04]  /*6c70*/  LDL.LU R8, [R1+0xe4] ;  /* 0x0000e40001087983 */ /* 0x002f280000300800 */
[----:B------:R1:W-:Y:S01]  /*6c80*/  STL [R1+0x194], R6 ;  /* 0x0001940601007387 */ /* 0x0003e20000100800 */
[----:B------:R-:W-:-:S03]  /*6c90*/  @!P3 IMAD.IADD R2, R2, 0x1, -R29 ;  /* 0x000000010202b824 */ /* 0x000fc600078e0a1d */
[----:B0-----:R-:W4:Y:S04]  /*6ca0*/  LDL.LU R7, [R1+0x28] ;  /* 0x0000280001077983 */ /* 0x001f280000300800 */
[----:B-1----:R-:W4:Y:S01]  /*6cb0*/  LDL.LU R6, [R1+0x24] ;  /* 0x0000240001067983 */ /* 0x002f220000300800 */
[----:B------:R-:W-:-:S03]  /*6cc0*/  IABS R28, R4 ;  /* 0x00000004001c7213 */ /* 0x000fc60000000000 */
[----:B------:R0:W-:Y:S04]  /*6cd0*/  STL [R1+0x198], R5 ;  /* 0x0001980501007387 */ /* 0x0001e80000100800 */
[----:B0-----:R-:W4:Y:S04]  /*6ce0*/  LDL.LU R5, [R1+0x20] ;  /* 0x0000200001057983 */ /* 0x001f280000300800 */
[----:B------:R-:W4:Y:S04]  /*6cf0*/  LDL.LU R4, [R1+0x1c] ;  /* 0x00001c0001047983 */ /* 0x000f280000300800 */
[----:B------:R0:W-:Y:S04]  /*6d00*/  STL [R1+0x17c], R2 ;  /* 0x00017c0201007387 */ /* 0x0001e80000100800 */
[----:B0-----:R-:W4:Y:S01]  /*6d10*/  LDL.LU R2, [R1+0x18] ;  /* 0x0000180001027983 */ /* 0x001f220000300800 */
[----:B------:R-:W-:-:S02]  /*6d20*/  ISETP.GT.U32.AND P4, PT, R29, R15, PT ;  /* 0x0000000f1d00720c */ /* 0x000fc40003f84070 */
[C---:B------:R-:W-:Y:S02]  /*6d30*/  ISETP.GT.U32.AND P2, PT, R29.reuse, R14, PT ;  /* 0x0000000e1d00720c */ /* 0x040fe40003f44070 */
[C---:B------:R-:W-:Y:S02]  /*6d40*/  ISETP.GT.U32.AND P6, PT, R29.reuse, R13, PT ;  /* 0x0000000d1d00720c */ /* 0x040fe40003fc4070 */
[C---:B------:R-:W-:Y:S02]  /*6d50*/  ISETP.GT.U32.AND P5, PT, R29.reuse, R12, PT ;  /* 0x0000000c1d00720c */ /* 0x040fe40003fa4070 */
[C---:B------:R-:W-:Y:S02]  /*6d60*/  ISETP.GT.U32.AND P0, PT, R29.reuse, R11, PT ;  /* 0x0000000b1d00720c */ /* 0x040fe40003f04070 */
[C---:B------:R-:W-:Y:S02]  /*6d70*/  ISETP.GT.U32.AND P1, PT, R29.reuse, R10, PT ;  /* 0x0000000a1d00720c */ /* 0x040fe40003f24070 */
[----:B------:R-:W-:Y:S01]  /*6d80*/  ISETP.GT.U32.AND P3, PT, R29, R21, PT ;  /* 0x000000151d00720c */ /* 0x000fe20003f64070 */
[--C-:B------:R-:W-:Y:S01]  /*6d90*/  @!P4 IMAD.IADD R15, R15, 0x1, -R29.reuse ;  /* 0x000000010f0fc824 */ /* 0x100fe200078e0a1d */
[C---:B------:R-:W-:Y:S01]  /*6da0*/  ISETP.GT.U32.AND P4, PT, R29.reuse, R20, PT ;  /* 0x000000141d00720c */ /* 0x040fe20003f84070 */
[--C-:B------:R-:W-:Y:S01]  /*6db0*/  @!P2 IMAD.IADD R14, R14, 0x1, -R29.reuse ;  /* 0x000000010e0ea824 */ /* 0x100fe200078e0a1d */
[----:B------:R-:W-:Y:S01]  /*6dc0*/  ISETP.GT.U32.AND P2, PT, R29, R19, PT ;  /* 0x000000131d00720c */ /* 0x000fe20003f44070 */
[--C-:B------:R-:W-:Y:S01]  /*6dd0*/  @!P6 IMAD.IADD R13, R13, 0x1, -R29.reuse ;  /* 0x000000010d0de824 */ /* 0x100fe200078e0a1d */
[C---:B------:R-:W-:Y:S01]  /*6de0*/  ISETP.GT.U32.AND P6, PT, R29.reuse, R18, PT ;  /* 0x000000121d00720c */ /* 0x040fe20003fc4070 */
[--C-:B------:R-:W-:Y:S01]  /*6df0*/  @!P5 IMAD.IADD R12, R12, 0x1, -R29.reuse ;  /* 0x000000010c0cd824 */ /* 0x100fe200078e0a1d */
[----:B------:R-:W-:Y:S01]  /*6e00*/  ISETP.GT.U32.AND P5, PT, R29, R17, PT ;  /* 0x000000111d00720c */ /* 0x000fe20003fa4070 */
[----:B------:R-:W-:-:S02]  /*6e10*/  @!P0 IMAD.IADD R11, R11, 0x1, -R29 ;  /* 0x000000010b0b8824 */ /* 0x000fc400078e0a1d */
[--C-:B------:R-:W-:Y:S02]  /*6e20*/  @!P1 IMAD.IADD R10, R10, 0x1, -R29.reuse ;  /* 0x000000010a0a9824 */ /* 0x100fe400078e0a1d */
[--C-:B------:R-:W-:Y:S02]  /*6e30*/  @!P3 IMAD.IADD R21, R21, 0x1, -R29.reuse ;  /* 0x000000011515b824 */ /* 0x100fe400078e0a1d */
[--C-:B------:R-:W-:Y:S02]  /*6e40*/  @!P4 IMAD.IADD R20, R20, 0x1, -R29.reuse ;  /* 0x000000011414c824 */ /* 0x100fe400078e0a1d */
[--C-:B------:R-:W-:Y:S02]  /*6e50*/  @!P2 IMAD.IADD R19, R19, 0x1, -R29.reuse ;  /* 0x000000011313a824 */ /* 0x100fe400078e0a1d */
[--C-:B------:R-:W-:Y:S02]  /*6e60*/  @!P6 IMAD.IADD R18, R18, 0x1, -R29.reuse ;  /* 0x000000011212e824 */ /* 0x100fe400078e0a1d */
[----:B------:R-:W-:Y:S01]  /*6e70*/  @!P5 IMAD.IADD R17, R17, 0x1, -R29 ;  /* 0x000000011111d824 */ /* 0x000fe200078e0a1d */
[----:B------:R0:W-:Y:S04]  /*6e80*/  STL [R1+0x184], R15 ;  /* 0x0001840f01007387 */ /* 0x0001e80000100800 */
[----:B------:R1:W-:Y:S04]  /*6e90*/  STL [R1+0x134], R14 ;  /* 0x0001340e01007387 */ /* 0x0003e80000100800 */
[----:B------:R1:W-:Y:S04]  /*6ea0*/  STL [R1+0x158], R13 ;  /* 0x0001580d01007387 */ /* 0x0003e80000100800 */
[----:B------:R1:W-:Y:S04]  /*6eb0*/  STL [R1+0x15c], R12 ;  /* 0x00015c0c01007387 */ /* 0x0003e80000100800 */
[----:B0-----:R-:W4:Y:S04]  /*6ec0*/  LDL.LU R15, [R1+0x14] ;  /* 0x00001400010f7983 */ /* 0x001f280000300800 */
[----:B------:R0:W-:Y:S04]  /*6ed0*/  STL [R1+0x140], R11 ;  /* 0x0001400b01007387 */ /* 0x0001e80000100800 */
[----:B-1----:R-:W4:Y:S04]  /*6ee0*/  LDL.LU R14, [R1+0x10] ;  /* 0x00001000010e7983 */ /* 0x002f280000300800 */
[----:B------:R-:W4:Y:S04]  /*6ef0*/  LDL.LU R13, [R1+0xc] ;  /* 0x00000c00010d7983 */ /* 0x000f280000300800 */
[----:B------:R1:W-:Y:S04]  /*6f00*/  STL [R1+0x144], R10 ;  /* 0x0001440a01007387 */ /* 0x0003e80000100800 */
[----:B------:R-:W4:Y:S04]  /*6f10*/  LDL.LU R12, [R1+0x8] ;  /* 0x00000800010c7983 */ /* 0x000f280000300800 */
[----:B0-----:R-:W4:Y:S04]  /*6f20*/  LDL.LU R11, [R1+0x4] ;  /* 0x00000400010b7983 */ /* 0x001f280000300800 */
[----:B-1----:R-:W4:Y:S01]  /*6f30*/  LDL.LU R10, [R1] ;  /* 0x00000000010a7983 */ /* 0x002f220000300800 */
[----:B--2---:R-:W-:-:S02]  /*6f40*/  ISETP.GT.U32.AND P0, PT, R29, R16, PT ;  /* 0x000000101d00720c */ /* 0x004fc40003f04070 */
[C---:B---3--:R-:W-:Y:S02]  /*6f50*/  ISETP.GT.U32.AND P1, PT, R29.reuse, R9, PT ;  /* 0x000000091d00720c */ /* 0x048fe40003f24070 */
[----:B----4-:R-:W-:-:S09]  /*6f60*/  ISETP.GT.U32.AND P3, PT, R29, R8, PT ;  /* 0x000000081d00720c */ /* 0x010fd20003f64070 */
[--C-:B------:R-:W-:Y:S01]  /*6f70*/  @!P0 IMAD.IADD R16, R16, 0x1, -R29.reuse ;  /* 0x0000000110108824 */ /* 0x100fe200078e0a1d */
[C---:B------:R-:W-:Y:S02]  /*6f80*/  ISETP.GT.U32.AND P4, PT, R29.reuse, R7, PT ;  /* 0x000000071d00720c */ /* 0x040fe40003f84070 */
[----:B------:R-:W-:Y:S01]  /*6f90*/  ISETP.GT.U32.AND P2, PT, R29, R6, PT ;  /* 0x000000061d00720c */ /* 0x000fe20003f44070 */
[--C-:B------:R-:W-:Y:S01]  /*6fa0*/  @!P1 IMAD.IADD R9, R9, 0x1, -R29.reuse ;  /* 0x0000000109099824 */ /* 0x100fe200078e0a1d */
[C---:B------:R-:W-:Y:S01]  /*6fb0*/  ISETP.GT.U32.AND P1, PT, R29.reuse, R21, PT ;  /* 0x000000151d00720c */ /* 0x040fe20003f24070 */
[----:B------:R-:W-:Y:S01]  /*6fc0*/  @!P3 IMAD.IADD R8, R8, 0x1, -R29 ;  /* 0x000000010808b824 */ /* 0x000fe200078e0a1d */
[C---:B------:R-:W-:Y:S02]  /*6fd0*/  ISETP.GT.U32.AND P3, PT, R29.reuse, R20, PT ;  /* 0x000000141d00720c */ /* 0x040fe40003f64070 */
[C---:B------:R-:W-:Y:S02]  /*6fe0*/  ISETP.GT.U32.AND P6, PT, R29.reuse, R5, PT ;  /* 0x000000051d00720c */ /* 0x040fe40003fc4070 */
[----:B------:R-:W-:-:S03]  /*6ff0*/  ISETP.GT.U32.AND P5, PT, R29, R4, PT ;  /* 0x000000041d00720c */ /* 0x000fc60003fa4070 */
[--C-:B------:R-:W-:Y:S01]  /*7000*/  @!P4 IMAD.IADD R7, R7, 0x1, -R29.reuse ;  /* 0x000000010707c824 */ /* 0x100fe200078e0a1d */
[C---:B------:R-:W-:Y:S01]  /*7010*/  ISETP.GT.U32.AND P4, PT, R29.reuse, R19, PT ;  /* 0x000000131d00720c */ /* 0x040fe20003f84070 */
[----:B------:R-:W-:Y:S01]  /*7020*/  @!P2 IMAD.IADD R6, R6, 0x1, -R29 ;  /* 0x000000010606a824 */ /* 0x000fe200078e0a1d */
[C---:B------:R-:W-:Y:S02]  /*7030*/  ISETP.GT.U32.AND P2, PT, R29.reuse, R18, PT ;  /* 0x000000121d00720c */ /* 0x040fe40003f44070 */
[----:B------:R-:W-:-:S03]  /*7040*/  ISETP.GT.U32.AND P0, PT, R29, R2, PT ;  /* 0x000000021d00720c */ /* 0x000fc60003f04070 */
[--C-:B------:R-:W-:Y:S01]  /*7050*/  @!P6 IMAD.IADD R5, R5, 0x1, -R29.reuse ;  /* 0x000000010505e824 */ /* 0x100fe200078e0a1d */
[C---:B------:R-:W-:Y:S01]  /*7060*/  ISETP.GT.U32.AND P6, PT, R29.reuse, R17, PT ;  /* 0x000000111d00720c */ /* 0x040fe20003fc4070 */
[--C-:B------:R-:W-:Y:S01]  /*7070*/  @!P5 IMAD.IADD R4, R4, 0x1, -R29.reuse ;  /* 0x000000010404d824 */ /* 0x100fe200078e0a1d */
[----:B------:R-:W-:Y:S01]  /*7080*/  ISETP.GT.U32.AND P5, PT, R29, R16, PT ;  /* 0x000000101d00720c */ /* 0x000fe20003fa4070 */
[--C-:B------:R-:W-:Y:S01]  /*7090*/  @!P1 IMAD.IADD R21, R21, 0x1, -R29.reuse ;  /* 0x0000000115159824 */ /* 0x100fe200078e0a1d */
[C---:B------:R-:W-:Y:S01]  /*70a0*/  ISETP.GT.U32.AND P1, PT, R29.reuse, R8, PT ;  /* 0x000000081d00720c */ /* 0x040fe20003f24070 */
[----:B------:R-:W-:Y:S01]  /*70b0*/  @!P3 IMAD.IADD R20, R20, 0x1, -R29 ;  /* 0x000000011414b824 */ /* 0x000fe200078e0a1d */
[----:B------:R-:W-:-:S03]  /*70c0*/  ISETP.GT.U32.AND P3, PT, R29, R7, PT ;  /* 0x000000071d00720c */ /* 0x000fc60003f64070 */
[--C-:B------:R-:W-:Y:S01]  /*70d0*/  @!P0 IMAD.IADD R2, R2, 0x1, -R29.reuse ;  /* 0x0000000102028824 */ /* 0x100fe200078e0a1d */
[----:B------:R-:W-:Y:S01]  /*70e0*/  ISETP.GT.U32.AND P0, PT, R29, R9, PT ;  /* 0x000000091d00720c */ /* 0x000fe20003f04070 */
[--C-:B------:R-:W-:Y:S01]  /*70f0*/  @!P4 IMAD.IADD R19, R19, 0x1, -R29.reuse ;  /* 0x000000011313c824 */ /* 0x100fe200078e0a1d */
[----:B------:R0:W-:Y:S01]  /*7100*/  STL [R1+0xfc], R21 ;  /* 0x0000fc1501007387 */ /* 0x0001e20000100800 */
[--C-:B------:R-:W-:Y:S01]  /*7110*/  @!P2 IMAD.IADD R18, R18, 0x1, -R29.reuse ;  /* 0x000000011212a824 */ /* 0x100fe200078e0a1d */
[----:B------:R-:W-:Y:S01]  /*7120*/  ISETP.GT.U32.AND P2, PT, R29, R6, PT ;  /* 0x000000061d00720c */ /* 0x000fe20003f44070 */
[--C-:B------:R-:W-:Y:S01]  /*7130*/  @!P6 IMAD.IADD R17, R17, 0x1, -R29.reuse ;  /* 0x000000011111e824 */ /* 0x100fe200078e0a1d */
[C---:B------:R-:W-:Y:S01]  /*7140*/  ISETP.GT.U32.AND P4, PT, R29.reuse, R5, PT ;  /* 0x000000051d00720c */ /* 0x040fe20003f84070 */
[--C-:B------:R-:W-:Y:S01]  /*7150*/  @!P5 IMAD.IADD R16, R16, 0x1, -R29.reuse ;  /* 0x000000011010d824 */ /* 0x100fe200078e0a1d */
[C---:B------:R-:W-:Y:S01]  /*7160*/  ISETP.GT.U32.AND P5, PT, R29.reuse, R4, PT ;  /* 0x000000041d00720c */ /* 0x040fe20003fa4070 */
[----:B0-----:R-:W2:Y:S04]  /*7170*/  LDL.LU R21, [R1+0xca8] ;  /* 0x000ca80001157983 */ /* 0x001ea80000300800 */
[----:B------:R0:W-:Y:S01]  /*7180*/  STL [R1+0x11c], R20 ;  /* 0x00011c1401007387 */ /* 0x0001e20000100800 */
[----:B------:R-:W-:Y:S01]  /*7190*/  ISETP.GT.U32.AND P6, PT, R29, R2, PT ;  /* 0x000000021d00720c */ /* 0x000fe20003fc4070 */
[----:B------:R-:W-:-:S02]  /*71a0*/  @!P0 IMAD.IADD R9, R9, 0x1, -R29 ;  /* 0x0000000109098824 */ /* 0x000fc400078e0a1d */
[--C-:B------:R-:W-:Y:S01]  /*71b0*/  @!P1 IMAD.IADD R8, R8, 0x1, -R29.reuse ;  /* 0x0000000108089824 */ /* 0x100fe200078e0a1d */
[----:B0-----:R-:W3:Y:S04]  /*71c0*/  LDL.LU R20, [R1+0xca4] ;  /* 0x000ca40001147983 */ /* 0x001ee80000300800 */
[----:B------:R0:W-:Y:S01]  /*71d0*/  STL [R1+0x124], R19 ;  /* 0x0001241301007387 */ /* 0x0001e20000100800 */
[----:B------:R-:W-:-:S03]  /*71e0*/  @!P3 IMAD.IADD R7, R7, 0x1, -R29 ;  /* 0x000000010707b824 */ /* 0x000fc600078e0a1d */
[----:B0-----:R-:W4:Y:S04]  /*71f0*/  LDL.LU R19, [R1+0xca0] ;  /* 0x000ca00001137983 */ /* 0x001f280000300800 */
[----:B------:R0:W-:Y:S01]  /*7200*/  STL [R1+0x104], R18 ;  /* 0x0001041201007387 */ /* 0x0001e20000100800 */
[----:B------:R-:W-:-:S03]  /*7210*/  @!P2 IMAD.IADD R6, R6, 0x1, -R29 ;  /* 0x000000010606a824 */ /* 0x000fc600078e0a1d */
[----:B0-----:R-:W2:Y:S04]  /*7220*/  LDL.LU R18, [R1+0xc9c] ;  /* 0x000c9c0001127983 */ /* 0x001ea80000300800 */
        /* <DEDUP_REMOVED lines=9> */
[----:B------:R0:W-:Y:S04]  /*72c0*/  STL [R1+0xe4], R8 ;  /* 0x0000e40801007387 */ /* 0x0001e80000100800 */
[----:B0-----:R-:W2:Y:S04]  /*72d0*/  LDL.LU R8, [R1+0xc8c] ;  /* 0x000c8c0001087983 */ /* 0x001ea80000300800 */
[----:B------:R0:W-:Y:S04]  /*72e0*/  STL [R1+0x28], R7 ;  /* 0x0000280701007387 */ /* 0x0001e80000100800 */
[----:B0-----:R-:W2:Y:S04]  /*72f0*/  LDL.LU R7, [R1+0xc88] ;  /* 0x000c880001077983 */ /* 0x001ea80000300800 */
[----:B------:R0:W-:Y:S04]  /*7300*/  STL [R1+0x24], R6 ;  /* 0x0000240601007387 */ /* 0x0001e80000100800 */
[----:B0-----:R-:W3:Y:S04]  /*7310*/  LDL.LU R6, [R1+0xc84] ;  /* 0x000c840001067983 */ /* 0x001ee80000300800 */
[----:B------:R0:W-:Y:S04]  /*7320*/  STL [R1+0x20], R5 ;  /* 0x0000200501007387 */ /* 0x0001e80000100800 */
[----:B0-----:R-:W4:Y:S04]  /*7330*/  LDL.LU R5, [R1+0xc80] ;  /* 0x000c800001057983 */ /* 0x001f280000300800 */
[----:B------:R0:W-:Y:S04]  /*7340*/  STL [R1+0x1c], R4 ;  /* 0x00001c0401007387 */ /* 0x0001e80000100800 */
[----:B0-----:R-:W4:Y:S04]  /*7350*/  LDL.LU R4, [R1+0xc7c] ;  /* 0x000c7c0001047983 */ /* 0x001f280000300800 */
[----:B------:R0:W-:Y:S04]  /*7360*/  STL [R1+0x18], R2 ;  /* 0x0000180201007387 */ /* 0x0001e80000100800 */
[----:B0-----:R-:W4:Y:S01]  /*7370*/  LDL.LU R2, [R1+0xc78] ;  /* 0x000c780001027983 */ /* 0x001f220000300800 */
[----:B------:R-:W-:-:S02]  /*7380*/  ISETP.GT.U32.AND P0, PT, R29, R15, PT ;  /* 0x0000000f1d00720c */ /* 0x000fc40003f04070 */
[C---:B------:R-:W-:Y:S02]  /*7390*/  ISETP.GT.U32.AND P1, PT, R29.reuse, R14, PT ;  /* 0x0000000e1d00720c */ /* 0x040fe40003f24070 */
[C---:B------:R-:W-:Y:S02]  /*73a0*/  ISETP.GT.U32.AND P3, PT, R29.reuse, R13, PT ;  /* 0x0000000d1d00720c */ /* 0x040fe40003f64070 */
[C---:B------:R-:W-:Y:S02]  /*73b0*/  ISETP.GT.U32.AND P2, PT, R29.reuse, R12, PT ;  /* 0x0000000c1d00720c */ /* 0x040fe40003f44070 */
[----:B------:R-:W-:-:S05]  /*73c0*/  ISETP.GT.U32.AND P4, PT, R29, R11, PT ;  /* 0x0000000b1d00720c */ /* 0x000fca0003f84070 */
[--C-:B------:R-:W-:Y:S02]  /*73d0*/  @!P0 IMAD.IADD R15, R15, 0x1, -R29.reuse ;  /* 0x000000010f0f8824 */ /* 0x100fe400078e0a1d */
[--C-:B------:R-:W-:Y:S02]  /*73e0*/  @!P1 IMAD.IADD R14, R14, 0x1, -R29.reuse ;  /* 0x000000010e0e9824 */ /* 0x100fe400078e0a1d */
[--C-:B------:R-:W-:Y:S02]  /*73f0*/  @!P3 IMAD.IADD R13, R13, 0x1, -R29.reuse ;  /* 0x000000010d0db824 */ /* 0x100fe400078e0a1d */
[--C-:B------:R-:W-:Y:S02]  /*7400*/  @!P2 IMAD.IADD R12, R12, 0x1, -R29.reuse ;  /* 0x000000010c0ca824 */ /* 0x100fe400078e0a1d */
[----:B------:R-:W-:Y:S01]  /*7410*/  @!P4 IMAD.IADD R11, R11, 0x1, -R29 ;  /* 0x000000010b0bc824 */ /* 0x000fe200078e0a1d */
[----:B------:R-:W-:-:S13]  /*7420*/  ISETP.GT.U32.AND P5, PT, R29, R10, PT ;  /* 0x0000000a1d00720c */ /* 0x000fda0003fa4070 */
[----:B------:R-:W-:Y:S01]  /*7430*/  @!P5 IMAD.IADD R10, R10, 0x1, -R29 ;  /* 0x000000010a0ad824 */ /* 0x000fe200078e0a1d */
[C---:B--2---:R-:W-:Y:S02]  /*7440*/  ISETP.GT.U32.AND P2, PT, R29.reuse, R7, PT ;  /* 0x000000071d00720c */ /* 0x044fe40003f44070 */
[C---:B---3--:R-:W-:Y:S02]  /*7450*/  ISETP.GT.U32.AND P3, PT, R29.reuse, R6, PT ;  /* 0x000000061d00720c */ /* 0x048fe40003f64070 */
[C---:B----4-:R-:W-:Y:S02]  /*7460*/  ISETP.GT.U32.AND P1, PT, R29.reuse, R5, PT ;  /* 0x000000051d00720c */ /* 0x050fe40003f24070 */
[C---:B------:R-:W-:Y:S02]  /*7470*/  ISETP.GT.U32.AND P0, PT, R29.reuse, R4, PT ;  /* 0x000000041d00720c */ /* 0x040fe40003f04070 */
[----:B------:R-:W-:-:S11]  /*7480*/  ISETP.GT.U32.AND P6, PT, R29, R2, PT ;  /* 0x000000021d00720c */ /* 0x000fd60003fc4070 */
[--C-:B------:R-:W-:Y:S01]  /*7490*/  @!P0 IMAD.IADD R4, R4, 0x1, -R29.reuse ;  /* 0x0000000104048824 */ /* 0x100fe200078e0a1d */
[----:B------:R-:W-:Y:S01]  /*74a0*/  ISETP.GT.U32.AND P0, PT, R29, R14, PT ;  /* 0x0000000e1d00720c */ /* 0x000fe20003f04070 */
[--C-:B------:R-:W-:Y:S01]  /*74b0*/  @!P1 IMAD.IADD R5, R5, 0x1, -R29.reuse ;  /* 0x0000000105059824 */ /* 0x100fe200078e0a1d */
[C---:B------:R-:W-:Y:S01]  /*74c0*/  ISETP.GT.U32.AND P1, PT, R29.reuse, R13, PT ;  /* 0x0000000d1d00720c */ /* 0x040fe20003f24070 */
[--C-:B------:R-:W-:Y:S01]  /*74d0*/  @!P3 IMAD.IADD R6, R6, 0x1, -R29.reuse ;  /* 0x000000010606b824 */ /* 0x100fe200078e0a1d */
[C---:B------:R-:W-:Y:S01]  /*74e0*/  ISETP.GT.U32.AND P3, PT, R29.reuse, R12, PT ;  /* 0x0000000c1d00720c */ /* 0x040fe20003f64070 */
[--C-:B------:R-:W-:Y:S01]  /*74f0*/  @!P6 IMAD.IADD R2, R2, 0x1, -R29.reuse ;  /* 0x000000010202e824 */ /* 0x100fe200078e0a1d */
[----:B------:R-:W-:Y:S01]  /*7500*/  ISETP.GT.U32.AND P6, PT, R29, R15, PT ;  /* 0x0000000f1d00720c */ /* 0x000fe20003fc4070 */
[----:B------:R-:W-:Y:S01]  /*7510*/  @!P2 IMAD.IADD R7, R7, 0x1, -R29 ;  /* 0x000000010707a824 */ /* 0x000fe200078e0a1d */
[----:B------:R-:W-:-:S05]  /*7520*/  ISETP.GT.U32.AND P2, PT, R29, R11, PT ;  /* 0x0000000b1d00720c */ /* 0x000fca0003f44070 */
[--C-:B------:R-:W-:Y:S01]  /*7530*/  @!P0 IMAD.IADD R14, R14, 0x1, -R29.reuse ;  /* 0x000000010e0e8824 */ /* 0x100fe200078e0a1d */
[----:B------:R-:W-:Y:S01]  /*7540*/  ISETP.GT.U32.AND P4, PT, R29, R8, PT ;  /* 0x000000081d00720c */ /* 0x000fe20003f84070 */
[--C-:B------:R-:W-:Y:S02]  /*7550*/  @!P1 IMAD.IADD R13, R13, 0x1, -R29.reuse ;  /* 0x000000010d0d9824 */ /* 0x100fe400078e0a1d */
[--C-:B------:R-:W-:Y:S02]  /*7560*/  @!P3 IMAD.IADD R12, R12, 0x1, -R29.reuse ;  /* 0x000000010c0cb824 */ /* 0x100fe400078e0a1d */
[--C-:B------:R-:W-:Y:S02]  /*7570*/  @!P6 IMAD.IADD R15, R15, 0x1, -R29.reuse ;  /* 0x000000010f0fe824 */ /* 0x100fe400078e0a1d */
[----:B------:R-:W-:-:S03]  /*7580*/  @!P2 IMAD.IADD R11, R11, 0x1, -R29 ;  /* 0x000000010b0ba824 */ /* 0x000fc600078e0a1d */
[----:B------:R0:W-:Y:S04]  /*7590*/  STL [R1+0x14], R15 ;  /* 0x0000140f01007387 */ /* 0x0001e80000100800 */
[----:B0-----:R-:W2:Y:S04]  /*75a0*/  LDL.LU R15, [R1+0xc74] ;  /* 0x000c7400010f7983 */ /* 0x001ea80000300800 */
[----:B------:R0:W-:Y:S04]  /*75b0*/  STL [R1+0x10], R14 ;  /* 0x0000100e01007387 */ /* 0x0001e80000100800 */
[----:B0-----:R-:W3:Y:S04]  /*75c0*/  LDL.LU R14, [R1+0xc70] ;  /* 0x000c7000010e7983 */ /* 0x001ee80000300800 */
[----:B------:R0:W-:Y:S01]  /*75d0*/  STL [R1+0xc], R13 ;  /* 0x00000c0d01007387 */ /* 0x0001e20000100800 */
[----:B------:R-:W-:-:S03]  /*75e0*/  @!P4 IMAD.IADD R8, R8, 0x1, -R29 ;  /* 0x000000010808c824 */ /* 0x000fc600078e0a1d */
[----:B0-----:R-:W4:Y:S04]  /*75f0*/  LDL.LU R13, [R1+0xc6c] ;  /* 0x000c6c00010d7983 */ /* 0x001f280000300800 */
[----:B------:R0:W-:Y:S01]  /*7600*/  STL [R1+0x8], R12 ;  /* 0x0000080c01007387 */ /* 0x0001e20000100800 */
[----:B------:R-:W-:-:S03]  /*7610*/  ISETP.GT.U32.AND P4, PT, R29, R10, PT ;  /* 0x0000000a1d00720c */ /* 0x000fc60003f84070 */
[----:B0-----:R-:W2:Y:S04]  /*7620*/  LDL.LU R12, [R1+0xc68] ;  /* 0x000c6800010c7983 */ /* 0x001ea80000300800 */
[----:B------:R0:W-:Y:S04]  /*7630*/  STL [R1+0x4], R11 ;  /* 0x0000040b01007387 */ /* 0x0001e80000100800 */
[----:B0-----:R-:W3:Y:S02]  /*7640*/  LDL.LU R11, [R1+0xc64] ;  /* 0x000c6400010b7983 */ /* 0x001ee40000300800 */
[----:B------:R-:W-:-:S05]  /*7650*/  @!P4 IMAD.IADD R10, R10, 0x1, -R29 ;  /* 0x000000010a0ac824 */ /* 0x000fca00078e0a1d */
[----:B------:R0:W-:Y:S04]  /*7660*/  STL [R1], R10 ;  /* 0x0000000a01007387 */ /* 0x0001e80000100800 */
[----:B0-----:R-:W3:Y:S01]  /*7670*/  LDL.LU R10, [R1+0xc60] ;  /* 0x000c6000010a7983 */ /* 0x001ee20000300800 */
[C---:B------:R-:W-:Y:S02]  /*7680*/  ISETP.GT.U32.AND P1, PT, R29.reuse, R5, PT ;  /* 0x000000051d00720c */ /* 0x040fe40003f24070 */
[C---:B------:R-:W-:Y:S02]  /*7690*/  ISETP.GT.U32.AND P3, PT, R29.reuse, R6, PT ;  /* 0x000000061d00720c */ /* 0x040fe40003f64070 */
[C---:B------:R-:W-:Y:S02]  /*76a0*/  ISETP.GT.U32.AND P2, PT, R29.reuse, R7, PT ;  /* 0x000000071d00720c */ /* 0x040fe40003f44070 */
[----:B------:R-:W-:-:S07]  /*76b0*/  ISETP.GT.U32.AND P5, PT, R29, R9, PT ;  /* 0x000000091d00720c */ /* 0x000fce0003fa4070 */
[--C-:B------:R-:W-:Y:S02]  /*76c0*/  @!P1 IMAD.IADD R5, R5, 0x1, -R29.reuse ;  /* 0x0000000105059824 */ /* 0x100fe400078e0a1d */
[--C-:B------:R-:W-:Y:S02]  /*76d0*/  @!P3 IMAD.IADD R6, R6, 0x1, -R29.reuse ;  /* 0x000000010606b824 */ /* 0x100fe400078e0a1d */
[--C-:B------:R-:W-:Y:S02]  /*76e0*/  @!P2 IMAD.IADD R7, R7, 0x1, -R29.reuse ;  /* 0x000000010707a824 */ /* 0x100fe400078e0a1d */
[----:B------:R-:W-:Y:S01]  /*76f0*/  @!P5 IMAD.IADD R9, R9, 0x1, -R29 ;  /* 0x000000010909d824 */ /* 0x000fe200078e0a1d */
[C---:B------:R-:W-:Y:S02]  /*7700*/  ISETP.GT.U32.AND P5, PT, R29.reuse, R2, PT ;  /* 0x000000021d00720c */ /* 0x040fe40003fa4070 */
[----:B------:R-:W-:Y:S01]  /*7710*/  ISETP.GT.U32.AND P0, PT, R29, R4, PT ;  /* 0x000000041d00720c */ /* 0x000fe20003f04070 */
[----:B------:R-:W-:-:S04]  /*7720*/  IMAD.HI.U32 R3, R3, R28, RZ ;  /* 0x0000001c03037227 */ /* 0x000fc800078e00ff */
[----:B------:R-:W-:-:S06]  /*7730*/  IMAD.MOV R3, RZ, RZ, -R3 ;  /* 0x000000ffff037224 */ /* 0x000fcc00078e0a03 */
[--C-:B------:R-:W-:Y:S02]  /*7740*/  @!P5 IMAD.IADD R2, R2, 0x1, -R29.reuse ;  /* 0x000000010202d824 */ /* 0x100fe400078e0a1d */
[----:B------:R-:W-:-:S03]  /*7750*/  @!P0 IMAD.IADD R4, R4, 0x1, -R29 ;  /* 0x0000000104048824 */ /* 0x000fc600078e0a1d */
[----:B------:R-:W-:Y:S04]  /*7760*/  STL [R1+0xc3c], R2 ;  /* 0x000c3c0201007387 */ /* 0x000fe80000100800 */
[----:B------:R-:W-:Y:S04]  /*7770*/  STL [R1+0xc40], R4 ;  /* 0x000c400401007387 */ /* 0x000fe80000100800 */
[----:B------:R-:W-:Y:S01]  /*7780*/  STL [R1+0xc38], R5 ;  /* 0x000c380501007387 */ /* 0x000fe20000100800 */
[----:B------:R-:W-:-:S03]  /*7790*/  IMAD R28, R29, R3, R28 ;  /* 0x000000031d1c7224 */ /* 0x000fc600078e021c */
[----:B------:R0:W-:Y:S04]  /*77a0*/  STL [R1+0xc44], R6 ;  /* 0x000c440601007387 */ /* 0x0001e80000100800 */
[----:B------:R-:W1:Y:S04]  /*77b0*/  S2R R3, SR_TID.X ;  /* 0x0000000000037919 */ /* 0x000e680000002100 */
[----:B0-----:R-:W0:Y:S01]  /*77c0*/  S2R R6, SR_TID.X ;  /* 0x0000000000067919 */ /* 0x001e220000002100 */
[C---:B------:R-:W-:Y:S02]  /*77d0*/  ISETP.GT.U32.AND P4, PT, R29.reuse, R8, PT ;  /* 0x000000081d00720c */ /* 0x040fe40003f84070 */
[----:B------:R-:W-:Y:S01]  /*77e0*/  ISETP.GT.U32.AND P6, PT, R29, R9, PT ;  /* 0x000000091d00720c */ /* 0x000fe20003fc4070 */
[----:B------:R0:W-:Y:S10]  /*77f0*/  STL [R1+0xc48], R7 ;  /* 0x000c480701007387 */ /* 0x0001f40000100800 */
[----:B------:R-:W-:-:S02]  /*7800*/  @!P4 IMAD.IADD R8, R8, 0x1, -R29 ;  /* 0x000000010808c824 */ /* 0x000fc400078e0a1d */
[----:B------:R-:W-:Y:S01]  /*7810*/  @!P6 IMAD.IADD R9, R9, 0x1, -R29 ;  /* 0x000000010909e824 */ /* 0x000fe200078e0a1d */
[----:B-1----:R-:W-:Y:S02]  /*7820*/  LOP3.LUT P0, RZ, R3, 0x40, RZ, 0xc0, !PT ;  /* 0x0000004003ff7812 */ /* 0x002fe4000780c0ff */
[----:B------:R1:W-:Y:S01]  /*7830*/  STL [R1+0xc4c], R8 ;  /* 0x000c4c0801007387 */ /* 0x0003e20000100800 */
[----:B0-----:R-:W-:-:S03]  /*7840*/  IMAD.SHL.U32 R4, R6, 0x20, RZ ;  /* 0x0000002006047824 */ /* 0x001fc600078e00ff */
[----:B------:R0:W-:Y:S01]  /*7850*/  STL [R1+0xc50], R9 ;  /* 0x000c500901007387 */ /* 0x0001e20000100800 */
[----:B------:R-:W-:-:S03]  /*7860*/  LOP3.LUT R3, R6, 0x7, RZ, 0xc0, !PT ;  /* 0x0000000706037812 */ /* 0x000fc600078ec0ff */
[----:B------:R-:W3:Y:S01]  /*7870*/  LDL R7, [R1+0x38c] ;  /* 0x00038c0001077983 */ /* 0x000ee20000100800 */
[----:B-1----:R-:W-:-:S03]  /*7880*/  IMAD.SHL.U32 R8, R6, 0x2, RZ ;  /* 0x0000000206087824 */ /* 0x002fc600078e00ff */
[----:B0-----:R-:W3:Y:S04]  /*7890*/  LDL R9, [R1+0xa24] ;  /* 0x000a240001097983 */ /* 0x001ee80000100800 */
[----:B------:R-:W-:Y:S01]  /*78a0*/  STL [R1+0x838], R4 ;  /* 0x0008380401007387 */ /* 0x000fe20000100800 */
[----:B------:R-:W-:-:S05]  /*78b0*/  IMAD.SHL.U32 R5, R3, 0x10, RZ ;  /* 0x0000001003057824 */ /* 0x000fca00078e00ff */
[----:B------:R-:W-:Y:S02]  /*78c0*/  LOP3.LUT R3, R5, 0x30, R8, 0x78, !PT ;  /* 0x0000003005037812 */ /* 0x000fe400078e7808 */
[C---:B----4-:R-:W-:Y:S02]  /*78d0*/  ISETP.GT.U32.AND P2, PT, R29.reuse, R13, PT ;  /* 0x0000000d1d00720c */ /* 0x050fe40003f44070 */
[C---:B--2---:R-:W-:Y:S02]  /*78e0*/  ISETP.GT.U32.AND P3, PT, R29.reuse, R12, PT ;  /* 0x0000000c1d00720c */ /* 0x044fe40003f64070 */
[----:B---3--:R-:W-:-:S11]  /*78f0*/  ISETP.GT.U32.AND P1, PT, R29, R11, PT ;  /* 0x0000000b1d00720c */ /* 0x008fd60003f24070 */
[--C-:B------:R-:W-:Y:S01]  /*7900*/  @!P3 IMAD.IADD R12, R12, 0x1, -R29.reuse ;  /* 0x000000010c0cb824 */ /* 0x100fe200078e0a1d */
[----:B------:R-:W-:Y:S01]  /*7910*/  ISETP.GT.U32.AND P3, PT, R29, R18, PT ;  /* 0x000000121d00720c */ /* 0x000fe20003f64070 */
[--C-:B------:R-:W-:Y:S01]  /*7920*/  @!P2 IMAD.IADD R13, R13, 0x1, -R29.reuse ;  /* 0x000000010d0da824 */ /* 0x100fe200078e0a1d */
[----:B------:R-:W-:Y:S01]  /*7930*/  ISETP.GT.U32.AND P2, PT, R29, R19, PT ;  /* 0x000000131d00720c */ /* 0x000fe20003f44070 */
        /* <DEDUP_REMOVED lines=8> */
[----:B------:R-:W-:Y:S01]  /*79c0*/  ISETP.GT.U32.AND P1, PT, R29, R23, PT ;  /* 0x000000171d00720c */ /* 0x000fe20003f24070 */
[----:B------:R-:W-:-:S08]  /*79d0*/  @!P5 IMAD.IADD R10, R10, 0x1, -R29 ;  /* 0x000000010a0ad824 */ /* 0x000fd000078e0a1d */
[--C-:B------:R-:W-:Y:S01]  /*79e0*/  @!P3 IMAD.IADD R24, R24, 0x1, -R29.reuse ;  /* 0x000000011818b824 */ /* 0x100fe200078e0a1d */
[----:B------:R-:W-:Y:S01]  /*79f0*/  ISETP.GT.U32.AND P3, PT, R29, R11, PT ;  /* 0x0000000b1d00720c */ /* 0x000fe20003f64070 */
[--C-:B------:R-:W-:Y:S01]  /*7a00*/  @!P2 IMAD.IADD R25, R25, 0x1, -R29.reuse ;  /* 0x000000011919a824 */ /* 0x100fe200078e0a1d */
[----:B------:R-:W-:Y:S01]  /*7a10*/  ISETP.GT.U32.AND P2, PT, R29, R12, PT ;  /* 0x0000000c1d00720c */ /* 0x000fe20003f44070 */
[----:B------:R-:W-:Y:S01]  /*7a20*/  @!P1 IMAD.IADD R23, R23, 0x1, -R29 ;  /* 0x0000000117179824 */ /* 0x000fe200078e0a1d */
[----:B------:R-:W-:-:S09]  /*7a30*/  ISETP.GT.U32.AND P1, PT, R29, R10, PT ;  /* 0x0000000a1d00720c */ /* 0x000fd20003f24070 */
[--C-:B------:R-:W-:Y:S02]  /*7a40*/  @!P3 IMAD.IADD R11, R11, 0x1, -R29.reuse ;  /* 0x000000010b0bb824 */ /* 0x100fe400078e0a1d */
[--C-:B------:R-:W-:Y:S02]  /*7a50*/  @!P2 IMAD.IADD R12, R12, 0x1, -R29.reuse ;  /* 0x000000010c0ca824 */ /* 0x100fe400078e0a1d */
[----:B------:R-:W-:-:S05]  /*7a60*/  @!P1 IMAD.IADD R10, R10, 0x1, -R29 ;  /* 0x000000010a0a9824 */ /* 0x000fca00078e0a1d */
[----:B------:R-:W-:Y:S04]  /*7a70*/  STL [R1+0xc54], R10 ;  /* 0x000c540a01007387 */ /* 0x000fe80000100800 */
[----:B------:R-:W-:Y:S04]  /*7a80*/  STL [R1+0xc58], R11 ;  /* 0x000c580b01007387 */ /* 0x000fe80000100800 */
[----:B------:R0:W-:Y:S04]  /*7a90*/  STL [R1+0xc5c], R12 ;  /* 0x000c5c0c01007387 */ /* 0x0001e80000100800 */
[----:B------:R-:W2:Y:S01]  /*7aa0*/  LDL R8, [R1+0xa30] ;  /* 0x000a300001087983 */ /* 0x000ea20000100800 */
[----:B0-----:R-:W-:-:S02]  /*7ab0*/  LOP3.LUT R12, R6, 0x7, RZ, 0xc0, !PT ;  /* 0x00000007060c7812 */ /* 0x001fc400078ec0ff */
[----:B------:R-:W-:Y:S01]  /*7ac0*/  LOP3.LUT R11, R3, 0xc00, R4, 0xf8, !PT ;  /* 0x00000c00030b7812 */ /* 0x000fe200078ef804 */
[----:B------:R-:W3:Y:S02]  /*7ad0*/  LDL R6, [R1+0xa28] ;  /* 0x000a280001067983 */ /* 0x000ee40000100800 */
[----:B------:R-:W-:Y:S02]  /*7ae0*/  IMAD.SHL.U32 R12, R12, 0x80, RZ ;  /* 0x000000800c0c7824 */ /* 0x000fe400078e00ff */
[----:B------:R-:W4:Y:S02]  /*7af0*/  LDL R4, [R1+0xa2c] ;  /* 0x000a2c0001047983 */ /* 0x000f240000100800 */
[----:B------:R-:W-:Y:S02]  /*7b00*/  IMAD.IADD R10, R12, 0x1, R5 ;  /* 0x000000010c0a7824 */ /* 0x000fe400078e0205 */
[----:B------:R-:W4:Y:S01]  /*7b10*/  LDL R5, [R1+0xa34] ;  /* 0x000a340001057983 */ /* 0x000f220000100800 */
[----:B------:R-:W-:-:S02]  /*7b20*/  ISETP.GT.U32.AND P4, PT, R29, R14, PT ;  /* 0x0000000e1d00720c */ /* 0x000fc40003f84070 */
[C---:B------:R-:W-:Y:S02]  /*7b30*/  ISETP.GT.U32.AND P5, PT, R29.reuse, R16, PT ;  /* 0x000000101d00720c */ /* 0x040fe40003fa4070 */
[----:B------:R-:W-:-:S09]  /*7b40*/  ISETP.GT.U32.AND P6, PT, R29, R15, PT ;  /* 0x0000000f1d00720c */ /* 0x000fd20003fc4070 */
[--C-:B------:R-:W-:Y:S01]  /*7b50*/  @!P4 IMAD.IADD R14, R14, 0x1, -R29.reuse ;  /* 0x000000010e0ec824 */ /* 0x100fe200078e0a1d */
[C---:B------:R-:W-:Y:S01]  /*7b60*/  ISETP.GT.U32.AND P4, PT, R29.reuse, R20, PT ;  /* 0x000000141d00720c */ /* 0x040fe20003f84070 */
[--C-:B------:R-:W-:Y:S01]  /*7b70*/  @!P5 IMAD.IADD R16, R16, 0x1, -R29.reuse ;  /* 0x000000011010d824 */ /* 0x100fe200078e0a1d */
[----:B------:R-:W-:Y:S01]  /*7b80*/  ISETP.GT.U32.AND P5, PT, R29, R22, PT ;  /* 0x000000161d00720c */ /* 0x000fe20003fa4070 */
[----:B------:R-:W-:Y:S01]  /*7b90*/  @!P6 IMAD.IADD R15, R15, 0x1, -R29 ;  /* 0x000000010f0fe824 */ /* 0x000fe200078e0a1d */
        /* <DEDUP_REMOVED lines=12> */
[----:B------:R-:W-:Y:S02]  /*7c60*/  SEL R2, RZ, 0x90, !P0 ;  /* 0x00000090ff027807 */ /* 0x000fe40004000000 */
[C---:B------:R-:W-:Y:S02]  /*7c70*/  ISETP.GT.U32.AND P6, PT, R29.reuse, R14, PT ;  /* 0x0000000e1d00720c */ /* 0x040fe40003fc4070 */
[C---:B------:R-:W-:Y:S02]  /*7c80*/  ISETP.GT.U32.AND P0, PT, R29.reuse, R16, PT ;  /* 0x000000101d00720c */ /* 0x040fe40003f04070 */
[----:B------:R-:W-:-:S02]  /*7c90*/  ISETP.GT.U32.AND P1, PT, R29, R17, PT ;  /* 0x000000111d00720c */ /* 0x000fc40003f24070 */
[----:B------:R-:W-:Y:S01]  /*7ca0*/  ISETP.GT.U32.AND P2, PT, R29, R18, PT ;  /* 0x000000121d00720c */ /* 0x000fe20003f44070 */
[--C-:B------:R-:W-:Y:S01]  /*7cb0*/  @!P4 IMAD.IADD R13, R13, 0x1, -R29.reuse ;  /* 0x000000010d0dc824 */ /* 0x100fe200078e0a1d */
[----:B------:R-:W-:Y:S01]  /*7cc0*/  ISETP.GT.U32.AND P3, PT, R29, R19, PT ;  /* 0x000000131d00720c */ /* 0x000fe20003f64070 */
        /* <DEDUP_REMOVED lines=15> */
[----:B------:R-:W-:Y:S01]  /*7dc0*/  @!P5 IMAD.IADD R21, R21, 0x1, -R29 ;  /* 0x000000011515d824 */ /* 0x000fe200078e0a1d */
[----:B------:R-:W-:-:S02]  /*7dd0*/  ISETP.GT.U32.AND P5, PT, R29, R28, PT ;  /* 0x0000001c1d00720c */ /* 0x000fc40003fa4070 */
[----:B------:R-:W0:Y:S01]  /*7de0*/  S2R R29, SR_TID.X ;  /* 0x00000000001d7919 */ /* 0x000e220000002100 */
[----:B------:R-:W-:-:S03]  /*7df0*/  IMAD.MOV.U32 R3, RZ, RZ, R2 ;  /* 0x000000ffff037224 */ /* 0x000fc600078e0002 */
[----:B------:R-:W4:Y:S01]  /*7e00*/  LDL R2, [R1+0xa20] ;  /* 0x000a200001027983 */ /* 0x000f220000100800 */
[----:B0-----:R-:W-:-:S05]  /*7e10*/  LOP3.LUT R29, R29, 0x3f, RZ, 0xc0, !PT ;  /* 0x0000003f1d1d7812 */ /* 0x001fca00078ec0ff */
[----:B------:R-:W-:-:S05]  /*7e20*/  IMAD.SHL.U32 R29, R29, 0x2, RZ ;  /* 0x000000021d1d7824 */ /* 0x000fca00078e00ff */
[----:B------:R-:W-:-:S05]  /*7e30*/  LOP3.LUT R3, R3, R29, RZ, 0x3c, !PT ;  /* 0x0000001d03037212 */ /* 0x000fca00078e3cff */
[----:B------:R0:W-:Y:S04]  /*7e40*/  STL [R1+0xabc], R3 ;  /* 0x000abc0301007387 */ /* 0x0001e80000100800 */
[----:B0-----:R-:W0:Y:S01]  /*7e50*/  S2R R3, SR_TID.X ;  /* 0x0000000000037919 */ /* 0x001e220000002100 */
[----:B------:R-:W-:-:S05]  /*7e60*/  IABS R29, c[0x0][0x17c] ;  /* 0x00005f00001d7a13 */ /* 0x000fca0000000000 */
[--C-:B------:R-:W-:Y:S01]  /*7e70*/  @!P0 IMAD.IADD R22, R22, 0x1, -R29.reuse ;  /* 0x0000000116168824 */ /* 0x100fe200078e0a1d */
[----:B------:R-:W-:Y:S01]  /*7e80*/  ISETP.GE.AND P0, PT, R7, RZ, PT ;  /* 0x000000ff0700720c */ /* 0x000fe20003f06270 */
[--C-:B------:R-:W-:Y:S01]  /*7e90*/  @!P1 IMAD.IADD R23, R23, 0x1, -R29.reuse ;  /* 0x0000000117179824 */ /* 0x100fe200078e0a1d */
[----:B------:R-:W-:Y:S01]  /*7ea0*/  ISETP.GE.AND P1, PT, R9, RZ, PT ;  /* 0x000000ff0900720c */ /* 0x000fe20003f26270 */
[--C-:B------:R-:W-:Y:S02]  /*7eb0*/  @!P2 IMAD.IADD R24, R24, 0x1, -R29.reuse ;  /* 0x000000011818a824 */ /* 0x100fe400078e0a1d */
[----:B------:R-:W-:Y:S02]  /*7ec0*/  @!P5 IMAD.IADD R28, R28, 0x1, -R29 ;  /* 0x000000011c1cd824 */ /* 0x000fe400078e0a1d */
[----:B0-----:R-:W-:-:S05]  /*7ed0*/  IMAD.SHL.U32 R3, R3, 0x2, RZ ;  /* 0x0000000203037824 */ /* 0x001fca00078e00ff */
[----:B------:R-:W-:Y:S02]  /*7ee0*/  LOP3.LUT R3, R10, 0x10, R3, 0x78, !PT ;  /* 0x000000100a037812 */ /* 0x000fe400078e7803 */
[----:B------:R-:W-:Y:S01]  /*7ef0*/  LOP3.LUT R3, R11, R12, RZ, 0xfc, !PT ;  /* 0x0000000c0b037212 */ /* 0x000fe200078efcff */
[----:B------:R-:W4:Y:S01]  /*7f00*/  LDL R10, [R1+0xa1c] ;  /* 0x000a1c00010a7983 */ /* 0x000f220000100800 */
[----:B------:R-:W-:-:S03]  /*7f10*/  @!P4 IMAD.IADD R26, R26, 0x1, -R29 ;  /* 0x000000011a1ac824 */ /* 0x000fc600078e0a1d */
[----:B------:R0:W-:Y:S04]  /*7f20*/  STL [R1+0x388], R3 ;  /* 0x0003880301007387 */ /* 0x0001e80000100800 */
[----:B------:R-:W4:Y:S04]  /*7f30*/  LDL R7, [R1+0xa18] ;  /* 0x000a180001077983 */ /* 0x000f280000100800 */
[----:B------:R-:W4:Y:S01]  /*7f40*/  LDL R11, [R1+0xa14] ;  /* 0x000a1400010b7983 */ /* 0x000f220000100800 */
[----:B0-----:R-:W-:-:S03]  /*7f50*/  IMAD.MOV.U32 R3, RZ, RZ, R0 ;  /* 0x000000ffff037224 */ /* 0x001fc600078e0000 */
[----:B------:R-:W4:Y:S01]  /*7f60*/  LDL R9, [R1+0xa0c] ;  /* 0x000a0c0001097983 */ /* 0x000f220000100800 */
[----:B------:R-:W-:Y:S01]  /*7f70*/  @!P0 IMAD.MOV R3, RZ, RZ, -R3 ;  /* 0x000000ffff038224 */ /* 0x000fe200078e0a03 */
[----:B--2---:R-:W-:Y:S02]  /*7f80*/  ISETP.GE.AND P4, PT, R8, RZ, PT ;  /* 0x000000ff0800720c */ /* 0x004fe40003f86270 */
[----:B---3--:R-:W-:Y:S02]  /*7f90*/  ISETP.GE.AND P0, PT, R6, RZ, PT ;  /* 0x000000ff0600720c */ /* 0x008fe40003f06270 */
[----:B----4-:R-:W-:Y:S02]  /*7fa0*/  ISETP.GE.AND P5, PT, R4, RZ, PT ;  /* 0x000000ff0400720c */ /* 0x010fe40003fa6270 */
[----:B------:R-:W2:Y:S01]  /*7fb0*/  LDL R4, [R1+0xa08] ;  /* 0x000a080001047983 */ /* 0x000ea20000100800 */
[----:B------:R-:W-:-:S03]  /*7fc0*/  ISETP.GE.AND P2, PT, R5, RZ, PT ;  /* 0x000000ff0500720c */ /* 0x000fc60003f46270 */
[----:B------:R-:W3:Y:S04]  /*7fd0*/  LDL R5, [R1+0xa10] ;  /* 0x000a100001057983 */ /* 0x000ee80000100800 */
[----:B------:R-:W4:Y:S04]  /*7fe0*/  LDL.LU R8, [R1+0x6c] ;  /* 0x00006c0001087983 */ /* 0x000f280000300800 */
[----:B------:R-:W2:Y:S04]  /*7ff0*/  LDL R6, [R1+0xa00] ;  /* 0x000a000001067983 */ /* 0x000ea80000100800 */
[----:B------:R-:W2:Y:S01]  /*8000*/  LDL.LU R0, [R1+0x68] ;  /* 0x0000680001007983 */ /* 0x000ea20000300800 */
[----:B----4-:R-:W-:Y:S01]  /*8010*/  @!P1 IMAD.MOV R8, RZ, RZ, -R8 ;  /* 0x000000ffff089224 */ /* 0x010fe200078e0a08 */
[----:B------:R-:W-:-:S02]  /*8020*/  ISETP.GE.AND P1, PT, R2, RZ, PT ;  /* 0x000000ff0200720c */ /* 0x000fc40003f26270 */
[----:B------:R-:W4:Y:S04]  /*8030*/  LDL R2, [R1+0xa04] ;  /* 0x000a040001027983 */ /* 0x000f280000100800 */
[----:B------:R0:W-:Y:S01]  /*8040*/  STL [R1+0x1e0], R8 ;  /* 0x0001e00801007387 */ /* 0x0001e20000100800 */
[----:B--2---:R-:W-:Y:S01]  /*8050*/  @!P2 IMAD.MOV R0, RZ, RZ, -R0 ;  /* 0x000000ffff00a224 */ /* 0x004fe200078e0a00 */
[----:B------:R-:W-:Y:S02]  /*8060*/  ISETP.GE.AND P2, PT, R10, RZ, PT ;  /* 0x000000ff0a00720c */ /* 0x000fe40003f46270 */
[----:B0-----:R-:W2:Y:S04]  /*8070*/  LDL.LU R8, [R1+0x64] ;  /* 0x0000640001087983 */ /* 0x001ea80000300800 */
[----:B------:R-:W3:Y:S04]  /*8080*/  LDL R10, [R1+0x9fc] ;  /* 0x0009fc00010a7983 */ /* 0x000ee80000100800 */
[----:B------:R0:W-:Y:S04]  /*8090*/  STL [R1+0x1dc], R0 ;  /* 0x0001dc0001007387 */ /* 0x0001e80000100800 */
[----:B0-----:R-:W3:Y:S01]  /*80a0*/  LDL.LU R0, [R1+0x60] ;  /* 0x0000600001007983 */ /* 0x001ee20000300800 */
[----:B--2---:R-:W-:Y:S01]  /*80b0*/  @!P4 IMAD.MOV R8, RZ, RZ, -R8 ;  /* 0x000000ffff08c224 */ /* 0x004fe200078e0a08 */
[----:B------:R-:W-:-:S02]  /*80c0*/  ISETP.GE.AND P4, PT, R7, RZ, PT ;  /* 0x000000ff0700720c */ /* 0x000fc40003f86270 */
[----:B------:R-:W2:Y:S04]  /*80d0*/  LDL R7, [R1+0x9f8] ;  /* 0x0009f80001077983 */ /* 0x000ea80000100800 */
[----:B------:R0:W-:Y:S04]  /*80e0*/  STL [R1+0x1d8], R8 ;  /* 0x0001d80801007387 */ /* 0x0001e80000100800 */
[----:B0-----:R-:W2:Y:S01]  /*80f0*/  LDL.LU R8, [R1+0x5c] ;  /* 0x00005c0001087983 */ /* 0x001ea20000300800 */
[----:B---3--:R-:W-:Y:S01]  /*8100*/  @!P5 IMAD.MOV R0, RZ, RZ, -R0 ;  /* 0x000000ffff00d224 */ /* 0x008fe200078e0a00 */
[----:B------:R-:W-:-:S02]  /*8110*/  ISETP.GE.AND P5, PT, R11, RZ, PT ;  /* 0x000000ff0b00720c */ /* 0x000fc40003fa6270 */
        /* <DEDUP_REMOVED lines=24> */
[----:B----4-:R-:W-:-:S02]  /*82a0*/  ISETP.GE.AND P5, PT, R2, RZ, PT ;  /* 0x000000ff0200720c */ /* 0x010fc40003fa6270 */
[----:B------:R-:W2:Y:S04]  /*82b0*/  LDL R2, [R1+0x9e0] ;  /* 0x0009e00001027983 */ /* 0x000ea80000100800 */
[----:B------:R0:W-:Y:S04]  /*82c0*/  STL [R1+0x1c0], R8 ;  /* 0x0001c00801007387 */ /* 0x0001e80000100800 */
[----:B0-----:R-:W4:Y:S01]  /*82d0*/  LDL.LU R8, [R1+0x44] ;  /* 0x0000440001087983 */ /* 0x001f220000300800 */
[----:B---3--:R-:W-:Y:S01]  /*82e0*/  @!P0 IMAD.MOV R0, RZ, RZ, -R0 ;  /* 0x000000ffff008224 */ /* 0x008fe200078e0a00 */
[----:B------:R-:W-:-:S02]  /*82f0*/  ISETP.GE.AND P0, PT, R10, RZ, PT ;  /* 0x000000ff0a00720c */ /* 0x000fc40003f06270 */
[----:B------:R-:W3:Y:S04]  /*8300*/  LDL R10, [R1+0x9dc] ;  /* 0x0009dc00010a7983 */ /* 0x000ee80000100800 */
[----:B------:R0:W-:Y:S04]  /*8310*/  STL [R1+0x1bc], R0 ;  /* 0x0001bc0001007387 */ /* 0x0001e80000100800 */
[----:B0-----:R-:W2:Y:S01]  /*8320*/  LDL.LU R0, [R1+0x40] ;  /* 0x0000400001007983 */ /* 0x001ea20000300800 */
[----:B----4-:R-:W-:Y:S01]  /*8330*/  @!P1 IMAD.MOV R8, RZ, RZ, -R8 ;  /* 0x000000ffff089224 */ /* 0x010fe200078e0a08 */
[----:B------:R-:W-:-:S02]  /*8340*/  ISETP.GE.AND P1, PT, R7, RZ, PT ;  /* 0x000000ff0700720c */ /* 0x000fc40003f26270 */
[----:B------:R-:W4:Y:S04]  /*8350*/  LDL R7, [R1+0x9d8] ;  /* 0x0009d80001077983 */ /* 0x000f280000100800 */
        /* <DEDUP_REMOVED lines=38> */
[----:B----4-:R-:W-:-:S02]  /*85c0*/  ISETP.GE.AND P5, PT, R7, RZ, PT ;  /* 0x000000ff0700720c */ /* 0x010fc40003fa6270 */
[----:B------:R-:W3:Y:S04]  /*85d0*/  LDL R7, [R1+0x9b8] ;  /* 0x0009b80001077983 */ /* 0x000ee80000100800 */
[----:B------:R0:W-:Y:S04]  /*85e0*/  STL [R1+0x180], R8 ;  /* 0x0001800801007387 */ /* 0x0001e80000100800 */
[----:B0-----:R-:W4:Y:S01]  /*85f0*/  LDL.LU R8, [R1+0x168] ;  /* 0x0001680001087983 */ /* 0x001f220000300800 */
[----:B--2---:R-:W-:Y:S01]  /*8600*/  @!P0 IMAD.MOV R0, RZ, RZ, -R0 ;  /* 0x000000ffff008224 */ /* 0x004fe200078e0a00 */
[----:B------:R-:W-:-:S02]  /*8610*/  ISETP.GE.AND P0, PT, R11, RZ, PT ;  /* 0x000000ff0b00720c */ /* 0x000fc40003f06270 */
[----:B------:R-:W2:Y:S04]  /*8620*/  LDL R11, [R1+0x9b4] ;  /* 0x0009b400010b7983 */ /* 0x000ea80000100800 */
        /* <DEDUP_REMOVED lines=273> */
[----:B------:R-:W-:-:S04]  /*9740*/  ISETP.GE.AND P0, PT, R7, RZ, PT ;  /* 0x000000ff0700720c */ /* 0x000fc80003f06270 */
[----:B------:R0:W-:Y:S04]  /*9750*/  STL [R1+0x68], R8 ;  /* 0x0000680801007387 */ /* 0x0001e80000100800 */
[----:B0-----:R-:W3:Y:S01]  /*9760*/  LDL R8, [R1+0x8d8] ;  /* 0x0008d80001087983 */ /* 0x001ee20000100800 */
[----:B--2---:R-:W-:-:S03]  /*9770*/  @!P1 IMAD.MOV R0, RZ, RZ, -R0 ;  /* 0x000000ffff009224 */ /* 0x004fc600078e0a00 */
[----:B------:R-:W2:Y:S01]  /*9780*/  LDL.LU R7, [R1+0x184] ;  /* 0x0001840001077983 */ /* 0x000ea20000300800 */
[----:B------:R-:W-:-:S03]  /*9790*/  ISETP.GE.AND P1, PT, R11, RZ, PT ;  /* 0x000000ff0b00720c */ /* 0x000fc60003f26270 */
        /* <DEDUP_REMOVED lines=14> */
[----:B----4-:R-:W-:-:S04]  /*9880*/  ISETP.GE.AND P5, PT, R4, RZ, PT ;  /* 0x000000ff0400720c */ /* 0x010fc80003fa6270 */
[----:B------:R0:W-:Y:S04]  /*9890*/  STL [R1+0x58], R7 ;  /* 0x0000580701007387 */ /* 0x0001e80000100800 */
[----:B0-----:R-:W2:Y:S01]  /*98a0*/  LDL R7, [R1+0x8c4] ;  /* 0x0008c40001077983 */ /* 0x001ea20000100800 */
[----:B---3--:R-:W-:-:S03]  /*98b0*/  @!P0 IMAD.MOV R0, RZ, RZ, -R0 ;  /* 0x000000ffff008224 */ /* 0x008fc600078e0a00 */
[----:B------:R-:W3:Y:S04]  /*98c0*/  LDL.LU R4, [R1+0x140] ;  /* 0x0001400001047983 */ /* 0x000ee80000300800 */
[----:B------:R0:W-:Y:S04]  /*98d0*/  STL [R1+0x54], R0 ;  /* 0x0000540001007387 */ /* 0x0001e80000100800 */
[----:B0-----:R-:W4:Y:S01]  /*98e0*/  LDL.LU R0, [R1+0x144] ;  /* 0x0001440001007983 */ /* 0x001f220000300800 */
[----:B------:R-:W-:-:S03]  /*98f0*/  ISETP.GE.AND P0, PT, R6, RZ, PT ;  /* 0x000000ff0600720c */ /* 0x000fc60003f06270 */
[----:B------:R-:W2:Y:S01]  /*9900*/  LDL R6, [R1+0x8c8] ;  /* 0x0008c80001067983 */ /* 0x000ea20000100800 */
[----:B---3--:R-:W-:Y:S01]  /*9910*/  @!P1 IMAD.MOV R4, RZ, RZ, -R4 ;  /* 0x000000ffff049224 */ /* 0x008fe200078e0a04 */
[----:B------:R-:W-:Y:S02]  /*9920*/  ISETP.GE.AND P1, PT, R2, RZ, PT ;  /* 0x000000ff0200720c */ /* 0x000fe40003f26270 */
[----:B------:R-:W3:Y:S04]  /*9930*/  LDL.LU R2, [R1+0xfc] ;  /* 0x0000fc0001027983 */ /* 0x000ee80000300800 */
[----:B------:R0:W-:Y:S01]  /*9940*/  STL [R1+0x50], R4 ;  /* 0x0000500401007387 */ /* 0x0001e20000100800 */
[----:B----4-:R-:W-:-:S03]  /*9950*/  @!P2 IMAD.MOV R0, RZ, RZ, -R0 ;  /* 0x000000ffff00a224 */ /* 0x010fc600078e0a00 */
[----:B0-----:R-:W4:Y:S04]  /*9960*/  LDL R4, [R1+0x8c0] ;  /* 0x0008c00001047983 */ /* 0x001f280000100800 */
[----:B------:R0:W-:Y:S04]  /*9970*/  STL [R1+0x4c], R0 ;  /* 0x00004c0001007387 */ /* 0x0001e80000100800 */
[----:B0-----:R-:W2:Y:S01]  /*9980*/  LDL.LU R0, [R1+0x11c] ;  /* 0x00011c0001007983 */ /* 0x001ea20000300800 */
[----:B------:R-:W-:Y:S01]  /*9990*/  ISETP.GE.AND P2, PT, R10, RZ, PT ;  /* 0x000000ff0a00720c */ /* 0x000fe20003f46270 */
[----:B---3--:R-:W-:Y:S01]  /*99a0*/  @!P4 IMAD.MOV R2, RZ, RZ, -R2 ;  /* 0x000000ffff02c224 */ /* 0x008fe200078e0a02 */
[----:B------:R-:W-:-:S04]  /*99b0*/  ISETP.GE.AND P4, PT, R8, RZ, PT ;  /* 0x000000ff0800720c */ /* 0x000fc80003f86270 */
[----:B------:R0:W-:Y:S04]  /*99c0*/  STL [R1+0x48], R2 ;  /* 0x0000480201007387 */ /* 0x0001e80000100800 */
[----:B0-----:R-:W3:Y:S04]  /*99d0*/  LDL R2, [R1+0x8bc] ;  /* 0x0008bc0001027983 */ /* 0x001ee80000100800 */
[----:B------:R-:W3:Y:S04]  /*99e0*/  LDL.LU R8, [R1+0x124] ;  /* 0x0001240001087983 */ /* 0x000ee80000300800 */
[----:B------:R-:W4:Y:S01]  /*99f0*/  LDL R10, [R1+0x83c] ;  /* 0x00083c00010a7983 */ /* 0x000f220000100800 */
[----:B--2---:R-:W-:-:S05]  /*9a00*/  @!P5 IMAD.MOV R0, RZ, RZ, -R0 ;  /* 0x000000ffff00d224 */ /* 0x004fca00078e0a00 */
[----:B------:R0:W-:Y:S04]  /*9a10*/  STL [R1+0x44], R0 ;  /* 0x0000440001007387 */ /* 0x0001e80000100800 */
[----:B0-----:R-:W2:Y:S01]  /*9a20*/  LDL.LU R0, [R1+0x104] ;  /* 0x0001040001007983 */ /* 0x001ea20000300800 */
[----:B------:R-:W-:-:S03]  /*9a30*/  ISETP.GE.AND P5, PT, R11, RZ, PT ;  /* 0x000000ff0b00720c */ /* 0x000fc60003fa6270 */
[----:B------:R-:W4:Y:S01]  /*9a40*/  LDL R11, [R1+0x830] ;  /* 0x00083000010b7983 */ /* 0x000f220000100800 */
[----:B---3--:R-:W-:Y:S01]  /*9a50*/  @!P0 IMAD.MOV R8, RZ, RZ, -R8 ;  /* 0x000000ffff088224 */ /* 0x008fe200078e0a08 */
[----:B------:R-:W-:-:S04]  /*9a60*/  ISETP.GE.AND P0, PT, R5, RZ, PT ;  /* 0x000000ff0500720c */ /* 0x000fc80003f06270 */
[----:B------:R0:W-:Y:S04]  /*9a70*/  STL [R1+0x40], R8 ;  /* 0x0000400801007387 */ /* 0x0001e80000100800 */
[----:B0-----:R-:W3:Y:S04]  /*9a80*/  LDL.LU R8, [R1+0x10c] ;  /* 0x00010c0001087983 */ /* 0x001ee80000300800 */
        /* <DEDUP_REMOVED lines=15> */
[----:B------:R-:W-:Y:S01]  /*9b80*/  ISETP.GE.AND P4, PT, R6, RZ, PT ;  /* 0x000000ff0600720c */ /* 0x000fe20003f86270 */
[--C-:B------:R-:W-:Y:S02]  /*9b90*/  @!P3 IMAD.IADD R25, R25, 0x1, -R29.reuse ;  /* 0x000000011919b824 */ /* 0x100fe400078e0a1d */
[----:B------:R-:W2:Y:S01]  /*9ba0*/  LDL R6, [R1+0x820] ;  /* 0x0008200001067983 */ /* 0x000ea20000100800 */
[----:B------:R-:W-:Y:S02]  /*9bb0*/  @!P6 IMAD.IADD R27, R27, 0x1, -R29 ;  /* 0x000000011b1be824 */ /* 0x000fe400078e0a1d */
[----:B---3--:R-:W-:Y:S01]  /*9bc0*/  @!P5 IMAD.MOV R12, RZ, RZ, -R12 ;  /* 0x000000ffff0cd224 */ /* 0x008fe200078e0a0c */
[----:B----4-:R-:W-:-:S02]  /*9bd0*/  ISETP.GE.AND P5, PT, R4, RZ, PT ;  /* 0x000000ff0400720c */ /* 0x010fc40003fa6270 */
[----:B------:R-:W3:Y:S04]  /*9be0*/  LDL R4, [R1+0x81c] ;  /* 0x00081c0001047983 */ /* 0x000ee80000100800 */
[----:B------:R0:W-:Y:S04]  /*9bf0*/  STL [R1+0x30], R12 ;  /* 0x0000300c01007387 */ /* 0x0001e80000100800 */
[----:B0-----:R-:W4:Y:S01]  /*9c00*/  LDL.LU R12, [R1+0x28] ;  /* 0x00002800010c7983 */ /* 0x001f220000300800 */
[----:B--2---:R-:W-:-:S03]  /*9c10*/  @!P0 IMAD.MOV R0, RZ, RZ, -R0 ;  /* 0x000000ffff008224 */ /* 0x004fc600078e0a00 */
[----:B------:R-:W2:Y:S04]  /*9c20*/  LDL R29, [R1+0x818] ;  /* 0x00081800011d7983 */ /* 0x000ea80000100800 */
[----:B------:R0:W-:Y:S04]  /*9c30*/  STL [R1+0x2c], R0 ;  /* 0x00002c0001007387 */ /* 0x0001e80000100800 */
[----:B0-----:R-:W2:Y:S01]  /*9c40*/  LDL.LU R0, [R1+0x24] ;  /* 0x0000240001007983 */ /* 0x001ea20000300800 */
[----:B------:R-:W-:-:S03]  /*9c50*/  ISETP.GE.AND P0, PT, R2, RZ, PT ;  /* 0x000000ff0200720c */ /* 0x000fc60003f06270 */
[----:B------:R-:W3:Y:S01]  /*9c60*/  LDL R2, [R1+0x814] ;  /* 0x0008140001027983 */ /* 0x000ee20000100800 */
[----:B----4-:R-:W-:Y:S01]  /*9c70*/  @!P1 IMAD.MOV R12, RZ, RZ, -R12 ;  /* 0x000000ffff0c9224 */ /* 0x010fe200078e0a0c */
[----:B------:R-:W-:-:S04]  /*9c80*/  ISETP.GE.AND P1, PT, R10, RZ, PT ;  /* 0x000000ff0a00720c */ /* 0x000fc80003f26270 */
[----:B------:R0:W-:Y:S04]  /*9c90*/  STL [R1+0x28], R12 ;  /* 0x0000280c01007387 */ /* 0x0001e80000100800 */
[----:B0-----:R-:W4:Y:S01]  /*9ca0*/  LDL.LU R12, [R1+0xc5c] ;  /* 0x000c5c00010c7983 */ /* 0x001f220000300800 */
[----:B--2---:R-:W-:-:S03]  /*9cb0*/  @!P2 IMAD.MOV R0, RZ, RZ, -R0 ;  /* 0x000000ffff00a224 */ /* 0x004fc600078e0a00 */
[----:B------:R-:W2:Y:S01]  /*9cc0*/  LDL.LU R10, [R1+0x20] ;  /* 0x00002000010a7983 */ /* 0x000ea20000300800 */
[----:B------:R-:W-:-:S03]  /*9cd0*/  ISETP.GE.AND P2, PT, R11, RZ, PT ;  /* 0x000000ff0b00720c */ /* 0x000fc60003f46270 */
[----:B------:R0:W-:Y:S04]  /*9ce0*/  STL [R1+0x24], R0 ;  /* 0x0000240001007387 */ /* 0x0001e80000100800 */
[----:B0-----:R-:W3:Y:S04]  /*9cf0*/  LDL R0, [R1+0x810] ;  /* 0x0008100001007983 */ /* 0x001ee80000100800 */
[----:B------:R-:W3:Y:S01]  /*9d00*/  LDL.LU R11, [R1+0x1c] ;  /* 0x00001c00010b7983 */ /* 0x000ee20000300800 */
[----:B--2---:R-:W-:Y:S01]  /*9d10*/  @!P4 IMAD.MOV R10, RZ, RZ, -R10 ;  /* 0x000000ffff0ac224 */ /* 0x004fe200078e0a0a */
[----:B------:R-:W-:-:S04]  /*9d20*/  ISETP.GE.AND P4, PT, R5, RZ, PT ;  /* 0x000000ff0500720c */ /* 0x000fc80003f86270 */
[----:B------:R0:W-:Y:S04]  /*9d30*/  STL [R1+0x20], R10 ;  /* 0x0000200a01007387 */ /* 0x0001e80000100800 */
[----:B0-----:R-:W2:Y:S01]  /*9d40*/  LDL.LU R10, [R1+0x18] ;  /* 0x00001800010a7983 */ /* 0x001ea20000300800 */
[----:B---3--:R-:W-:-:S03]  /*9d50*/  @!P5 IMAD.MOV R11, RZ, RZ, -R11 ;  /* 0x000000ffff0bd224 */ /* 0x008fc600078e0a0b */
[----:B------:R-:W3:Y:S01]  /*9d60*/  LDL R5, [R1+0x80c] ;  /* 0x00080c0001057983 */ /* 0x000ee20000100800 */
[----:B------:R-:W-:-:S03]  /*9d70*/  ISETP.GE.AND P5, PT, R9, RZ, PT ;  /* 0x000000ff0900720c */ /* 0x000fc60003fa6270 */
[----:B------:R0:W-:Y:S04]  /*9d80*/  STL [R1+0x1c], R11 ;  /* 0x00001c0b01007387 */ /* 0x0001e80000100800 */
[----:B0-----:R-:W3:Y:S04]  /*9d90*/  LDL.LU R11, [R1+0xc58] ;  /* 0x000c5800010b7983 */ /* 0x001ee80000300800 */
[----:B------:R-:W3:Y:S01]  /*9da0*/  LDL.LU R9, [R1+0x14] ;  /* 0x0000140001097983 */ /* 0x000ee20000300800 */
[----:B--2---:R-:W-:Y:S01]  /*9db0*/  @!P0 IMAD.MOV R10, RZ, RZ, -R10 ;  /* 0x000000ffff0a8224 */ /* 0x004fe200078e0a0a */
[----:B------:R-:W-:-:S04]  /*9dc0*/  ISETP.GE.AND P0, PT, R8, RZ, PT ;  /* 0x000000ff0800720c */ /* 0x000fc80003f06270 */
[----:B------:R0:W-:Y:S04]  /*9dd0*/  STL [R1+0x18], R10 ;  /* 0x0000180a01007387 */ /* 0x0001e80000100800 */
[----:B0-----:R-:W2:Y:S04]  /*9de0*/  LDL.LU R10, [R1+0xc54] ;  /* 0x000c5400010a7983 */ /* 0x001ea80000300800 */
[----:B------:R-:W2:Y:S01]  /*9df0*/  LDL.LU R8, [R1+0x10] ;  /* 0x0000100001087983 */ /* 0x000ea20000300800 */
[----:B---3--:R-:W-:Y:S01]  /*9e00*/  @!P1 IMAD.MOV R9, RZ, RZ, -R9 ;  /* 0x000000ffff099224 */ /* 0x008fe200078e0a09 */
[----:B------:R-:W-:-:S04]  /*9e10*/  ISETP.GE.AND P1, PT, R7, RZ, PT ;  /* 0x000000ff0700720c */ /* 0x000fc80003f26270 */
        /* <DEDUP_REMOVED lines=17> */
[----:B------:R-:W2:Y:S01]  /*9f30*/  LDL.LU R29, [R1] ;  /* 0x00000000011d7983 */ /* 0x000ea20000300800 */
[----:B---3--:R-:W-:Y:S01]  /*9f40*/  @!P0 IMAD.MOV R4, RZ, RZ, -R4 ;  /* 0x000000ffff048224 */ /* 0x008fe200078e0a04 */
[----:B------:R-:W-:-:S04]  /*9f50*/  ISETP.GE.AND P0, PT, R2, RZ, PT ;  /* 0x000000ff0200720c */ /* 0x000fc80003f06270 */
[----:B------:R0:W-:Y:S04]  /*9f60*/  STL [R1+0x4], R4 ;  /* 0x0000040401007387 */ /* 0x0001e80000100800 */
[----:B0-----:R-:W3:Y:S04]  /*9f70*/  LDL.LU R4, [R1+0xc40] ;  /* 0x000c400001047983 */ /* 0x001ee80000300800 */
[----:B------:R-:W4:Y:S01]  /*9f80*/  LDL.LU R2, [R1+0xc3c] ;  /* 0x000c3c0001027983 */ /* 0x000f220000300800 */
[----:B--2---:R-:W-:Y:S01]  /*9f90*/  @!P1 IMAD.MOV R29, RZ, RZ, -R29 ;  /* 0x000000ffff1d9224 */ /* 0x004fe200078e0a1d */
[----:B------:R-:W-:-:S04]  /*9fa0*/  ISETP.GE.AND P1, PT, R0, RZ, PT ;  /* 0x000000ff0000720c */ /* 0x000fc80003f26270 */
[----:B------:R0:W-:Y:S04]  /*9fb0*/  STL [R1+0xba4], R29 ;  /* 0x000ba41d01007387 */ /* 0x0001e80000100800 */
[----:B------:R-:W2:Y:S04]  /*9fc0*/  LDL R0, [R1+0x7f4] ;  /* 0x0007f40001007983 */ /* 0x000ea80000100800 */
[----:B0-----:R-:W2:Y:S01]  /*9fd0*/  LDL R29, [R1+0x800] ;  /* 0x00080000011d7983 */ /* 0x001ea20000100800 */
[----:B---3--:R-:W-:Y:S02]  /*9fe0*/  @!P4 IMAD.MOV R4, RZ, RZ, -R4 ;  /* 0x000000ffff04c224 */ /* 0x008fe400078e0a04 */
[----:B----4-:R-:W-:Y:S01]  /*9ff0*/  @!P2 IMAD.MOV R2, RZ, RZ, -R2 ;  /* 0x000000ffff02a224 */ /* 0x010fe200078e0a02 */
[----:B------:R-:W-:-:S04]  /*a000*/  ISETP.GE.AND P2, PT, R5, RZ, PT ;  /* 0x000000ff0500720c */ /* 0x000fc80003f46270 */
[----:B------:R0:W-:Y:S04]  /*a010*/  STL [R1+0xba8], R2 ;  /* 0x000ba80201007387 */ /* 0x0001e80000100800 */
[----:B0-----:R-:W3:Y:S04]  /*a020*/  LDL R2, [R1+0x804] ;  /* 0x0008040001027983 */ /* 0x001ee80000100800 */
[----:B------:R-:W4:Y:S04]  /*a030*/  LDL.LU R5, [R1+0xc38] ;  /* 0x000c380001057983 */ /* 0x000f280000300800 */
[----:B------:R0:W-:Y:S04]  /*a040*/  STL [R1+0xbac], R4 ;  /* 0x000bac0401007387 */ /* 0x0001e80000100800 */
[----:B0-----:R-:W3:Y:S01]  /*a050*/  LDL R4, [R1+0x808] ;  /* 0x0008080001047983 */ /* 0x001ee20000100800 */
[----:B------:R-:W-:-:S02]  /*a060*/  @!P0 IMAD.MOV R6, RZ, RZ, -R6 ;  /* 0x000000ffff068224 */ /* 0x000fc400078e0a06 */
[----:B------:R-:W-:Y:S01]  /*a070*/  @!P1 IMAD.MOV R7, RZ, RZ, -R7 ;  /* 0x000000ffff079224 */ /* 0x000fe200078e0a07 */
[----:B--2---:R-:W-:Y:S01]  /*a080*/  ISETP.GE.AND P0, PT, R29, RZ, PT ;  /* 0x000000ff1d00720c */ /* 0x004fe20003f06270 */
[----:B----4-:R-:W-:Y:S01]  /*a090*/  @!P5 IMAD.MOV R5, RZ, RZ, -R5 ;  /* 0x000000ffff05d224 */ /* 0x010fe200078e0a05 */
[----:B---3--:R-:W-:Y:S02]  /*a0a0*/  ISETP.GE.AND P5, PT, R2, RZ, PT ;  /* 0x000000ff0200720c */ /* 0x008fe40003fa6270 */
[----:B------:R-:W-:Y:S02]  /*a0b0*/  ISETP.GE.AND P4, PT, R4, RZ, PT ;  /* 0x000000ff0400720c */ /* 0x000fe40003f86270 */
[----:B------:R-:W2:Y:S04]  /*a0c0*/  LDL R4, [R1+0x7ec] ;  /* 0x0007ec0001047983 */ /* 0x000ea80000100800 */
[----:B------:R0:W-:Y:S04]  /*a0d0*/  STL [R1+0xbb0], R5 ;  /* 0x000bb00501007387 */ /* 0x0001e80000100800 */
[----:B------:R-:W3:Y:S04]  /*a0e0*/  LDL R2, [R1+0x7e8] ;  /* 0x0007e80001027983 */ /* 0x000ee80000100800 */
[----:B0-----:R-:W4:Y:S04]  /*a0f0*/  LDL R5, [R1+0x7f0] ;  /* 0x0007f00001057983 */ /* 0x001f280000100800 */
[----:B------:R0:W-:Y:S04]  /*a100*/  STL [R1+0xbb4], R6 ;  /* 0x000bb40601007387 */ /* 0x0001e80000100800 */
[----:B------:R-:W3:Y:S04]  /*a110*/  LDL R29, [R1+0x7e4] ;  /* 0x0007e400011d7983 */ /* 0x000ee80000100800 */
[----:B0-----:R-:W3:Y:S04]  /*a120*/  LDL R6, [R1+0x7f8] ;  /* 0x0007f80001067983 */ /* 0x001ee80000100800 */
[----:B------:R0:W-:Y:S04]  /*a130*/  STL [R1+0xbb8], R7 ;  /* 0x000bb80701007387 */ /* 0x0001e80000100800 */
[----:B0-----:R-:W3:Y:S01]  /*a140*/  LDL R7, [R1+0x7fc] ;  /* 0x0007fc0001077983 */ /* 0x001ee20000100800 */
[----:B------:R-:W-:-:S02]  /*a150*/  @!P2 IMAD.MOV R8, RZ, RZ, -R8 ;  /* 0x000000ffff08a224 */ /* 0x000fc400078e0a08 */
[----:B------:R-:W-:Y:S01]  /*a160*/  @!P4 IMAD.MOV R9, RZ, RZ, -R9 ;  /* 0x000000ffff09c224 */ /* 0x000fe200078e0a09 */
[----:B------:R-:W-:Y:S02]  /*a170*/  ISETP.GE.AND P4, PT, R0, RZ, PT ;  /* 0x000000ff0000720c */ /* 0x000fe40003f86270 */
[----:B------:R0:W-:Y:S04]  /*a180*/  STL [R1+0xbbc], R8 ;  /* 0x000bbc0801007387 */ /* 0x0001e80000100800 */
[----:B0-----:R-:W3:Y:S01]  /*a190*/  LDL R8, [R1+0x7e0] ;  /* 0x0007e00001087983 */ /* 0x001ee20000100800 */
[----:B------:R-:W-:Y:S02]  /*a1a0*/  @!P5 IMAD.MOV R10, RZ, RZ, -R10 ;  /* 0x000000ffff0ad224 */ /* 0x000fe400078e0a0a */
[----:B------:R-:W-:Y:S01]  /*a1b0*/  @!P0 IMAD.MOV R11, RZ, RZ, -R11 ;  /* 0x000000ffff0b8224 */ /* 0x000fe200078e0a0b */
[----:B--2---:R-:W-:-:S02]  /*a1c0*/  ISETP.GE.AND P0, PT, R4, RZ, PT ;  /* 0x000000ff0400720c */ /* 0x004fc40003f06270 */
[----:B----4-:R-:W-:Y:S02]  /*a1d0*/  ISETP.GE.AND P5, PT, R5, RZ, PT ;  /* 0x000000ff0500720c */ /* 0x010fe40003fa6270 */
[----:B---3--:R-:W-:Y:S02]  /*a1e0*/  ISETP.GE.AND P1, PT, R7, RZ, PT ;  /* 0x000000ff0700720c */ /* 0x008fe40003f26270 */
[----:B------:R-:W2:Y:S04]  /*a1f0*/  LDL R7, [R1+0x7dc] ;  /* 0x0007dc0001077983 */ /* 0x000ea80000100800 */
[----:B------:R0:W-:Y:S04]  /*a200*/  STL [R1+0xbc0], R9 ;  /* 0x000bc00901007387 */ /* 0x0001e80000100800 */
[----:B------:R-:W3:Y:S01]  /*a210*/  LDL R0, [R1+0x7d8] ;  /* 0x0007d80001007983 */ /* 0x000ee20000100800 */
[----:B------:R-:W-:-:S02]  /*a220*/  ISETP.GE.AND P2, PT, R6, RZ, PT ;  /* 0x000000ff0600720c */ /* 0x000fc40003f46270 */
[----:B------:R-:W-:Y:S01]  /*a230*/  @!P1 IMAD.MOV R12, RZ, RZ, -R12 ;  /* 0x000000ffff0c9224 */ /* 0x000fe200078e0a0c */
[----:B------:R-:W-:Y:S04]  /*a240*/  STL [R1+0xbc4], R10 ;  /* 0x000bc40a01007387 */ /* 0x000fe80000100800 */
[----:B------:R-:W4:Y:S04]  /*a250*/  LDL R6, [R1+0x7d4] ;  /* 0x0007d40001067983 */ /* 0x000f280000100800 */
[----:B------:R-:W-:Y:S04]  /*a260*/  STL [R1+0xbc8], R11 ;  /* 0x000bc80b01007387 */ /* 0x000fe80000100800 */
[----:B------:R-:W4:Y:S04]  /*a270*/  LDL R5, [R1+0x7d0] ;  /* 0x0007d00001057983 */ /* 0x000f280000100800 */
[----:B------:R-:W-:Y:S04]  /*a280*/  STL [R1+0xbcc], R12 ;  /* 0x000bcc0c01007387 */ /* 0x000fe80000100800 */
[----:B------:R-:W4:Y:S01]  /*a290*/  LDL R4, [R1+0x7cc] ;  /* 0x0007cc0001047983 */ /* 0x000f220000100800 */
[----:B------:R-:W-:-:S02]  /*a2a0*/  @!P2 IMAD.MOV R13, RZ, RZ, -R13 ;  /* 0x000000ffff0da224 */ /* 0x000fc400078e0a0d */
[----:B------:R-:W-:Y:S02]  /*a2b0*/  @!P4 IMAD.MOV R14, RZ, RZ, -R14 ;  /* 0x000000ffff0ec224 */ /* 0x000fe400078e0a0e */
[----:B------:R-:W-:Y:S01]  /*a2c0*/  @!P5 IMAD.MOV R15, RZ, RZ, -R15 ;  /* 0x000000ffff0fd224 */ /* 0x000fe200078e0a0f */
[----:B------:R-:W-:Y:S01]  /*a2d0*/  ISETP.GE.AND P1, PT, R2, RZ, PT ;  /* 0x000000ff0200720c */ /* 0x000fe20003f26270 */
[----:B------:R-:W-:Y:S01]  /*a2e0*/  @!P0 IMAD.MOV R16, RZ, RZ, -R16 ;  /* 0x000000ffff108224 */ /* 0x000fe200078e0a10 */
[----:B------:R-:W-:Y:S01]  /*a2f0*/  STL [R1+0xbd0], R13 ;  /* 0x000bd00d01007387 */ /* 0x000fe20000100800 */
[----:B------:R-:W-:-:S03]  /*a300*/  ISETP.GE.AND P2, PT, R29, RZ, PT ;  /* 0x000000ff1d00720c */ /* 0x000fc60003f46270 */
[----:B------:R-:W4:Y:S01]  /*a310*/  LDL R2, [R1+0x7c8] ;  /* 0x0007c80001027983 */ /* 0x000f220000100800 */
[----:B------:R-:W-:-:S03]  /*a320*/  ISETP.GE.AND P4, PT, R8, RZ, PT ;  /* 0x000000ff0800720c */ /* 0x000fc60003f86270 */
[----:B------:R-:W4:Y:S04]  /*a330*/  LDL R29, [R1+0x7c4] ;  /* 0x0007c400011d7983 */ /* 0x000f280000100800 */
[----:B------:R-:W-:Y:S04]  /*a340*/  STL [R1+0xbd4], R14 ;  /* 0x000bd40e01007387 */ /* 0x000fe80000100800 */
[----:B------:R-:W-:Y:S04]  /*a350*/  STL [R1+0xbd8], R15 ;  /* 0x000bd80f01007387 */ /* 0x000fe80000100800 */
[----:B------:R-:W-:Y:S04]  /*a360*/  STL [R1+0xbdc], R16 ;  /* 0x000bdc1001007387 */ /* 0x000fe80000100800 */
[----:B0-----:R-:W4:Y:S01]  /*a370*/  LDL R9, [R1+0x7c0] ;  /* 0x0007c00001097983 */ /* 0x001f220000100800 */
[----:B------:R-:W-:-:S02]  /*a380*/  @!P1 IMAD.MOV R17, RZ, RZ, -R17 ;  /* 0x000000ffff119224 */ /* 0x000fc400078e0a11 */
[----:B------:R-:W-:Y:S02]  /*a390*/  @!P2 IMAD.MOV R18, RZ, RZ, -R18 ;  /* 0x000000ffff12a224 */ /* 0x000fe400078e0a12 */
[----:B------:R-:W-:Y:S01]  /*a3a0*/  @!P4 IMAD.MOV R19, RZ, RZ, -R19 ;  /* 0x000000ffff13c224 */ /* 0x000fe200078e0a13 */
[----:B--2---:R-:W-:Y:S02]  /*a3b0*/  ISETP.GE.AND P5, PT, R7, RZ, PT ;  /* 0x000000ff0700720c */ /* 0x004fe40003fa6270 */
[----:B---3--:R-:W-:Y:S02]  /*a3c0*/  ISETP.GE.AND P0, PT, R0, RZ, PT ;  /* 0x000000ff0000720c */ /* 0x008fe40003f06270 */
[----:B------:R-:W2:Y:S09]  /*a3d0*/  LDL R0, [R1+0x7bc] ;  /* 0x0007bc0001007983 */ /* 0x000eb20000100800 */
[----:B------:R-:W-:Y:S01]  /*a3e0*/  @!P5 IMAD.MOV R20, RZ, RZ, -R20 ;  /* 0x000000ffff14d224 */ /* 0x000fe200078e0a14 */
[----:B------:R-:W-:Y:S04]  /*a3f0*/  STL [R1+0xbe0], R17 ;  /* 0x000be01101007387 */ /* 0x000fe80000100800 */
[----:B------:R-:W-:Y:S01]  /*a400*/  STL [R1+0xbe4], R18 ;  /* 0x000be41201007387 */ /* 0x000fe20000100800 */
[----:B------:R-:W-:-:S03]  /*a410*/  @!P0 IMAD.MOV R21, RZ, RZ, -R21 ;  /* 0x000000ffff158224 */ /* 0x000fc600078e0a15 */
[----:B------:R-:W-:Y:S04]  /*a420*/  STL [R1+0xbe8], R19 ;  /* 0x000be81301007387 */ /* 0x000fe80000100800 */
[----:B------:R-:W-:Y:S04]  /*a430*/  STL [R1+0xbec], R20 ;  /* 0x000bec1401007387 */ /* 0x000fe80000100800 */
[----:B------:R-:W-:Y:S04]  /*a440*/  STL [R1+0xbf0], R21 ;  /* 0x000bf01501007387 */ /* 0x000fe80000100800 */
[----:B------:R-:W3:Y:S01]  /*a450*/  LDL.LU R8, [R1+0x1e0] ;  /* 0x0001e00001087983 */ /* 0x000ee20000300800 */
[----:B----4-:R-:W-:-:S03]  /*a460*/  ISETP.GE.AND P1, PT, R6, RZ, PT ;  /* 0x000000ff0600720c */ /* 0x010fc60003f26270 */
[----:B------:R-:W4:Y:S01]  /*a470*/  LDL.LU R7, [R1+0x1dc] ;  /* 0x0001dc0001077983 */ /* 0x000f220000300800 */
[----:B------:R-:W-:Y:S02]  /*a480*/  ISETP.GE.AND P2, PT, R5, RZ, PT ;  /* 0x000000ff0500720c */ /* 0x000fe40003f46270 */
[----:B------:R-:W-:Y:S01]  /*a490*/  ISETP.GE.AND P4, PT, R4, RZ, PT ;  /* 0x000000ff0400720c */ /* 0x000fe20003f86270 */
[----:B------:R-:W4:Y:S04]  /*a4a0*/  LDL.LU R6, [R1+0x1d8] ;  /* 0x0001d80001067983 */ /* 0x000f280000300800 */
[----:B------:R-:W4:Y:S04]  /*a4b0*/  LDL.LU R5, [R1+0x1d4] ;  /* 0x0001d40001057983 */ /* 0x000f280000300800 */
[----:B------:R-:W4:Y:S01]  /*a4c0*/  LDL.LU R4, [R1+0x1d0] ;  /* 0x0001d00001047983 */ /* 0x000f220000300800 */
[----:B------:R-:W-:Y:S01]  /*a4d0*/  ISETP.GE.AND P5, PT, R2, RZ, PT ;  /* 0x000000ff0200720c */ /* 0x000fe20003fa6270 */
[----:B------:R-:W-:Y:S01]  /*a4e0*/  @!P1 IMAD.MOV R22, RZ, RZ, -R22 ;  /* 0x000000ffff169224 */ /* 0x000fe200078e0a16 */
[----:B------:R-:W-:Y:S01]  /*a4f0*/  ISETP.GE.AND P0, PT, R29, RZ, PT ;  /* 0x000000ff1d00720c */ /* 0x000fe20003f06270 */
[----:B------:R-:W-:Y:S01]  /*a500*/  @!P2 IMAD.MOV R23, RZ, RZ, -R23 ;  /* 0x000000ffff17a224 */ /* 0x000fe200078e0a17 */
[----:B------:R-:W-:Y:S01]  /*a510*/  ISETP.NE.AND P3, PT, RZ, c[0x0][0x17c], PT ;  /* 0x00005f00ff007a0c */ /* 0x000fe20003f65270 */
[----:B------:R-:W-:Y:S01]  /*a520*/  @!P4 IMAD.MOV R24, RZ, RZ, -R24 ;  /* 0x000000ffff18c224 */ /* 0x000fe200078e0a18 */
[----:B------:R-:W4:Y:S04]  /*a530*/  LDL.LU R2, [R1+0x1cc] ;  /* 0x0001cc0001027983 */ /* 0x000f280000300800 */
[----:B------:R-:W4:Y:S01]  /*a540*/  LDL.LU R29, [R1+0x1c8] ;  /* 0x0001c800011d7983 */ /* 0x000f220000300800 */
[----:B------:R-:W-:-:S02]  /*a550*/  ISETP.GE.AND P1, PT, R9, RZ, PT ;  /* 0x000000ff0900720c */ /* 0x000fc40003f26270 */
[----:B------:R-:W-:Y:S01]  /*a560*/  @!P5 IMAD.MOV R25, RZ, RZ, -R25 ;  /* 0x000000ffff19d224 */ /* 0x000fe200078e0a19 */
[----:B------:R-:W-:Y:S01]  /*a570*/  STL [R1+0xbf4], R22 ;  /* 0x000bf41601007387 */ /* 0x000fe20000100800 */
[----:B------:R-:W-:-:S03]  /*a580*/  @!P0 IMAD.MOV R26, RZ, RZ, -R26 ;  /* 0x000000ffff1a8224 */ /* 0x000fc600078e0a1a */
[----:B------:R-:W-:Y:S04]  /*a590*/  STL [R1+0xbf8], R23 ;  /* 0x000bf81701007387 */ /* 0x000fe80000100800 */
[----:B------:R-:W-:Y:S02]  /*a5a0*/  STL [R1+0xbfc], R24 ;  /* 0x000bfc1801007387 */ /* 0x000fe40000100800 */
[----:B------:R-:W-:Y:S02]  /*a5b0*/  @!P1 IMAD.MOV R27, RZ, RZ, -R27 ;  /* 0x000000ffff1b9224 */ /* 0x000fe400078e0a1b */
[----:B------:R-:W-:Y:S04]  /*a5c0*/  STL [R1+0xc00], R25 ;  /* 0x000c001901007387 */ /* 0x000fe80000100800 */
[----:B------:R-:W-:Y:S04]  /*a5d0*/  STL [R1+0xc04], R26 ;  /* 0x000c041a01007387 */ /* 0x000fe80000100800 */
[----:B------:R-:W-:Y:S01]  /*a5e0*/  STL [R1+0xc08], R27 ;  /* 0x000c081b01007387 */ /* 0x000fe20000100800 */
[----:B--2---:R-:W-:-:S02]  /*a5f0*/  ISETP.GE.AND P6, PT, R0, RZ, PT ;  /* 0x000000ff0000720c */ /* 0x004fc40003fc6270 */
[----:B------:R-:W-:-:S04]  /*a600*/  LOP3.LUT R0, RZ, c[0x0][0x17c], RZ, 0x33, !PT ;  /* 0x00005f00ff007a12 */ /* 0x000fc800078e33ff */
[----:B------:R-:W-:-:S07]  /*a610*/  SEL R3, R0, R3, !P3 ;  /* 0x0000000300037207 */ /* 0x000fce0005800000 */
[----:B------:R-:W-:-:S05]  /*a620*/  @!P6 IMAD.MOV R28, RZ, RZ, -R28 ;  /* 0x000000ffff1ce224 */ /* 0x000fca00078e0a1c */
[----:B------:R-:W-:Y:S04]  /*a630*/  STL [R1+0xc0c], R28 ;  /* 0x000c0c1c01007387 */ /* 0x000fe80000100800 */
[----:B------:R4:W-:Y:S01]  /*a640*/  STL [R1+0xc10], R3 ;  /* 0x000c100301007387 */ /* 0x0009e20000100800 */
[C---:B---3--:R-:W-:Y:S02]  /*a650*/  SEL R8, R0.reuse, R8, !P3 ;  /* 0x0000000800087207 */ /* 0x048fe40005800000 */
[----:B----4-:R-:W-:-:S03]  /*a660*/  SEL R3, R0, R7, !P3 ;  /* 0x0000000700037207 */ /* 0x010fc60005800000 */
[----:B------:R-:W-:Y:S01]  /*a670*/  STL [R1+0x214], R8 ;  /* 0x0002140801007387 */ /* 0x000fe20000100800 */
[C---:B------:R-:W-:Y:S02]  /*a680*/  SEL R6, R0.reuse, R6, !P3 ;  /* 0x0000000600067207 */ /* 0x040fe40005800000 */
[C---:B------:R-:W-:Y:S01]  /*a690*/  SEL R5, R0.reuse, R5, !P3 ;  /* 0x0000000500057207 */ /* 0x040fe20005800000 */
[----:B------:R0:W-:Y:S04]  /*a6a0*/  STL [R1+0x210], R3 ;  /* 0x0002100301007387 */ /* 0x0001e80000100800 */
[----:B------:R-:W-:Y:S01]  /*a6b0*/  STL [R1+0x20c], R6 ;  /* 0x00020c0601007387 */ /* 0x000fe20000100800 */
[----:B0-----:R-:W-:-:S03]  /*a6c0*/  SEL R3, R0, R4, !P3 ;  /* 0x0000000400037207 */ /* 0x001fc60005800000 */
[----:B------:R-:W-:Y:S04]  /*a6d0*/  STL [R1+0x208], R5 ;  /* 0x0002080501007387 */ /* 0x000fe80000100800 */
[----:B------:R0:W-:Y:S04]  /*a6e0*/  STL [R1+0x204], R3 ;  /* 0x0002040301007387 */ /* 0x0001e80000100800 */
[----:B0-----:R-:W2:Y:S01]  /*a6f0*/  LDL.LU R3, [R1+0x1b8] ;  /* 0x0001b80001037983 */ /* 0x001ea20000300800 */
[C---:B------:R-:W-:Y:S02]  /*a700*/  SEL R4, R0.reuse, R2, !P3 ;  /* 0x0000000200047207 */ /* 0x040fe40005800000 */
[----:B------:R-:W-:-:S03]  /*a710*/  SEL R2, R0, R29, !P3 ;  /* 0x0000001d00027207 */ /* 0x000fc60005800000 */
[----:B------:R-:W-:Y:S04]  /*a720*/  STL [R1+0x200], R4 ;  /* 0x0002000401007387 */ /* 0x000fe80000100800 */
[----:B--2---:R0:W-:Y:S04]  /*a730*/  STL [R1+0xc2c], R3 ;  /* 0x000c2c0301007387 */ /* 0x0041e80000100800 */
[----:B------:R-:W-:Y:S04]  /*a740*/  STL [R1+0x1fc], R2 ;  /* 0x0001fc0201007387 */ /* 0x000fe80000100800 */
[----:B0-----:R-:W2:Y:S04]  /*a750*/  LDL.LU R3, [R1+0x1bc] ;  /* 0x0001bc0001037983 */ /* 0x001ea80000300800 */
[----:B--2---:R0:W-:Y:S04]  /*a760*/  STL [R1+0xc30], R3 ;  /* 0x000c300301007387 */ /* 0x0041e80000100800 */
[----:B0-----:R-:W2:Y:S04]  /*a770*/  LDL.LU R3, [R1+0x1c0] ;  /* 0x0001c00001037983 */ /* 0x001ea80000300800 */
[----:B--2---:R0:W-:Y:S04]  /*a780*/  STL [R1+0xc34], R3 ;  /* 0x000c340301007387 */ /* 0x0041e80000100800 */
[----:B0-----:R-:W2:Y:S04]  /*a790*/  LDL.LU R3, [R1+0x1c4] ;  /* 0x0001c40001037983 */ /* 0x001ea80000300800 */
[----:B------:R-:W3:Y:S04]  /*a7a0*/  LDL.LU R28, [R1+0x1b4] ;  /* 0x0001b400011c7983 */ /* 0x000ee80000300800 */
[----:B------:R-:W4:Y:S04]  /*a7b0*/  LDL.LU R27, [R1+0x1ac] ;  /* 0x0001ac00011b7983 */ /* 0x000f280000300800 */
[----:B------:R-:W3:Y:S04]  /*a7c0*/  LDL.LU R26, [R1+0x1a0] ;  /* 0x0001a000011a7983 */ /* 0x000ee80000300800 */
        /* <DEDUP_REMOVED lines=23> */
[----:B------:R-:W3:Y:S01]  /*a940*/  LDL.LU R29, [R1+0x110] ;  /* 0x00011000011d7983 */ /* 0x000ee20000300800 */
[----:B--2---:R-:W-:-:S05]  /*a950*/  SEL R3, R0, R3, !P3 ;  /* 0x0000000300037207 */ /* 0x004fca0005800000 */
[----:B------:R0:W-:Y:S04]  /*a960*/  STL [R1+0x15c], R3 ;  /* 0x00015c0301007387 */ /* 0x0001e80000100800 */
[----:B0-----:R-:W2:Y:S02]  /*a970*/  LDL.LU R3, [R1+0xc34] ;  /* 0x000c340001037983 */ /* 0x001ea40000300800 */
[----:B--2---:R-:W-:-:S05]  /*a980*/  SEL R3, R0, R3, !P3 ;  /* 0x0000000300037207 */ /* 0x004fca0005800000 */
[----:B------:R0:W-:Y:S04]  /*a990*/  STL [R1+0x1f8], R3 ;  /* 0x0001f80301007387 */ /* 0x0001e80000100800 */
[----:B0-----:R-:W2:Y:S02]  /*a9a0*/  LDL.LU R3, [R1+0xc30] ;  /* 0x000c300001037983 */ /* 0x001ea40000300800 */
[----:B--2---:R-:W-:-:S05]  /*a9b0*/  SEL R3, R0, R3, !P3 ;  /* 0x0000000300037207 */ /* 0x004fca0005800000 */
[----:B------:R0:W-:Y:S04]  /*a9c0*/  STL [R1+0x1a8], R3 ;  /* 0x0001a80301007387 */ /* 0x0001e80000100800 */
[----:B0-----:R-:W2:Y:S01]  /*a9d0*/  LDL.LU R3, [R1+0xc2c] ;  /* 0x000c2c0001037983 */ /* 0x001ea20000300800 */
[C---:B----4-:R-:W-:Y:S02]  /*a9e0*/  SEL R27, R0.reuse, R27, !P3 ;  /* 0x0000001b001b7207 */ /* 0x050fe40005800000 */
[C---:B---3--:R-:W-:Y:S02]  /*a9f0*/  SEL R26, R0.reuse, R26, !P3 ;  /* 0x0000001a001a7207 */ /* 0x048fe40005800000 */
[C---:B------:R-:W-:Y:S02]  /*aa00*/  SEL R24, R0.reuse, R24, !P3 ;  /* 0x0000001800187207 */ /* 0x040fe40005800000 */
[----:B------:R-:W-:-:S02]  /*aa10*/  SEL R23, R0, R23, !P3 ;  /* 0x0000001700177207 */ /* 0x000fc40005800000 */
[C---:B------:R-:W-:Y:S02]  /*aa20*/  SEL R21, R0.reuse, R21, !P3 ;  /* 0x0000001500157207 */ /* 0x040fe40005800000 */
[C---:B------:R-:W-:Y:S02]  /*aa30*/  SEL R20, R0.reuse, R20, !P3 ;  /* 0x0000001400147207 */ /* 0x040fe40005800000 */
[C---:B------:R-:W-:Y:S02]  /*aa40*/  SEL R18, R0.reuse, R18, !P3 ;  /* 0x0000001200127207 */ /* 0x040fe40005800000 */
[C---:B------:R-:W-:Y:S02]  /*aa50*/  SEL R17, R0.reuse, R17, !P3 ;  /* 0x0000001100117207 */ /* 0x040fe40005800000 */
        /* <DEDUP_REMOVED lines=8> */
[----:B--2---:R-:W-:-:S05]  /*aae0*/  SEL R3, R0, R3, !P3 ;  /* 0x0000000300037207 */ /* 0x004fca0005800000 */
[----:B------:R0:W-:Y:S02]  /*aaf0*/  STL [R1+0x1cc], R3 ;  /* 0x0001cc0301007387 */ /* 0x0001e40000100800 */
[----:B0-----:R-:W-:-:S05]  /*ab00*/  SEL R3, R0, R28, !P3 ;  /* 0x0000001c00037207 */ /* 0x001fca0005800000 */
[----:B------:R0:W-:Y:S04]  /*ab10*/  STL [R1+0x1e0], R3 ;  /* 0x0001e00301007387 */ /* 0x0001e80000100800 */
[----:B------:R-:W-:Y:S01]  /*ab20*/  STL [R1+0x1f4], R27 ;  /* 0x0001f41b01007387 */ /* 0x000fe20000100800 */
[----:B0-----:R-:W-:-:S03]  /*ab30*/  SEL R3, R0, R25, !P3 ;  /* 0x0000001900037207 */ /* 0x001fc60005800000 */
[----:B------:R-:W-:Y:S04]  /*ab40*/  STL [R1+0x1f0], R26 ;  /* 0x0001f01a01007387 */ /* 0x000fe80000100800 */
        /* <DEDUP_REMOVED lines=175> */
[C---:B---3--:R-:W-:Y:S02]  /*b640*/  SEL R28, R0.reuse, R28, !P3 ;  /* 0x0000001c001c7207 */ /* 0x048fe40005800000 */
[C---:B----4-:R-:W-:Y:S02]  /*b650*/  SEL R27, R0.reuse, R27, !P3 ;  /* 0x0000001b001b7207 */ /* 0x050fe40005800000 */
        /* <DEDUP_REMOVED lines=25> */
[----:B--2---:R-:W-:-:S05]  /*b7f0*/  SEL R3, R0, R3, !P3 ;  /* 0x0000000300037207 */ /* 0x004fca0005800000 */
[----:B------:R0:W-:Y:S04]  /*b800*/  STL [R1+0x74], R3 ;  /* 0x0000740301007387 */ /* 0x0001e80000100800 */
[----:B0-----:R-:W2:Y:S04]  /*b810*/  LDL.LU R3, [R1+0xc10] ;  /* 0x000c100001037983 */ /* 0x001ea80000300800 */
[----:B------:R0:W-:Y:S04]  /*b820*/  STL [R1+0x70], R28 ;  /* 0x0000701c01007387 */ /* 0x0001e80000100800 */
[----:B0-----:R-:W3:Y:S04]  /*b830*/  LDL.LU R28, [R1+0xc0c] ;  /* 0x000c0c00011c7983 */ /* 0x001ee80000300800 */
[----:B------:R0:W-:Y:S04]  /*b840*/  STL [R1+0x6c], R27 ;  /* 0x00006c1b01007387 */ /* 0x0001e80000100800 */
[----:B0-----:R-:W4:Y:S04]  /*b850*/  LDL.LU R27, [R1+0xc08] ;  /* 0x000c0800011b7983 */ /* 0x001f280000300800 */
[----:B------:R0:W-:Y:S04]  /*b860*/  STL [R1+0x68], R26 ;  /* 0x0000681a01007387 */ /* 0x0001e80000100800 */
        /* <DEDUP_REMOVED lines=48> */
[----:B0-----:R-:W4:Y:S01]  /*bb70*/  LDL.LU R29, [R1+0xba4] ;  /* 0x000ba400011d7983 */ /* 0x001f220000300800 */
[----:B--2---:R-:W-:-:S02]  /*bb80*/  SEL R24, R0, R24, !P3 ;  /* 0x0000001800187207 */ /* 0x004fc40005800000 */
[C---:B------:R-:W-:Y:S02]  /*bb90*/  SEL R25, R0.reuse, R25, !P3 ;  /* 0x0000001900197207 */ /* 0x040fe40005800000 */
[C---:B------:R-:W-:Y:S02]  /*bba0*/  SEL R26, R0.reuse, R26, !P3 ;  /* 0x0000001a001a7207 */ /* 0x040fe40005800000 */
[C---:B---3--:R-:W-:Y:S02]  /*bbb0*/  SEL R23, R0.reuse, R23, !P3 ;  /* 0x0000001700177207 */ /* 0x048fe40005800000 */
[C---:B----4-:R-:W-:Y:S02]  /*bbc0*/  SEL R27, R0.reuse, R27, !P3 ;  /* 0x0000001b001b7207 */ /* 0x050fe40005800000 */
[C---:B------:R-:W-:Y:S02]  /*bbd0*/  SEL R28, R0.reuse, R28, !P3 ;  /* 0x0000001c001c7207 */ /* 0x040fe40005800000 */
[----:B------:R-:W-:-:S02]  /*bbe0*/  SEL R22, R0, R22, !P3 ;  /* 0x0000001600167207 */ /* 0x000fc40005800000 */
[----:B------:R-:W-:-:S05]  /*bbf0*/  SEL R29, R0, R29, !P3 ;  /* 0x0000001d001d7207 */ /* 0x000fca0005800000 */
[----:B------:R0:W-:Y:S02]  /*bc00*/  STL [R1+0x4], R29 ;  /* 0x0000041d01007387 */ /* 0x0001e40000100800 */
[C---:B0-----:R-:W-:Y:S02]  /*bc10*/  SEL R29, R0.reuse, R4, !P3 ;  /* 0x00000004001d7207 */ /* 0x041fe40005800000 */
[----:B------:R-:W2:Y:S01]  /*bc20*/  LDL R4, [R1+0x7b8] ;  /* 0x0007b80001047983 */ /* 0x000ea20000100800 */
[C---:B------:R-:W-:Y:S02]  /*bc30*/  SEL R2, R0.reuse, R2, !P3 ;  /* 0x0000000200027207 */ /* 0x040fe40005800000 */
[----:B------:R-:W-:-:S03]  /*bc40*/  SEL R5, R0, R5, !P3 ;  /* 0x0000000500057207 */ /* 0x000fc60005800000 */
[----:B------:R-:W-:Y:S04]  /*bc50*/  STL [R1], R2 ;  /* 0x0000000201007387 */ /* 0x000fe80000100800 */
[----:B------:R-:W-:Y:S04]  /*bc60*/  STL [R1+0xb28], R29 ;  /* 0x000b281d01007387 */ /* 0x000fe80000100800 */
[----:B------:R0:W-:Y:S04]  /*bc70*/  STL [R1+0xb2c], R5 ;  /* 0x000b2c0501007387 */ /* 0x0001e80000100800 */
[----:B0-----:R-:W0:Y:S01]  /*bc80*/  S2R R5, SR_TID.X ;  /* 0x0000000000057919 */ /* 0x001e220000002100 */
[----:B------:R-:W-:-:S02]  /*bc90*/  SEL R6, R0, R6, !P3 ;  /* 0x0000000600067207 */ /* 0x000fc40005800000 */
[C---:B------:R-:W-:Y:S02]  /*bca0*/  SEL R7, R0.reuse, R7, !P3 ;  /* 0x0000000700077207 */ /* 0x040fe40005800000 */
[C---:B------:R-:W-:Y:S01]  /*bcb0*/  SEL R8, R0.reuse, R8, !P3 ;  /* 0x0000000800087207 */ /* 0x040fe20005800000 */
[----:B------:R-:W-:Y:S01]  /*bcc0*/  STL [R1+0xb30], R6 ;  /* 0x000b300601007387 */ /* 0x000fe20000100800 */
[C---:B------:R-:W-:Y:S02]  /*bcd0*/  SEL R9, R0.reuse, R9, !P3 ;  /* 0x0000000900097207 */ /* 0x040fe40005800000 */
[C---:B------:R-:W-:Y:S01]  /*bce0*/  SEL R10, R0.reuse, R10, !P3 ;  /* 0x0000000a000a7207 */ /* 0x040fe20005800000 */
[----:B------:R0:W-:Y:S01]  /*bcf0*/  STL [R1+0xb34], R7 ;  /* 0x000b340701007387 */ /* 0x0001e20000100800 */
[C---:B------:R-:W-:Y:S02]  /*bd00*/  SEL R11, R0.reuse, R11, !P3 ;  /* 0x0000000b000b7207 */ /* 0x040fe40005800000 */
[C---:B------:R-:W-:Y:S01]  /*bd10*/  SEL R12, R0.reuse, R12, !P3 ;  /* 0x0000000c000c7207 */ /* 0x040fe20005800000 */
[----:B------:R-:W-:Y:S01]  /*bd20*/  STL [R1+0xb38], R8 ;  /* 0x000b380801007387 */ /* 0x000fe20000100800 */
[----:B------:R-:W-:-:S02]  /*bd30*/  SEL R13, R0, R13, !P3 ;  /* 0x0000000d000d7207 */ /* 0x000fc40005800000 */
[C---:B------:R-:W-:Y:S01]  /*bd40*/  SEL R14, R0.reuse, R14, !P3 ;  /* 0x0000000e000e7207 */ /* 0x040fe20005800000 */
[----:B------:R-:W-:Y:S01]  /*bd50*/  STL [R1+0xb3c], R9 ;  /* 0x000b3c0901007387 */ /* 0x000fe20000100800 */
[C---:B------:R-:W-:Y:S02]  /*bd60*/  SEL R15, R0.reuse, R15, !P3 ;  /* 0x0000000f000f7207 */ /* 0x040fe40005800000 */
[----:B0-----:R-:W-:Y:S01]  /*bd70*/  SHF.R.U32.HI R7, RZ, 0x6, R5 ;  /* 0x00000006ff077819 */ /* 0x001fe20000011605 */
[----:B------:R-:W-:Y:S01]  /*bd80*/  STL [R1+0xb40], R10 ;  /* 0x000b400a01007387 */ /* 0x000fe20000100800 */
[C---:B------:R-:W-:Y:S02]  /*bd90*/  SEL R16, R0.reuse, R16, !P3 ;  /* 0x0000001000107207 */ /* 0x040fe40005800000 */
[----:B------:R-:W-:Y:S01]  /*bda0*/  SGXT.U32 R7, R7, 0x1 ;  /* 0x000000010707781a */ /* 0x000fe20000000000 */
[----:B------:R-:W-:Y:S03]  /*bdb0*/  STL [R1+0xb44], R11 ;  /* 0x000b440b01007387 */ /* 0x000fe60000100800 */
[----:B------:R-:W-:Y:S01]  /*bdc0*/  LOP3.LUT R6, R7, 0x3e, RZ, 0xfc, !PT ;  /* 0x0000003e07067812 */ /* 0x000fe200078efcff */
[----:B------:R-:W-:Y:S04]  /*bdd0*/  STL [R1+0xb48], R12 ;  /* 0x000b480c01007387 */ /* 0x000fe80000100800 */
[----:B------:R-:W-:Y:S01]  /*bde0*/  STL [R1+0xb4c], R13 ;  /* 0x000b4c0d01007387 */ /* 0x000fe20000100800 */
[----:B------:R-:W-:-:S03]  /*bdf0*/  SEL R17, R0, R17, !P3 ;  /* 0x0000001100117207 */ /* 0x000fc60005800000 */
[----:B------:R-:W-:Y:S01]  /*be00*/  STL [R1+0xb50], R14 ;  /* 0x000b500e01007387 */ /* 0x000fe20000100800 */
[----:B------:R-:W-:-:S03]  /*be10*/  SEL R18, R0, R18, !P3 ;  /* 0x0000001200127207 */ /* 0x000fc60005800000 */
[----:B------:R-:W-:Y:S01]  /*be20*/  STL [R1+0xb54], R15 ;  /* 0x000b540f01007387 */ /* 0x000fe20000100800 */
[C---:B------:R-:W-:Y:S02]  /*be30*/  SEL R19, R0.reuse, R19, !P3 ;  /* 0x0000001300137207 */ /* 0x040fe40005800000 */
[C---:B------:R-:W-:Y:S01]  /*be40*/  SEL R20, R0.reuse, R20, !P3 ;  /* 0x0000001400147207 */ /* 0x040fe20005800000 */
[----:B------:R0:W-:Y:S01]  /*be50*/  STL [R1+0xb58], R16 ;  /* 0x000b581001007387 */ /* 0x0001e20000100800 */
[----:B------:R-:W-:Y:S01]  /*be60*/  SEL R21, R0, R21, !P3 ;  /* 0x0000001500157207 */ /* 0x000fe20005800000 */
[----:B------:R-:W-:Y:S02]  /*be70*/  IMAD R0, R6, c[0x0][0x188], RZ ;  /* 0x0000620006007a24 */ /* 0x000fe400078e02ff */
[----:B------:R-:W1:Y:S04]  /*be80*/  S2R R6, SR_TID.X ;  /* 0x0000000000067919 */ /* 0x000e680000002100 */
[----:B0-----:R-:W0:Y:S04]  /*be90*/  S2R R16, SR_TID.X ;  /* 0x0000000000107919 */ /* 0x001e280000002100 */
[----:B------:R-:W3:Y:S01]  /*bea0*/  S2R R29, SR_TID.X ;  /* 0x00000000001d7919 */ /* 0x000ee20000002100 */
[----:B------:R-:W-:-:S03]  /*beb0*/  SHF.R.U32.HI R5, RZ, 0x6, R5 ;  /* 0x00000006ff057819 */ /* 0x000fc60000011605 */
[----:B------:R4:W-:Y:S01]  /*bec0*/  STL [R1+0xb5c], R17 ;  /* 0x000b5c1101007387 */ /* 0x0009e20000100800 */
[----:B------:R-:W-:Y:S02]  /*bed0*/  SGXT.U32 R5, R5, 0x1 ;  /* 0x000000010505781a */ /* 0x000fe40000000000 */
[----:B------:R-:W-:Y:S01]  /*bee0*/  LOP3.LUT R8, R7, 0x3c, RZ, 0xfc, !PT ;  /* 0x0000003c07087812 */ /* 0x000fe200078efcff */
[----:B------:R-:W-:Y:S01]  /*bef0*/  STL [R1+0xb60], R18 ;  /* 0x000b601201007387 */ /* 0x000fe20000100800 */
[----:B------:R-:W-:-:S03]  /*bf00*/  LOP3.LUT R7, R5, 0x3a, RZ, 0xfc, !PT ;  /* 0x0000003a05077812 */ /* 0x000fc600078efcff */
[----:B------:R-:W-:Y:S04]  /*bf10*/  STL [R1+0xb64], R19 ;  /* 0x000b641301007387 */ /* 0x000fe80000100800 */
[----:B------:R-:W-:Y:S01]  /*bf20*/  STL [R1+0xb68], R20 ;  /* 0x000b681401007387 */ /* 0x000fe20000100800 */
[----:B------:R-:W-:-:S03]  /*bf30*/  IMAD R0, R8, c[0x0][0x188], RZ ;  /* 0x0000620008007a24 */ /* 0x000fc600078e02ff */
[----:B------:R-:W-:Y:S01]  /*bf40*/  STL [R1+0xb6c], R21 ;  /* 0x000b6c1501007387 */ /* 0x000fe20000100800 */
[----:B0-----:R-:W-:Y:S01]  /*bf50*/  IMAD.SHL.U32 R14, R16, 0x40, RZ ;  /* 0x00000040100e7824 */ /* 0x001fe200078e00ff */
[----:B------:R-:W-:Y:S02]  /*bf60*/  LOP3.LUT R5, R5, 0x38, RZ, 0xfc, !PT ;  /* 0x0000003805057812 */ /* 0x000fe400078efcff */
[----:B------:R-:W-:Y:S01]  /*bf70*/  STL [R1+0xb70], R22 ;  /* 0x000b701601007387 */ /* 0x000fe20000100800 */
[----:B------:R-:W-:-:S03]  /*bf80*/  IMAD R0, R7, c[0x0][0x188], RZ ;  /* 0x0000620007007a24 */ /* 0x000fc600078e02ff */
[----:B------:R-:W-:Y:S01]  /*bf90*/  STL [R1+0xb74], R23 ;  /* 0x000b741701007387 */ /* 0x000fe20000100800 */
[----:B-1----:R-:W-:-:S03]  /*bfa0*/  SHF.R.U32.HI R7, RZ, 0x6, R6 ;  /* 0x00000006ff077819 */ /* 0x002fc60000011606 */
[----:B------:R-:W-:Y:S04]  /*bfb0*/  STL [R1+0xb78], R24 ;  /* 0x000b781801007387 */ /* 0x000fe80000100800 */
[----:B------:R-:W-:Y:S01]  /*bfc0*/  STL [R1+0xb7c], R25 ;  /* 0x000b7c1901007387 */ /* 0x000fe20000100800 */
[----:B------:R-:W-:-:S03]  /*bfd0*/  IMAD R0, R5, c[0x0][0x188], RZ ;  /* 0x0000620005007a24 */ /* 0x000fc600078e02ff */
[----:B------:R-:W-:Y:S01]  /*bfe0*/  STL [R1+0xb80], R26 ;  /* 0x000b801a01007387 */ /* 0x000fe20000100800 */
[----:B------:R-:W-:-:S03]  /*bff0*/  SGXT.U32 R7, R7, 0x1 ;  /* 0x000000010707781a */ /* 0x000fc60000000000 */
[----:B------:R-:W-:Y:S01]  /*c000*/  STL [R1+0xb84], R27 ;  /* 0x000b841b01007387 */ /* 0x000fe20000100800 */
[----:B------:R-:W-:-:S03]  /*c010*/  SHF.R.U32.HI R5, RZ, 0x6, R6 ;  /* 0x00000006ff057819 */ /* 0x000fc60000011606 */
[----:B------:R-:W-:Y:S01]  /*c020*/  STL [R1+0xb88], R28 ;  /* 0x000b881c01007387 */ /* 0x000fe20000100800 */
[----:B------:R-:W-:-:S03]  /*c030*/  SHF.R.U32.HI R6, RZ, 0x6, R6 ;  /* 0x00000006ff067819 */ /* 0x000fc60000011606 */
[----:B------:R-:W-:Y:S04]  /*c040*/  STL [R1+0x7b4], R14 ;  /* 0x0007b40e01007387 */ /* 0x000fe80000100800 */
[----:B------:R-:W-:Y:S01]  /*c050*/  STL [R1+0x2c0], RZ ;  /* 0x0002c0ff01007387 */ /* 0x000fe20000100800 */
[----:B------:R-:W-:-:S03]  /*c060*/  LOP3.LUT R8, R7, 0x36, RZ, 0xfc, !PT ;  /* 0x0000003607087812 */ /* 0x000fc600078efcff */
[----:B------:R-:W-:Y:S01]  /*c070*/  STL [R1+0x2c4], RZ ;  /* 0x0002c4ff01007387 */ /* 0x000fe20000100800 */
[----:B------:R-:W-:-:S03]  /*c080*/  SGXT.U32 R6, R6, 0x1 ;  /* 0x000000010606781a */ /* 0x000fc60000000000 */
[----:B------:R-:W-:Y:S04]  /*c090*/  STL [R1+0x2c8], RZ ;  /* 0x0002c8ff01007387 */ /* 0x000fe80000100800 */
[----:B------:R-:W-:Y:S04]  /*c0a0*/  STL [R1+0x2cc], RZ ;  /* 0x0002ccff01007387 */ /* 0x000fe80000100800 */
[----:B------:R-:W-:Y:S04]  /*c0b0*/  STL [R1+0x2d0], RZ ;  /* 0x0002d0ff01007387 */ /* 0x000fe80000100800 */
[----:B------:R-:W-:Y:S01]  /*c0c0*/  STL [R1+0x2d4], RZ ;  /* 0x0002d4ff01007387 */ /* 0x000fe20000100800 */
[----:B------:R-:W-:-:S03]  /*c0d0*/  IMAD R8, R8, c[0x0][0x188], RZ ;  /* 0x0000620008087a24 */ /* 0x000fc600078e02ff */
[----:B------:R-:W-:Y:S01]  /*c0e0*/  STL [R1+0x2d8], RZ ;  /* 0x0002d8ff01007387 */ /* 0x000fe20000100800 */
[----:B------:R-:W-:-:S03]  /*c0f0*/  LOP3.LUT R8, R6, 0x30, RZ, 0xfc, !PT ;  /* 0x0000003006087812 */ /* 0x000fc600078efcff */
[----:B------:R-:W-:Y:S04]  /*c100*/  STL [R1+0x2dc], RZ ;  /* 0x0002dcff01007387 */ /* 0x000fe80000100800 */
[----:B------:R-:W-:Y:S04]  /*c110*/  STL [R1+0x2e0], RZ ;  /* 0x0002e0ff01007387 */ /* 0x000fe80000100800 */
[----:B------:R-:W-:Y:S04]  /*c120*/  STL [R1+0x2e4], RZ ;  /* 0x0002e4ff01007387 */ /* 0x000fe80000100800 */
[----:B------:R-:W-:Y:S01]  /*c130*/  STL [R1+0x2e8], RZ ;  /* 0x0002e8ff01007387 */ /* 0x000fe20000100800 */
[----:B------:R-:W-:-:S03]  /*c140*/  LOP3.LUT R7, R7, 0x34, RZ, 0xfc, !PT ;  /* 0x0000003407077812 */ /* 0x000fc600078efcff */
[----:B------:R-:W-:Y:S04]  /*c150*/  STL [R1+0x2ec], RZ ;  /* 0x0002ecff01007387 */ /* 0x000fe80000100800 */
[----:B------:R-:W-:Y:S01]  /*c160*/  STL [R1+0x330], RZ ;  /* 0x000330ff01007387 */ /* 0x000fe20000100800 */
[----:B------:R-:W-:-:S03]  /*c170*/  SGXT.U32 R5, R5, 0x1 ;  /* 0x000000010505781a */ /* 0x000fc60000000000 */
[----:B------:R-:W-:Y:S04]  /*c180*/  STL [R1+0x334], RZ ;  /* 0x000334ff01007387 */ /* 0x000fe80000100800 */
[----:B------:R-:W-:Y:S04]  /*c190*/  STL [R1+0x338], RZ ;  /* 0x000338ff01007387 */ /* 0x000fe80000100800 */
[----:B------:R-:W-:Y:S01]  /*c1a0*/  STL [R1+0x33c], RZ ;  /* 0x00033cff01007387 */ /* 0x000fe20000100800 */
[----:B------:R-:W-:-:S03]  /*c1b0*/  IMAD R0, R7, c[0x0][0x188], RZ ;  /* 0x0000620007007a24 */ /* 0x000fc600078e02ff */
[----:B------:R-:W-:Y:S01]  /*c1c0*/  STL [R1+0x370], RZ ;  /* 0x000370ff01007387 */ /* 0x000fe20000100800 */
[----:B------:R-:W-:-:S03]  /*c1d0*/  LOP3.LUT R7, R5, 0x2e, RZ, 0xfc, !PT ;  /* 0x0000002e05077812 */ /* 0x000fc600078efcff */
[----:B------:R-:W-:Y:S01]  /*c1e0*/  STL [R1+0x374], RZ ;  /* 0x000374ff01007387 */ /* 0x000fe20000100800 */
[----:B------:R-:W-:-:S03]  /*c1f0*/  LOP3.LUT R5, R5, 0x2c, RZ, 0xfc, !PT ;  /* 0x0000002c05057812 */ /* 0x000fc600078efcff */
[----:B------:R-:W-:Y:S04]  /*c200*/  STL [R1+0x378], RZ ;  /* 0x000378ff01007387 */ /* 0x000fe80000100800 */
        /* <DEDUP_REMOVED lines=12> */
[----:B------:R-:W-:Y:S01]  /*c2d0*/  STL [R1+0x34c], RZ ;  /* 0x00034cff01007387 */ /* 0x000fe20000100800 */
[----:B--2---:R-:W-:-:S02]  /*c2e0*/  ISETP.GE.AND P1, PT, R4, RZ, PT ;  /* 0x000000ff0400720c */ /* 0x004fc40003f26270 */
[----:B---3--:R-:W-:-:S04]  /*c2f0*/  SHF.R.U32.HI R4, RZ, 0x6, R29 ;  /* 0x00000006ff047819 */ /* 0x008fc8000001161d */
[----:B------:R-:W-:-:S05]  /*c300*/  SGXT.U32 R4, R4, 0x1 ;  /* 0x000000010404781a */ /* 0x000fca0000000000 */
[----:B------:R-:W-:Y:S01]  /*c310*/  IMAD R9, R4, c[0x0][0x188], RZ ;  /* 0x0000620004097a24 */ /* 0x000fe200078e02ff */
[----:B------:R-:W-:Y:S02]  /*c320*/  LOP3.LUT R9, R6, 0x32, RZ, 0xfc, !PT ;  /* 0x0000003206097812 */ /* 0x000fe400078efcff */
[----:B------:R-:W0:Y:S03]  /*c330*/  S2R R6, SR_TID.X ;  /* 0x0000000000067919 */ /* 0x000e260000002100 */
[----:B------:R-:W-:Y:S02]  /*c340*/  IMAD R0, R9, c[0x0][0x188], RZ ;  /* 0x0000620009007a24 */ /* 0x000fe400078e02ff */
[----:B------:R-:W-:Y:S02]  /*c350*/  IMAD R0, R7, c[0x0][0x188], RZ ;  /* 0x0000620007007a24 */ /* 0x000fe400078e02ff */
[----:B------:R-:W-:-:S02]  /*c360*/  IMAD R0, R5, c[0x0][0x188], RZ ;  /* 0x0000620005007a24 */ /* 0x000fc400078e02ff */
[----:B------:R-:W1:Y:S04]  /*c370*/  S2R R5, SR_TID.X ;  /* 0x0000000000057919 */ /* 0x000e680000002100 */
[----:B------:R-:W-:Y:S04]  /*c380*/  STL [R1+0x160], RZ ;  /* 0x000160ff01007387 */ /* 0x000fe80000100800 */
[----:B------:R-:W-:Y:S04]  /*c390*/  STL [R1+0x164], RZ ;  /* 0x000164ff01007387 */ /* 0x000fe80000100800 */
[----:B------:R-:W-:Y:S01]  /*c3a0*/  STL [R1+0x168], RZ ;  /* 0x000168ff01007387 */ /* 0x000fe20000100800 */
[----:B0-----:R-:W-:-:S03]  /*c3b0*/  SHF.R.U32.HI R7, RZ, 0x6, R6 ;  /* 0x00000006ff077819 */ /* 0x001fc60000011606 */
[----:B------:R-:W-:Y:S04]  /*c3c0*/  STL [R1+0x16c], RZ ;  /* 0x00016cff01007387 */ /* 0x000fe80000100800 */
[----:B------:R-:W-:Y:S01]  /*c3d0*/  STL [R1+0x240], RZ ;  /* 0x000240ff01007387 */ /* 0x000fe20000100800 */
[----:B------:R-:W-:-:S03]  /*c3e0*/  SGXT.U32 R7, R7, 0x1 ;  /* 0x000000010707781a */ /* 0x000fc60000000000 */
[----:B------:R-:W-:Y:S04]  /*c3f0*/  STL [R1+0x244], RZ ;  /* 0x000244ff01007387 */ /* 0x000fe80000100800 */
[----:B------:R-:W-:Y:S01]  /*c400*/  STL [R1+0x248], RZ ;  /* 0x000248ff01007387 */ /* 0x000fe20000100800 */
[----:B------:R-:W-:-:S03]  /*c410*/  IMAD R8, R8, c[0x0][0x188], RZ ;  /* 0x0000620008087a24 */ /* 0x000fc600078e02ff */
[----:B------:R-:W-:Y:S01]  /*c420*/  STL [R1+0x24c], RZ ;  /* 0x00024cff01007387 */ /* 0x000fe20000100800 */
[----:B------:R-:W-:-:S03]  /*c430*/  SHF.R.U32.HI R6, RZ, 0x6, R6 ;  /* 0x00000006ff067819 */ /* 0x000fc60000011606 */
[----:B------:R-:W-:Y:S01]  /*c440*/  STL [R1+0x260], RZ ;  /* 0x000260ff01007387 */ /* 0x000fe20000100800 */
[----:B------:R-:W-:-:S03]  /*c450*/  LOP3.LUT R9, R7, 0x2a, RZ, 0xfc, !PT ;  /* 0x0000002a07097812 */ /* 0x000fc600078efcff */
[----:B------:R-:W-:Y:S01]  /*c460*/  STL [R1+0x264], RZ ;  /* 0x000264ff01007387 */ /* 0x000fe20000100800 */
[----:B------:R-:W-:-:S03]  /*c470*/  LOP3.LUT R8, R7, 0x28, RZ, 0xfc, !PT ;  /* 0x0000002807087812 */ /* 0x000fc600078efcff */
[----:B------:R-:W-:Y:S01]  /*c480*/  STL [R1+0x268], RZ ;  /* 0x000268ff01007387 */ /* 0x000fe20000100800 */
[----:B------:R-:W-:-:S03]  /*c490*/  LOP3.LUT R7, R7, 0x26, RZ, 0xfc, !PT ;  /* 0x0000002607077812 */ /* 0x000fc600078efcff */
[----:B------:R-:W-:Y:S01]  /*c4a0*/  STL [R1+0x26c], RZ ;  /* 0x00026cff01007387 */ /* 0x000fe20000100800 */
[----:B------:R-:W-:-:S03]  /*c4b0*/  SGXT.U32 R6, R6, 0x1 ;  /* 0x000000010606781a */ /* 0x000fc60000000000 */
[----:B------:R-:W-:Y:S01]  /*c4c0*/  STL [R1+0x270], RZ ;  /* 0x000270ff01007387 */ /* 0x000fe20000100800 */
[----:B------:R-:W-:-:S03]  /*c4d0*/  IMAD R10, R9, c[0x0][0x188], RZ ;  /* 0x00006200090a7a24 */ /* 0x000fc600078e02ff */
[----:B------:R-:W-:Y:S01]  /*c4e0*/  STL [R1+0x274], RZ ;  /* 0x000274ff01007387 */ /* 0x000fe20000100800 */
[----:B------:R-:W-:-:S03]  /*c4f0*/  IMAD R9, R8, c[0x0][0x188], RZ ;  /* 0x0000620008097a24 */ /* 0x000fc600078e02ff */
[----:B------:R-:W-:Y:S01]  /*c500*/  STL [R1+0x278], RZ ;  /* 0x000278ff01007387 */ /* 0x000fe20000100800 */
[----:B------:R-:W-:-:S03]  /*c510*/  IMAD R0, R7, c[0x0][0x188], RZ ;  /* 0x0000620007007a24 */ /* 0x000fc600078e02ff */
[----:B------:R-:W-:Y:S01]  /*c520*/  STL [R1+0x27c], RZ ;  /* 0x00027cff01007387 */ /* 0x000fe20000100800 */
[----:B------:R-:W-:-:S03]  /*c530*/  LOP3.LUT R8, R6, 0x24, RZ, 0xfc, !PT ;  /* 0x0000002406087812 */ /* 0x000fc600078efcff */
[----:B------:R-:W-:Y:S01]  /*c540*/  STL [R1+0x320], RZ ;  /* 0x000320ff01007387 */ /* 0x000fe20000100800 */
[----:B------:R-:W-:-:S03]  /*c550*/  LOP3.LUT R7, R6, 0x22, RZ, 0xfc, !PT ;  /* 0x0000002206077812 */ /* 0x000fc600078efcff */
[----:B------:R-:W-:Y:S01]  /*c560*/  STL [R1+0x324], RZ ;  /* 0x000324ff01007387 */ /* 0x000fe20000100800 */
[----:B-1----:R-:W-:-:S03]  /*c570*/  SHF.R.U32.HI R6, RZ, 0x6, R5 ;  /* 0x00000006ff067819 */ /* 0x002fc60000011605 */
        /* <DEDUP_REMOVED lines=8> */
[----:B------:R-:W-:Y:S01]  /*c600*/  IMAD R0, R7, c[0x0][0x188], RZ ;  /* 0x0000620007007a24 */ /* 0x000fe200078e02ff */
[----:B------:R-:W-:Y:S02]  /*c610*/  SHF.R.U32.HI R5, RZ, 0x6, R5 ;  /* 0x00000006ff057819 */ /* 0x000fe40000011605 */
        /* <DEDUP_REMOVED lines=19> */
[----:B------:R-:W-:-:S03]  /*c750*/  SHF.R.U32.HI R5, RZ, 0x6, R29 ;  /* 0x00000006ff057819 */ /* 0x000fc6000001161d */
[----:B------:R-:W-:Y:S04]  /*c760*/  STL [R1+0xc8], RZ ;  /* 0x0000c8ff01007387 */ /* 0x000fe80000100800 */
[----:B------:R-:W-:Y:S01]  /*c770*/  STL [R1+0xcc], RZ ;  /* 0x0000ccff01007387 */ /* 0x000fe20000100800 */
[----:B------:R-:W-:-:S03]  /*c780*/  SGXT.U32 R5, R5, 0x1 ;  /* 0x000000010505781a */ /* 0x000fc60000000000 */
[----:B------:R-:W-:Y:S04]  /*c790*/  STL [R1+0x130], RZ ;  /* 0x000130ff01007387 */ /* 0x000fe80000100800 */
[----:B------:R-:W-:Y:S01]  /*c7a0*/  STL [R1+0x134], RZ ;  /* 0x000134ff01007387 */ /* 0x000fe20000100800 */
[----:B------:R-:W-:-:S03]  /*c7b0*/  SHF.R.U32.HI R29, RZ, 0x6, R29 ;  /* 0x00000006ff1d7819 */ /* 0x000fc6000001161d */
        /* <DEDUP_REMOVED lines=17> */
[----:B------:R-:W-:Y:S01]  /*c8d0*/  IMAD R0, R5, c[0x0][0x188], RZ ;  /* 0x0000620005007a24 */ /* 0x000fe200078e02ff */
[C---:B------:R-:W-:Y:S02]  /*c8e0*/  LOP3.LUT R6, R29.reuse, 0xe, RZ, 0xfc, !PT ;  /* 0x0000000e1d067812 */ /* 0x040fe400078efcff */
[----:B------:R-:W-:Y:S01]  /*c8f0*/  STL [R1+0x1bc], RZ ;  /* 0x0001bcff01007387 */ /* 0x000fe20000100800 */
[----:B------:R-:W-:-:S03]  /*c900*/  LOP3.LUT R7, R29, 0x10, RZ, 0xfc, !PT ;  /* 0x000000101d077812 */ /* 0x000fc600078efcff */
[----:B------:R-:W-:Y:S01]  /*c910*/  STL [R1+0x2b0], RZ ;  /* 0x0002b0ff01007387 */ /* 0x000fe20000100800 */
[----:B------:R-:W-:-:S03]  /*c920*/  LOP3.LUT R5, R29, 0xc, RZ, 0xfc, !PT ;  /* 0x0000000c1d057812 */ /* 0x000fc600078efcff */
[----:B------:R-:W-:Y:S01]  /*c930*/  STL [R1+0x2b4], RZ ;  /* 0x0002b4ff01007387 */ /* 0x000fe20000100800 */
[----:B------:R-:W-:-:S03]  /*c940*/  LOP3.LUT R29, R29, 0xa, RZ, 0xfc, !PT ;  /* 0x0000000a1d1d7812 */ /* 0x000fc600078efcff */
        /* <DEDUP_REMOVED lines=8> */
[----:B------:R-:W-:Y:S01]  /*c9d0*/  IMAD R0, R29, c[0x0][0x188], RZ ;  /* 0x000062001d007a24 */ /* 0x000fe200078e02ff */
[C---:B------:R-:W-:Y:S02]  /*c9e0*/  LOP3.LUT R5, R4.reuse, 0x6, RZ, 0xfc, !PT ;  /* 0x0000000604057812 */ /* 0x040fe400078efcff */
[----:B------:R-:W-:Y:S01]  /*c9f0*/  STL [R1+0x2a8], RZ ;  /* 0x0002a8ff01007387 */ /* 0x000fe20000100800 */
[----:B------:R-:W-:-:S03]  /*ca00*/  LOP3.LUT R29, R4, 0x4, RZ, 0xfc, !PT ;  /* 0x00000004041d7812 */ /* 0x000fc600078efcff */
[----:B------:R-:W-:Y:S04]  /*ca10*/  STL [R1+0x2ac], RZ ;  /* 0x0002acff01007387 */ /* 0x000fe80000100800 */
[----:B------:R-:W2:Y:S01]  /*ca20*/  LDL.LU R15, [R1+0x220] ;  /* 0x00022000010f7983 */ /* 0x000ea20000300800 */
[----:B------:R-:W-:-:S03]  /*ca30*/  IMAD R0, R6, c[0x0][0x188], RZ ;  /* 0x0000620006007a24 */ /* 0x000fc600078e02ff */
[----:B------:R-:W-:Y:S01]  /*ca40*/  STL [R1+0x290], RZ ;  /* 0x000290ff01007387 */ /* 0x000fe20000100800 */
[----:B------:R-:W-:-:S03]  /*ca50*/  IMAD R6, R5, c[0x0][0x188], RZ ;  /* 0x0000620005067a24 */ /* 0x000fc600078e02ff */
[----:B------:R-:W-:Y:S01]  /*ca60*/  STL [R1+0x294], RZ ;  /* 0x000294ff01007387 */ /* 0x000fe20000100800 */
[----:B------:R-:W-:-:S03]  /*ca70*/  IMAD R5, R29, c[0x0][0x188], RZ ;  /* 0x000062001d057a24 */ /* 0x000fc600078e02ff */
[----:B------:R-:W-:Y:S04]  /*ca80*/  STL [R1+0x298], RZ ;  /* 0x000298ff01007387 */ /* 0x000fe80000100800 */
[----:B------:R-:W-:Y:S04]  /*ca90*/  STL [R1+0x29c], RZ ;  /* 0x00029cff01007387 */ /* 0x000fe80000100800 */
[----:B------:R-:W3:Y:S04]  /*caa0*/  LDL.LU R12, [R1+0x214] ;  /* 0x00021400010c7983 */ /* 0x000ee80000300800 */
[----:B------:R-:W3:Y:S04]  /*cab0*/  LDL.LU R11, [R1+0x210] ;  /* 0x00021000010b7983 */ /* 0x000ee80000300800 */
[----:B------:R-:W3:Y:S04]  /*cac0*/  LDL.LU R10, [R1+0x20c] ;  /* 0x00020c00010a7983 */ /* 0x000ee80000300800 */
[----:B------:R-:W3:Y:S04]  /*cad0*/  LDL.LU R9, [R1+0x208] ;  /* 0x0002080001097983 */ /* 0x000ee80000300800 */
[----:B------:R-:W3:Y:S04]  /*cae0*/  LDL.LU R8, [R1+0x204] ;  /* 0x0002040001087983 */ /* 0x000ee80000300800 */
[----:B------:R-:W3:Y:S04]  /*caf0*/  LDL.LU R7, [R1+0x200] ;  /* 0x0002000001077983 */ /* 0x000ee80000300800 */
[----:B------:R-:W3:Y:S01]  /*cb00*/  LDL.LU R6, [R1+0x1fc] ;  /* 0x0001fc0001067983 */ /* 0x000ee20000300800 */
[----:B------:R-:W-:-:S03]  /*cb10*/  LOP3.LUT R4, R4, 0x2, RZ, 0xfc, !PT ;  /* 0x0000000204047812 */ /* 0x000fc600078efcff */
[----:B------:R-:W3:Y:S04]  /*cb20*/  LDL.LU R5, [R1+0x15c] ;  /* 0x00015c0001057983 */ /* 0x000ee80000300800 */
[----:B------:R-:W3:Y:S04]  /*cb30*/  LDL.LU R29, [R1+0x1f8] ;  /* 0x0001f800011d7983 */ /* 0x000ee80000300800 */
[----:B------:R-:W-:Y:S04]  /*cb40*/  STL [R1+0x280], RZ ;  /* 0x000280ff01007387 */ /* 0x000fe80000100800 */
[----:B------:R-:W-:Y:S04]  /*cb50*/  STL [R1+0x284], RZ ;  /* 0x000284ff01007387 */ /* 0x000fe80000100800 */
[----:B------:R-:W-:Y:S01]  /*cb60*/  STL [R1+0x288], RZ ;  /* 0x000288ff01007387 */ /* 0x000fe20000100800 */
[----:B------:R-:W-:-:S03]  /*cb70*/  IMAD R0, R4, c[0x0][0x188], RZ ;  /* 0x0000620004007a24 */ /* 0x000fc600078e02ff */
[----:B------:R-:W-:Y:S04]  /*cb80*/  STL [R1+0x28c], RZ ;  /* 0x00028cff01007387 */ /* 0x000fe80000100800 */
[----:B------:R-:W-:Y:S04]  /*cb90*/  STL [R1+0xb0], RZ ;  /* 0x0000b0ff01007387 */ /* 0x000fe80000100800 */
[----:B------:R-:W-:Y:S04]  /*cba0*/  STL [R1+0xb4], RZ ;  /* 0x0000b4ff01007387 */ /* 0x000fe80000100800 */
[----:B------:R-:W-:Y:S04]  /*cbb0*/  STL [R1+0xb8], RZ ;  /* 0x0000b8ff01007387 */ /* 0x000fe80000100800 */
[----:B------:R-:W3:Y:S04]  /*cbc0*/  LDL.LU R4, [R1+0x1e8] ;  /* 0x0001e80001047983 */ /* 0x000ee80000300800 */
[----:B------:R-:W0:Y:S01]  /*cbd0*/  S2R R2, SR_TID.X ;  /* 0x0000000000027919 */ /* 0x000e220000002100 */
[----:B------:R-:W-:-:S02]  /*cbe0*/  LOP3.LUT R13, R16, 0x7, RZ, 0xc0, !PT ;  /* 0x00000007100d7812 */ /* 0x000fc400078ec0ff */
[----:B----4-:R-:W-:Y:S02]  /*cbf0*/  LOP3.LUT R17, R16, 0x7, RZ, 0xc0, !PT ;  /* 0x0000000710117812 */ /* 0x010fe400078ec0ff */
[----:B------:R-:W-:Y:S01]  /*cc00*/  ISETP.NE.AND P0, PT, RZ, c[0x0][0x178], PT ;  /* 0x00005e00ff007a0c */ /* 0x000fe20003f05270 */
[----:B------:R-:W-:Y:S02]  /*cc10*/  IMAD.SHL.U32 R13, R13, 0x80, RZ ;  /* 0x000000800d0d7824 */ /* 0x000fe400078e00ff */
[----:B------:R-:W-:Y:S01]  /*cc20*/  IMAD.SHL.U32 R17, R17, 0x10, RZ ;  /* 0x0000001011117824 */ /* 0x000fe200078e00ff */
[----:B0-----:R-:W-:-:S05]  /*cc30*/  LOP3.LUT R2, R2, 0x3f, RZ, 0xc0, !PT ;  /* 0x0000003f02027812 */ /* 0x001fca00078ec0ff */
[----:B------:R-:W-:-:S05]  /*cc40*/  IMAD R2, R2, c[0x0][0x18c], RZ ;  /* 0x0000630002027a24 */ /* 0x000fca00078e02ff */
[----:B------:R-:W-:Y:S01]  /*cc50*/  SHF.R.S32.HI R0, RZ, 0x1f, R2 ;  /* 0x0000001fff007819 */ /* 0x000fe20000011402 */
[----:B------:R-:W-:-:S03]  /*cc60*/  IMAD.SHL.U32 R16, R16, 0x2, RZ ;  /* 0x0000000210107824 */ /* 0x000fc600078e00ff */
[C---:B------:R-:W-:Y:S01]  /*cc70*/  SHF.L.U64.HI R0, R2.reuse, 0x1, R0 ;  /* 0x0000000102007819 */ /* 0x040fe20000010200 */
[----:B------:R-:W-:Y:S02]  /*cc80*/  IMAD.SHL.U32 R2, R2, 0x2, RZ ;  /* 0x0000000202027824 */ /* 0x000fe400078e00ff */
[----:B------:R-:W-:Y:S02]  /*cc90*/  IMAD.IADD R13, R13, 0x1, R17 ;  /* 0x000000010d0d7824 */ /* 0x000fe400078e0211 */
[----:B------:R0:W-:Y:S03]  /*cca0*/  STL [R1+0xab8], R0 ;  /* 0x000ab80001007387 */ /* 0x0001e60000100800 */
[----:B------:R-:W-:Y:S01]  /*ccb0*/  LOP3.LUT R13, R13, 0x10, R16, 0x78, !PT ;  /* 0x000000100d0d7812 */ /* 0x000fe200078e7810 */
[----:B------:R2:W-:Y:S01]  /*ccc0*/  STL [R1+0xac0], R2 ;  /* 0x000ac00201007387 */ /* 0x0005e20000100800 */
[----:B------:R-:W-:-:S02]  /*ccd0*/  IMAD R3, R3, c[0x0][0x190], RZ ;  /* 0x0000640003037a24 */ /* 0x000fc400078e02ff */
[----:B0-----:R-:W-:Y:S02]  /*cce0*/  LOP3.LUT R0, R13, 0x400, R14, 0xf8, !PT ;  /* 0x000004000d007812 */ /* 0x001fe400078ef80e */
[----:B--2---:R-:W-:-:S05]  /*ccf0*/  SHF.R.S32.HI R2, RZ, 0x6, R15 ;  /* 0x00000006ff027819 */ /* 0x004fca000001140f */
[----:B------:R3:W-:Y:S02]  /*cd00*/  STL [R1+0x3a4], R2 ;  /* 0x0003a40201007387 */ /* 0x0007e40000100800 */
[----:B---3--:R-:W-:Y:S02]  /*cd10*/  IMAD R2, R12, c[0x0][0x190], RZ ;  /* 0x000064000c027a24 */ /* 0x008fe400078e02ff */
[----:B------:R-:W-:Y:S01]  /*cd20*/  @!P1 IMAD.MOV R4, RZ, RZ, -R4 ;  /* 0x000000ffff049224 */ /* 0x000fe200078e0a04 */
[----:B------:R-:W-:-:S05]  /*cd30*/  @!P0 LOP3.LUT R4, RZ, c[0x0][0x178], RZ, 0x33, !PT ;  /* 0x00005e00ff048a12 */ /* 0x000fca00078e33ff */
[----:B------:R-:W-:Y:S04]  /*cd40*/  STL [R1+0xb8c], R4 ;  /* 0x000b8c0401007387 */ /* 0x000fe80000100800 */
[----:B------:R0:W-:Y:S04]  /*cd50*/  STL [R1+0xac4], R3 ;  /* 0x000ac40301007387 */ /* 0x0001e80000100800 */
[----:B------:R-:W-:Y:S04]  /*cd60*/  STL [R1+0x394], R0 ;  /* 0x0003940001007387 */ /* 0x000fe80000100800 */
[----:B------:R1:W-:Y:S01]  /*cd70*/  STL [R1+0xac8], R0 ;  /* 0x000ac80001007387 */ /* 0x0003e20000100800 */
[----:B0-----:R-:W-:-:S03]  /*cd80*/  IMAD R3, R11, c[0x0][0x190], RZ ;  /* 0x000064000b037a24 */ /* 0x001fc600078e02ff */
[----:B------:R0:W-:Y:S01]  /*cd90*/  STL [R1+0xa0], R2 ;  /* 0x0000a00201007387 */ /* 0x0001e20000100800 */
[----:B-1----:R-:W-:Y:S02]  /*cda0*/  IMAD R0, R9, c[0x0][0x190], RZ ;  /* 0x0000640009007a24 */ /* 0x002fe400078e02ff */
[----:B0-----:R-:W-:Y:S01]  /*cdb0*/  IMAD R2, R10, c[0x0][0x190], RZ ;  /* 0x000064000a027a24 */ /* 0x001fe200078e02ff */
[----:B------:R0:W-:Y:S04]  /*cdc0*/  STL [R1+0xd0], R3 ;  /* 0x0000d00301007387 */ /* 0x0001e80000100800 */
[----:B------:R1:W-:Y:S04]  /*cdd0*/  STL [R1+0xe8], R2 ;  /* 0x0000e80201007387 */ /* 0x0003e80000100800 */
[----:B------:R2:W-:Y:S01]  /*cde0*/  STL [R1+0xf8], R0 ;  /* 0x0000f80001007387 */ /* 0x0005e20000100800 */
[----:B0-----:R-:W-:-:S02]  /*cdf0*/  IMAD R3, R8, c[0x0][0x190], RZ ;  /* 0x0000640008037a24 */ /* 0x001fc400078e02ff */
[----:B-1----:R-:W-:-:S03]  /*ce00*/  IMAD R2, R7, c[0x0][0x190], RZ ;  /* 0x0000640007027a24 */ /* 0x002fc600078e02ff */
[----:B------:R-:W-:Y:S01]  /*ce10*/  STL [R1+0x110], R3 ;  /* 0x0001100301007387 */ /* 0x000fe20000100800 */
[----:B--2---:R-:W-:-:S03]  /*ce20*/  IMAD R0, R6, c[0x0][0x190], RZ ;  /* 0x0000640006007a24 */ /* 0x004fc600078e02ff */
[----:B------:R-:W-:Y:S04]  /*ce30*/  STL [R1+0x120], R2 ;  /* 0x0001200201007387 */ /* 0x000fe80000100800 */
[----:B------:R0:W-:Y:S04]  /*ce40*/  STL [R1+0x148], R0 ;  /* 0x0001480001007387 */ /* 0x0001e80000100800 */
[----:B0-----:R-:W2:Y:S01]  /*ce50*/  LDL.LU R0, [R1+0x1e0] ;  /* 0x0001e00001007983 */ /* 0x001ea20000300800 */
[----:B------:R-:W-:Y:S02]  /*ce60*/  IMAD R3, R5, c[0x0][0x190], RZ ;  /* 0x0000640005037a24 */ /* 0x000fe400078e02ff */
[----:B------:R-:W-:-:S03]  /*ce70*/  IMAD R2, R29, c[0x0][0x190], RZ ;  /* 0x000064001d027a24 */ /* 0x000fc600078e02ff */
[----:B------:R-:W-:Y:S04]  /*ce80*/  STL [R1+0x15c], R3 ;  /* 0x00015c0301007387 */ /* 0x000fe80000100800 */
[----:B--2---:R0:W-:Y:S04]  /*ce90*/  STL [R1+0xb9c], R0 ;  /* 0x000b9c0001007387 */ /* 0x0041e80000100800 */
[----:B------:R-:W-:Y:S04]  /*cea0*/  STL [R1+0x180], R2 ;  /* 0x0001800201007387 */ /* 0x000fe80000100800 */
        /* <DEDUP_REMOVED lines=31> */
[----:B--2---:R-:W-:-:S05]  /*d0a0*/  IMAD R0, R0, c[0x0][0x190], RZ ;  /* 0x0000640000007a24 */ /* 0x004fca00078e02ff */
[----:B------:R0:W-:Y:S04]  /*d0b0*/  STL [R1+0x1a8], R0 ;  /* 0x0001a80001007387 */ /* 0x0001e80000100800 */
[----:B0-----:R-:W2:Y:S02]  /*d0c0*/  LDL.LU R0, [R1+0xba0] ;  /* 0x000ba00001007983 */ /* 0x001ea40000300800 */
[----:B--2---:R-:W-:-:S05]  /*d0d0*/  IMAD R0, R0, c[0x0][0x190], RZ ;  /* 0x0000640000007a24 */ /* 0x004fca00078e02ff */
[----:B------:R0:W-:Y:S04]  /*d0e0*/  STL [R1+0x1cc], R0 ;  /* 0x0001cc0001007387 */ /* 0x0001e80000100800 */
[----:B0-----:R-:W2:Y:S01]  /*d0f0*/  LDL.LU R0, [R1+0xb9c] ;  /* 0x000b9c0001007983 */ /* 0x001ea20000300800 */
[----:B---3--:R-:W-:Y:S02]  /*d100*/  IMAD R3, R3, c[0x0][0x190], RZ ;  /* 0x0000640003037a24 */ /* 0x008fe400078e02ff */
[----:B--2---:R-:W-:-:S05]  /*d110*/  IMAD R0, R0, c[0x0][0x190], RZ ;  /* 0x0000640000007a24 */ /* 0x004fca00078e02ff */
[----:B------:R4:W-:Y:S04]  /*d120*/  STL [R1+0x1e0], R0 ;  /* 0x0001e00001007387 */ /* 0x0009e80000100800 */
[----:B------:R0:W-:Y:S01]  /*d130*/  STL [R1+0x1e8], R3 ;  /* 0x0001e80301007387 */ /* 0x0001e20000100800 */
[----:B----4-:R-:W-:Y:S02]  /*d140*/  IMAD R0, R4, c[0x0][0x190], RZ ;  /* 0x0000640004007a24 */ /* 0x010fe400078e02ff */
[----:B0-----:R-:W-:-:S03]  /*d150*/  IMAD R3, R2, c[0x0][0x190], RZ ;  /* 0x0000640002037a24 */ /* 0x001fc600078e02ff */
[----:B------:R0:W-:Y:S01]  /*d160*/  STL [R1+0x1f0], R0 ;  /* 0x0001f00001007387 */ /* 0x0001e20000100800 */
[----:B------:R-:W-:-:S03]  /*d170*/  IMAD R2, R28, c[0x0][0x190], RZ ;  /* 0x000064001c027a24 */ /* 0x000fc600078e02ff */
[----:B------:R1:W-:Y:S01]  /*d180*/  STL [R1+0x1ec], R3 ;  /* 0x0001ec0301007387 */ /* 0x0003e20000100800 */
[----:B0-----:R-:W-:-:S03]  /*d190*/  IMAD R0, R27, c[0x0][0x190], RZ ;  /* 0x000064001b007a24 */ /* 0x001fc600078e02ff */
[----:B------:R0:W-:Y:S01]  /*d1a0*/  STL [R1+0x1e4], R2 ;  /* 0x0001e40201007387 */ /* 0x0001e20000100800 */
[----:B-1----:R-:W-:-:S03]  /*d1b0*/  IMAD R3, R26, c[0x0][0x190], RZ ;  /* 0x000064001a037a24 */ /* 0x002fc600078e02ff */
[----:B------:R1:W-:Y:S01]  /*d1c0*/  STL [R1+0x1dc], R0 ;  /* 0x0001dc0001007387 */ /* 0x0003e20000100800 */
[----:B0-----:R-:W-:-:S03]  /*d1d0*/  IMAD R2, R25, c[0x0][0x190], RZ ;  /* 0x0000640019027a24 */ /* 0x001fc600078e02ff */
[----:B------:R0:W-:Y:S01]  /*d1e0*/  STL [R1+0x1d8], R3 ;  /* 0x0001d80301007387 */ /* 0x0001e20000100800 */
[----:B-1----:R-:W-:-:S03]  /*d1f0*/  IMAD R0, R24, c[0x0][0x190], RZ ;  /* 0x0000640018007a24 */ /* 0x002fc600078e02ff */
[----:B------:R1:W-:Y:S04]  /*d200*/  STL [R1+0x1d4], R2 ;  /* 0x0001d40201007387 */ /* 0x0003e80000100800 */
[----:B------:R2:W-:Y:S01]  /*d210*/  STL [R1+0x1d0], R0 ;  /* 0x0001d00001007387 */ /* 0x0005e20000100800 */
[----:B0-----:R-:W-:Y:S02]  /*d220*/  IMAD R3, R23, c[0x0][0x190], RZ ;  /* 0x0000640017037a24 */ /* 0x001fe400078e02ff */
[----:B-1----:R-:W-:-:S03]  /*d230*/  IMAD R2, R22, c[0x0][0x190], RZ ;  /* 0x0000640016027a24 */ /* 0x002fc600078e02ff */
[----:B------:R0:W-:Y:S01]  /*d240*/  STL [R1+0x1c8], R3 ;  /* 0x0001c80301007387 */ /* 0x0001e20000100800 */
[----:B--2---:R-:W-:-:S03]  /*d250*/  IMAD R0, R21, c[0x0][0x190], RZ ;  /* 0x0000640015007a24 */ /* 0x004fc600078e02ff */
        /* <DEDUP_REMOVED lines=75> */
[----:B----4-:R-:W-:Y:S02]  /*d710*/  IMAD R4, R4, c[0x0][0x190], RZ ;  /* 0x0000640004047a24 */ /* 0x010fe400078e02ff */
[----:B--2---:R-:W-:-:S05]  /*d720*/  IMAD R0, R0, c[0x0][0x190], RZ ;  /* 0x0000640000007a24 */ /* 0x004fca00078e02ff */
[----:B------:R3:W-:Y:S02]  /*d730*/  STL [R1+0x11c], R0 ;  /* 0x00011c0001007387 */ /* 0x0007e40000100800 */
[----:B---3--:R-:W-:Y:S02]  /*d740*/  IMAD R0, R3, c[0x0][0x190], RZ ;  /* 0x0000640003007a24 */ /* 0x008fe400078e02ff */
[----:B------:R-:W-:-:S03]  /*d750*/  IMAD R3, R2, c[0x0][0x190], RZ ;  /* 0x0000640002037a24 */ /* 0x000fc600078e02ff */
[----:B------:R0:W-:Y:S01]  /*d760*/  STL [R1+0x118], R0 ;  /* 0x0001180001007387 */ /* 0x0001e20000100800 */
[----:B------:R-:W-:-:S03]  /*d770*/  IMAD R2, R27, c[0x0][0x190], RZ ;  /* 0x000064001b027a24 */ /* 0x000fc600078e02ff */
[----:B------:R-:W-:Y:S04]  /*d780*/  STL [R1+0x114], R4 ;  /* 0x0001140401007387 */ /* 0x000fe80000100800 */
[----:B------:R1:W-:Y:S01]  /*d790*/  STL [R1+0x10c], R3 ;  /* 0x00010c0301007387 */ /* 0x0003e20000100800 */
[----:B0-----:R-:W-:-:S05]  /*d7a0*/  IMAD R0, R28, c[0x0][0x190], RZ ;  /* 0x000064001c007a24 */ /* 0x001fca00078e02ff */
        /* <DEDUP_REMOVED lines=44> */
[----:B------:R0:W-:Y:S04]  /*da70*/  STL [R1+0x84], R2 ;  /* 0x0000840201007387 */ /* 0x0001e80000100800 */
[----:B0-----:R-:W2:Y:S04]  /*da80*/  LDL.LU R2, [R1+0x78] ;  /* 0x0000780001027983 */ /* 0x001ea80000300800 */
[----:B------:R-:W-:Y:S04]  /*da90*/  STL [R1+0x80], R3 ;  /* 0x0000800301007387 */ /* 0x000fe80000100800 */
[----:B------:R-:W3:Y:S01]  /*daa0*/  LDL.LU R4, [R1+0x70] ;  /* 0x0000700001047983 */ /* 0x000ee20000300800 */
[----:B------:R-:W-:-:S05]  /*dab0*/  IMAD R0, R29, c[0x0][0x190], RZ ;  /* 0x000064001d007a24 */ /* 0x000fca00078e02ff */
[----:B------:R-:W-:Y:S04]  /*dac0*/  STL [R1+0x7c], R0 ;  /* 0x00007c0001007387 */ /* 0x000fe80000100800 */
[----:B---3--:R0:W-:Y:S04]  /*dad0*/  STL [R1+0xb90], R4 ;  /* 0x000b900401007387 */ /* 0x0081e80000100800 */
[----:B0-----:R-:W3:Y:S04]  /*dae0*/  LDL.LU R4, [R1+0x74] ;  /* 0x0000740001047983 */ /* 0x001ee80000300800 */
[----:B------:R-:W4:Y:S04]  /*daf0*/  LDL.LU R28, [R1+0x6c] ;  /* 0x00006c00011c7983 */ /* 0x000f280000300800 */
        /* <DEDUP_REMOVED lines=17> */
[----:B------:R-:W4:Y:S01]  /*dc10*/  LDL.LU R10, [R1+0x24] ;  /* 0x00002400010a7983 */ /* 0x000f220000300800 */
[----:B--2---:R-:W-:-:S03]  /*dc20*/  IMAD R2, R2, c[0x0][0x190], RZ ;  /* 0x0000640002027a24 */ /* 0x004fc600078e02ff */
[----:B------:R-:W2:Y:S04]  /*dc30*/  LDL.LU R9, [R1+0x20] ;  /* 0x0000200001097983 */ /* 0x000ea80000300800 */
[----:B------:R-:W2:Y:S04]  /*dc40*/  LDL.LU R8, [R1+0x1c] ;  /* 0x00001c0001087983 */ /* 0x000ea80000300800 */
[----:B------:R-:W2:Y:S04]  /*dc50*/  LDL.LU R7, [R1+0x18] ;  /* 0x0000180001077983 */ /* 0x000ea80000300800 */
[----:B------:R-:W2:Y:S04]  /*dc60*/  LDL.LU R6, [R1+0x14] ;  /* 0x0000140001067983 */ /* 0x000ea80000300800 */
[----:B------:R-:W2:Y:S04]  /*dc70*/  LDL.LU R5, [R1+0x10] ;  /* 0x0000100001057983 */ /* 0x000ea80000300800 */
[----:B------:R-:W2:Y:S04]  /*dc80*/  LDL.LU R29, [R1+0xc] ;  /* 0x00000c00011d7983 */ /* 0x000ea80000300800 */
[----:B------:R-:W2:Y:S04]  /*dc90*/  LDL.LU R0, [R1+0x8] ;  /* 0x0000080001007983 */ /* 0x000ea80000300800 */
[----:B------:R-:W2:Y:S04]  /*dca0*/  LDL.LU R3, [R1+0x4] ;  /* 0x0000040001037983 */ /* 0x000ea80000300800 */
[----:B------:R0:W-:Y:S04]  /*dcb0*/  STL [R1+0x78], R2 ;  /* 0x0000780201007387 */ /* 0x0001e80000100800 */
[----:B0-----:R-:W2:Y:S01]  /*dcc0*/  LDL.LU R2, [R1] ;  /* 0x0000000001027983 */ /* 0x001ea20000300800 */
[----:B---3--:R-:W-:-:S05]  /*dcd0*/  IMAD R4, R4, c[0x0][0x190], RZ ;  /* 0x0000640004047a24 */ /* 0x008fca00078e02ff */
[----:B------:R0:W-:Y:S04]  /*dce0*/  STL [R1+0x74], R4 ;  /* 0x0000740401007387 */ /* 0x0001e80000100800 */
[----:B0-----:R-:W3:Y:S01]  /*dcf0*/  LDL.LU R4, [R1+0xb90] ;  /* 0x000b900001047983 */ /* 0x001ee20000300800 */
[----:B----4-:R-:W-:Y:S02]  /*dd00*/  IMAD R28, R28, c[0x0][0x190], RZ ;  /* 0x000064001c1c7a24 */ /* 0x010fe400078e02ff */
[----:B------:R-:W-:Y:S02]  /*dd10*/  IMAD R27, R27, c[0x0][0x190], RZ ;  /* 0x000064001b1b7a24 */ /* 0x000fe400078e02ff */
[----:B------:R-:W-:Y:S02]  /*dd20*/  IMAD R26, R26, c[0x0][0x190], RZ ;  /* 0x000064001a1a7a24 */ /* 0x000fe400078e02ff */
[----:B------:R-:W-:-:S02]  /*dd30*/  IMAD R25, R25, c[0x0][0x190], RZ ;  /* 0x0000640019197a24 */ /* 0x000fc400078e02ff */
[----:B------:R-:W-:Y:S02]  /*dd40*/  IMAD R24, R24, c[0x0][0x190], RZ ;  /* 0x0000640018187a24 */ /* 0x000fe400078e02ff */
[----:B------:R-:W-:Y:S02]  /*dd50*/  IMAD R23, R23, c[0x0][0x190], RZ ;  /* 0x0000640017177a24 */ /* 0x000fe400078e02ff */
[----:B------:R-:W-:Y:S02]  /*dd60*/  IMAD R22, R22, c[0x0][0x190], RZ ;  /* 0x0000640016167a24 */ /* 0x000fe400078e02ff */
        /* <DEDUP_REMOVED lines=12> */
[----:B--2---:R-:W-:Y:S02]  /*de30*/  IMAD R9, R9, c[0x0][0x190], RZ ;  /* 0x0000640009097a24 */ /* 0x004fe400078e02ff */
[----:B------:R-:W-:Y:S02]  /*de40*/  IMAD R8, R8, c[0x0][0x190], RZ ;  /* 0x0000640008087a24 */ /* 0x000fe400078e02ff */
[----:B------:R-:W-:-:S02]  /*de50*/  IMAD R7, R7, c[0x0][0x190], RZ ;  /* 0x0000640007077a24 */ /* 0x000fc400078e02ff */
[----:B------:R-:W-:Y:S02]  /*de60*/  IMAD R6, R6, c[0x0][0x190], RZ ;  /* 0x0000640006067a24 */ /* 0x000fe400078e02ff */
[----:B------:R-:W-:Y:S02]  /*de70*/  IMAD R5, R5, c[0x0][0x190], RZ ;  /* 0x0000640005057a24 */ /* 0x000fe400078e02ff */
[----:B------:R-:W-:Y:S02]  /*de80*/  IMAD R29, R29, c[0x0][0x190], RZ ;  /* 0x000064001d1d7a24 */ /* 0x000fe400078e02ff */
[----:B---3--:R-:W-:-:S05]  /*de90*/  IMAD R4, R4, c[0x0][0x190], RZ ;  /* 0x0000640004047a24 */ /* 0x008fca00078e02ff */
        /* <DEDUP_REMOVED lines=52> */
[----:B------:R-:W-:-:S05]  /*e1e0*/  IMAD R0, R0, c[0x0][0x190], RZ ;  /* 0x0000640000007a24 */ /* 0x000fca00078e02ff */
[----:B------:R0:W-:Y:S02]  /*e1f0*/  STL [R1+0x8], R0 ;  /* 0x0000080001007387 */ /* 0x0001e40000100800 */
[----:B0-----:R-:W-:Y:S02]  /*e200*/  IMAD R0, R3, c[0x0][0x190], RZ ;  /* 0x0000640003007a24 */ /* 0x001fe400078e02ff */
[----:B------:R-:W-:-:S03]  /*e210*/  IMAD R3, R2, c[0x0][0x190], RZ ;  /* 0x0000640002037a24 */ /* 0x000fc600078e02ff */
[----:B------:R0:W-:Y:S04]  /*e220*/  STL [R1+0xae8], R0 ;  /* 0x000ae80001007387 */ /* 0x0001e80000100800 */
[----:B0-----:R-:W4:Y:S04]  /*e230*/  LDL.LU R0, [R1+0xf8] ;  /* 0x0000f80001007983 */ /* 0x001f280000300800 */
[----:B------:R0:W-:Y:S04]  /*e240*/  STL [R1+0xae4], R3 ;  /* 0x000ae40301007387 */ /* 0x0001e80000100800 */
[----:B0-----:R-:W4:Y:S01]  /*e250*/  LDL.LU R3, [R1+0x110] ;  /* 0x0001100001037983 */ /* 0x001f220000300800 */
[----:B--2---:R-:W-:-:S02]  /*e260*/  IMAD R18, R18, c[0x0][0x190], RZ ;  /* 0x0000640012127a24 */ /* 0x004fc400078e02ff */
[----:B---3--:R-:W-:Y:S02]  /*e270*/  IMAD R17, R17, c[0x0][0x190], RZ ;  /* 0x0000640011117a24 */ /* 0x008fe400078e02ff */
[----:B----4-:R-:W-:Y:S02]  /*e280*/  IMAD R16, R16, c[0x0][0x190], RZ ;  /* 0x0000640010107a24 */ /* 0x010fe400078e02ff */
        /* <DEDUP_REMOVED lines=10> */
[----:B------:R-:W-:-:S05]  /*e330*/  IMAD R29, R29, c[0x0][0x190], RZ ;  /* 0x000064001d1d7a24 */ /* 0x000fca00078e02ff */
[----:B------:R0:W-:Y:S04]  /*e340*/  STL [R1+0xae0], R29 ;  /* 0x000ae01d01007387 */ /* 0x0001e80000100800 */
[----:B0-----:R-:W2:Y:S04]  /*e350*/  LDL.LU R29, [R1+0xe8] ;  /* 0x0000e800011d7983 */ /* 0x001ea80000300800 */
[----:B------:R0:W-:Y:S04]  /*e360*/  STL [R1+0xadc], R2 ;  /* 0x000adc0201007387 */ /* 0x0001e80000100800 */
[----:B0-----:R-:W3:Y:S04]  /*e370*/  LDL.LU R2, [R1+0x148] ;  /* 0x0001480001027983 */ /* 0x001ee80000300800 */
[----:B------:R0:W-:Y:S04]  /*e380*/  STL [R1+0xad8], R6 ;  /* 0x000ad80601007387 */ /* 0x0001e80000100800 */
[----:B0-----:R-:W4:Y:S04]  /*e390*/  LDL.LU R6, [R1+0xd0] ;  /* 0x0000d00001067983 */ /* 0x001f280000300800 */
[----:B------:R0:W-:Y:S04]  /*e3a0*/  STL [R1+0xad4], R7 ;  /* 0x000ad40701007387 */ /* 0x0001e80000100800 */
[----:B0-----:R-:W2:Y:S01]  /*e3b0*/  LDL.LU R7, [R1+0xa0] ;  /* 0x0000a00001077983 */ /* 0x001ea20000300800 */
[----:B------:R-:W-:-:S05]  /*e3c0*/  IMAD R8, R8, c[0x0][0x190], RZ ;  /* 0x0000640008087a24 */ /* 0x000fca00078e02ff */
[----:B------:R-:W-:Y:S04]  /*e3d0*/  STL [R1+0xad0], R8 ;  /* 0x000ad00801007387 */ /* 0x000fe80000100800 */
[----:B------:R0:W-:Y:S04]  /*e3e0*/  STL [R1+0xacc], R9 ;  /* 0x000acc0901007387 */ /* 0x0001e80000100800 */
[----:B0-----:R-:W3:Y:S04]  /*e3f0*/  LDL.LU R9, [R1+0x180] ;  /* 0x0001800001097983 */ /* 0x001ee80000300800 */
[----:B------:R-:W-:Y:S04]  /*e400*/  STL [R1+0xaec], R10 ;  /* 0x000aec0a01007387 */ /* 0x000fe80000100800 */
[----:B------:R-:W-:Y:S04]  /*e410*/  STL [R1+0xaf0], R11 ;  /* 0x000af00b01007387 */ /* 0x000fe80000100800 */
[----:B------:R-:W-:Y:S04]  /*e420*/  STL [R1+0xaf4], R12 ;  /* 0x000af40c01007387 */ /* 0x000fe80000100800 */
[----:B------:R0:W-:Y:S04]  /*e430*/  STL [R1+0xaf8], R13 ;  /* 0x000af80d01007387 */ /* 0x0001e80000100800 */
[----:B0-----:R-:W3:Y:S04]  /*e440*/  LDL.LU R13, [R1+0x1e8] ;  /* 0x0001e800010d7983 */ /* 0x001ee80000300800 */
        /* <DEDUP_REMOVED lines=9> */
[----:B0-----:R-:W3:Y:S01]  /*e4e0*/  LDL.LU R18, [R1+0x120] ;  /* 0x0001200001127983 */ /* 0x001ee20000300800 */
[----:B------:R-:W-:-:S02]  /*e4f0*/  IMAD R19, R19, c[0x0][0x190], RZ ;  /* 0x0000640013137a24 */ /* 0x000fc400078e02ff */
[----:B------:R-:W-:Y:S02]  /*e500*/  IMAD R20, R20, c[0x0][0x190], RZ ;  /* 0x0000640014147a24 */ /* 0x000fe400078e02ff */
[----:B------:R-:W-:Y:S02]  /*e510*/  IMAD R21, R21, c[0x0][0x190], RZ ;  /* 0x0000640015157a24 */ /* 0x000fe400078e02ff */
[----:B------:R-:W-:Y:S01]  /*e520*/  IMAD R22, R22, c[0x0][0x190], RZ ;  /* 0x0000640016167a24 */ /* 0x000fe200078e02ff */
[----:B------:R0:W-:Y:S01]  /*e530*/  STL [R1+0xb10], R19 ;  /* 0x000b101301007387 */ /* 0x0001e20000100800 */
[----:B------:R-:W-:Y:S02]  /*e540*/  IMAD R23, R23, c[0x0][0x190], RZ ;  /* 0x0000640017177a24 */ /* 0x000fe400078e02ff */
[----:B------:R-:W-:Y:S01]  /*e550*/  IMAD R24, R24, c[0x0][0x190], RZ ;  /* 0x0000640018187a24 */ /* 0x000fe200078e02ff */
[----:B------:R-:W-:Y:S04]  /*e560*/  STL [R1+0xb14], R20 ;  /* 0x000b141401007387 */ /* 0x000fe80000100800 */
[----:B------:R-:W-:Y:S04]  /*e570*/  STL [R1+0xb18], R21 ;  /* 0x000b181501007387 */ /* 0x000fe80000100800 */
[----:B------:R-:W-:Y:S04]  /*e580*/  STL [R1+0xb1c], R22 ;  /* 0x000b1c1601007387 */ /* 0x000fe80000100800 */
[----:B------:R-:W-:Y:S04]  /*e590*/  STL [R1+0xb20], R23 ;  /* 0x000b201701007387 */ /* 0x000fe80000100800 */
[----:B------:R-:W-:Y:S04]  /*e5a0*/  STL [R1+0xb24], R24 ;  /* 0x000b241801007387 */ /* 0x000fe80000100800 */
[----:B------:R-:W3:Y:S01]  /*e5b0*/  LDL.LU R12, [R1+0x1f0] ;  /* 0x0001f000010c7983 */ /* 0x000ee20000300800 */
[----:B0-----:R-:W-:Y:S01]  /*e5c0*/  LEA R19, P6, R0, c[0x0][0x168], 0x1 ;  /* 0x00005a0000137a11 */ /* 0x001fe200078c08ff */
[----:B------:R-:W-:-:S05]  /*e5d0*/  IMAD R5, R4, c[0x0][0x184], RZ ;  /* 0x0000610004057a24 */ /* 0x000fca00078e02ff */
[----:B------:R-:W-:-:S04]  /*e5e0*/  LEA R4, P2, R5, c[0x0][0x160], 0x1 ;  /* 0x0000580005047a11 */ /* 0x000fc800078408ff */
[----:B------:R-:W-:Y:S02]  /*e5f0*/  LEA.HI.X.SX32 R5, R5, c[0x0][0x164], 0x1, P2 ;  /* 0x0000590005057a11 */ /* 0x000fe400010f0eff */
[----:B----4-:R-:W-:Y:S02]  /*e600*/  LEA R10, P4, R6, c[0x0][0x168], 0x1 ;  /* 0x00005a00060a7a11 */ /* 0x010fe400078808ff */
[----:B--2---:R-:W-:-:S05]  /*e610*/  LEA R8, P3, R7, c[0x0][0x168], 0x1 ;  /* 0x00005a0007087a11 */ /* 0x004fca00078608ff */
[----:B------:R0:W-:Y:S04]  /*e620*/  STL [R1+0x7a0], R8 ;  /* 0x0007a00801007387 */ /* 0x0001e80000100800 */
[----:B------:R-:W2:Y:S01]  /*e630*/  LDL.LU R11, [R1+0x1ec] ;  /* 0x0001ec00010b7983 */ /* 0x000ea20000300800 */
[----:B0-----:R-:W-:-:S03]  /*e640*/  LEA R8, P5, R29, c[0x0][0x168], 0x1 ;  /* 0x00005a001d087a11 */ /* 0x001fc600078a08ff */
[----:B------:R0:W-:Y:S04]  /*e650*/  STL [R1+0x450], R10 ;  /* 0x0004500a01007387 */ /* 0x0001e80000100800 */
[----:B------:R1:W-:Y:S04]  /*e660*/  STL [R1+0x5a4], R8 ;  /* 0x0005a40801007387 */ /* 0x0003e80000100800 */
[----:B0-----:R-:W4:Y:S01]  /*e670*/  LDL.LU R10, [R1+0x1e4] ;  /* 0x0001e400010a7983 */ /* 0x001f220000300800 */
[----:B-1----:R-:W-:-:S03]  /*e680*/  LEA R8, P0, R3, c[0x0][0x168], 0x1 ;  /* 0x00005a0003087a11 */ /* 0x002fc600078008ff */
[----:B------:R-:W-:Y:S04]  /*e690*/  STL [R1+0x7a4], R19 ;  /* 0x0007a41301007387 */ /* 0x000fe80000100800 */
[----:B------:R0:W-:Y:S04]  /*e6a0*/  STL [R1+0x458], R8 ;  /* 0x0004580801007387 */ /* 0x0001e80000100800 */
[----:B0-----:R-:W4:Y:S01]  /*e6b0*/  LDL.LU R8, [R1+0x1dc] ;  /* 0x0001dc0001087983 */ /* 0x001f220000300800 */
[----:B---3--:R-:W-:Y:S02]  /*e6c0*/  LEA R20, P2, R2, c[0x0][0x168], 0x1 ;  /* 0x00005a0002147a11 */ /* 0x008fe400078408ff */
[----:B------:R-:W-:-:S05]  /*e6d0*/  LEA R19, P1, R18, c[0x0][0x168], 0x1 ;  /* 0x00005a0012137a11 */ /* 0x000fca00078208ff */
[----:B------:R0:W-:Y:S02]  /*e6e0*/  STL [R1+0x5ac], R19 ;  /* 0x0005ac1301007387 */ /* 0x0001e40000100800 */
[----:B0-----:R-:W-:Y:S02]  /*e6f0*/  LEA.HI.X.SX32 R19, R7, c[0x0][0x16c], 0x1, P3 ;  /* 0x00005b0007137a11 */ /* 0x001fe400018f0eff */
[----:B------:R-:W3:Y:S04]  /*e700*/  LDL.LU R7, [R1+0x1d8] ;  /* 0x0001d80001077983 */ /* 0x000ee80000300800 */
[----:B------:R0:W-:Y:S04]  /*e710*/  STL [R1+0x6f8], R20 ;  /* 0x0006f81401007387 */ /* 0x0001e80000100800 */
[----:B------:R1:W-:Y:S01]  /*e720*/  STL [R1+0x5a0], R19 ;  /* 0x0005a01301007387 */ /* 0x0003e20000100800 */
[----:B0-----:R-:W-:-:S02]  /*e730*/  LEA R20, P3, R17, c[0x0][0x168], 0x1 ;  /* 0x00005a0011147a11 */ /* 0x001fc400078608ff */
[----:B-1----:R-:W-:Y:S02]  /*e740*/  LEA.HI.X.SX32 R19, R6, c[0x0][0x16c], 0x1, P4 ;  /* 0x00005b0006137a11 */ /* 0x002fe400020f0eff */
[----:B------:R-:W3:Y:S04]  /*e750*/  LDL.LU R6, [R1+0x1d4] ;  /* 0x0001d40001067983 */ /* 0x000ee80000300800 */
[----:B------:R-:W-:Y:S04]  /*e760*/  STL [R1+0x460], R20 ;  /* 0x0004601401007387 */ /* 0x000fe80000100800 */
[----:B------:R0:W-:Y:S02]  /*e770*/  STL [R1+0x3a8], R19 ;  /* 0x0003a81301007387 */ /* 0x0001e40000100800 */
[----:B0-----:R-:W-:-:S02]  /*e780*/  LEA.HI.X.SX32 R19, R29, c[0x0][0x16c], 0x1, P5 ;  /* 0x00005b001d137a11 */ /* 0x001fc400028f0eff */
[----:B------:R-:W3:Y:S01]  /*e790*/  LDL.LU R29, [R1+0x1d0] ;  /* 0x0001d000011d7983 */ /* 0x000ee20000300800 */
[----:B------:R-:W-:-:S05]  /*e7a0*/  LEA R20, P4, R9, c[0x0][0x168], 0x1 ;  /* 0x00005a0009147a11 */ /* 0x000fca00078808ff */
[----:B------:R-:W-:Y:S04]  /*e7b0*/  STL [R1+0x5b4], R20 ;  /* 0x0005b41401007387 */ /* 0x000fe80000100800 */
[----:B------:R0:W-:Y:S02]  /*e7c0*/  STL [R1+0x454], R19 ;  /* 0x0004541301007387 */ /* 0x0001e40000100800 */
[----:B0-----:R-:W-:Y:S02]  /*e7d0*/  LEA.HI.X.SX32 R19, R0, c[0x0][0x16c], 0x1, P6 ;  /* 0x00005b0000137a11 */ /* 0x001fe400030f0eff */
[----:B------:R-:W3:Y:S01]  /*e7e0*/  LDL.LU R0, [R1+0x1c8] ;  /* 0x0001c80001007983 */ /* 0x000ee20000300800 */
[----:B------:R-:W-:-:S05]  /*e7f0*/  LEA R20, P5, R16, c[0x0][0x168], 0x1 ;  /* 0x00005a0010147a11 */ /* 0x000fca00078a08ff */
[----:B------:R-:W-:Y:S04]  /*e800*/  STL [R1+0x6fc], R20 ;  /* 0x0006fc1401007387 */ /* 0x000fe80000100800 */
[----:B------:R0:W-:Y:S02]  /*e810*/  STL [R1+0x5a8], R19 ;  /* 0x0005a81301007387 */ /* 0x0001e40000100800 */
[----:B0-----:R-:W-:Y:S02]  /*e820*/  LEA.HI.X.SX32 R19, R3, c[0x0][0x16c], 0x1, P0 ;  /* 0x00005b0003137a11 */ /* 0x001fe400000f0eff */
[----:B------:R-:W3:Y:S01]  /*e830*/  LDL.LU R3, [R1+0x1c4] ;  /* 0x0001c40001037983 */ /* 0x000ee20000300800 */
[----:B------:R-:W-:-:S05]  /*e840*/  LEA R20, P6, R15, c[0x0][0x168], 0x1 ;  /* 0x00005a000f147a11 */ /* 0x000fca00078c08ff */
[----:B------:R0:W-:Y:S04]  /*e850*/  STL [R1+0x468], R20 ;  /* 0x0004681401007387 */ /* 0x0001e80000100800 */
[----:B------:R1:W-:Y:S01]  /*e860*/  STL [R1+0x3ac], R19 ;  /* 0x0003ac1301007387 */ /* 0x0003e20000100800 */
[----:B0-----:R-:W-:Y:S02]  /*e870*/  LEA R20, P0, R14, c[0x0][0x168], 0x1 ;  /* 0x00005a000e147a11 */ /* 0x001fe400078008ff */
[----:B-1----:R-:W-:Y:S02]  /*e880*/  LEA.HI.X.SX32 R19, R18, c[0x0][0x16c], 0x1, P1 ;  /* 0x00005b0012137a11 */ /* 0x002fe400008f0eff */
        /* <DEDUP_REMOVED lines=15> */
[----:B--2---:R-:W-:-:S05]  /*e980*/  LEA R20, P3, R11, c[0x0][0x168], 0x1 ;  /* 0x00005a000b147a11 */ /* 0x004fca00078608ff */
[----:B------:R4:W-:Y:S04]  /*e990*/  STL [R1+0x5c4], R20 ;  /* 0x0005c41401007387 */ /* 0x0009e80000100800 */
[----:B------:R0:W-:Y:S01]  /*e9a0*/  STL [R1+0x464], R19 ;  /* 0x0004641301007387 */ /* 0x0001e20000100800 */
[----:B----4-:R-:W-:Y:S02]  /*e9b0*/  LEA R20, P4, R10, c[0x0][0x168], 0x1 ;  /* 0x00005a000a147a11 */ /* 0x010fe400078808ff */
[----:B0-----:R-:W-:Y:S02]  /*e9c0*/  LEA.HI.X.SX32 R19, R16, c[0x0][0x16c], 0x1, P5 ;  /* 0x00005b0010137a11 */ /* 0x001fe400028f0eff */
[----:B------:R-:W2:Y:S04]  /*e9d0*/  LDL.LU R16, [R1+0x18c] ;  /* 0x00018c0001107983 */ /* 0x000ea80000300800 */
[----:B------:R0:W-:Y:S04]  /*e9e0*/  STL [R1+0x704], R20 ;  /* 0x0007041401007387 */ /* 0x0001e80000100800 */
[----:B------:R1:W-:Y:S01]  /*e9f0*/  STL [R1+0x5b8], R19 ;  /* 0x0005b81301007387 */ /* 0x0003e20000100800 */
[----:B0-----:R-:W-:-:S02]  /*ea00*/  LEA R20, P5, R8, c[0x0][0x168], 0x1 ;  /* 0x00005a0008147a11 */ /* 0x001fc400078a08ff */
[----:B-1----:R-:W-:Y:S02]  /*ea10*/  LEA.HI.X.SX32 R19, R15, c[0x0][0x16c], 0x1, P6 ;  /* 0x00005b000f137a11 */ /* 0x002fe400030f0eff */
[----:B------:R-:W4:Y:S04]  /*ea20*/  LDL.LU R15, [R1+0x188] ;  /* 0x00018800010f7983 */ /* 0x000f280000300800 */
[----:B------:R-:W-:Y:S04]  /*ea30*/  STL [R1+0x478], R20 ;  /* 0x0004781401007387 */ /* 0x000fe80000100800 */
[----:B------:R0:W-:Y:S02]  /*ea40*/  STL [R1+0x3b4], R19 ;  /* 0x0003b41301007387 */ /* 0x0001e40000100800 */
[----:B0-----:R-:W-:-:S02]  /*ea50*/  LEA.HI.X.SX32 R19, R14, c[0x0][0x16c], 0x1, P0 ;  /* 0x00005b000e137a11 */ /* 0x001fc400000f0eff */
[----:B------:R-:W4:Y:S01]  /*ea60*/  LDL.LU R14, [R1+0x184] ;  /* 0x00018400010e7983 */ /* 0x000f220000300800 */
[----:B---3--:R-:W-:-:S05]  /*ea70*/  LEA R20, P6, R7, c[0x0][0x168], 0x1 ;  /* 0x00005a0007147a11 */ /* 0x008fca00078c08ff */
        /* <DEDUP_REMOVED lines=45> */
[----:B------:R-:W-:Y:S04]  /*ed50*/  STL [R1+0x5e4], R20 ;  /* 0x0005e41401007387 */ /* 0x000fe80000100800 */
[----:B------:R0:W-:Y:S01]  /*ed60*/  STL [R1+0x484], R19 ;  /* 0x0004841301007387 */ /* 0x0001e20000100800 */
[----:B------:R-:W-:Y:S02]  /*ed70*/  LEA.HI.X.SX32 R18, R18, c[0x0][0x16c], 0x1, P4 ;  /* 0x00005b0012127a11 */ /* 0x000fe400020f0eff */
[----:B0-----:R-:W-:Y:S02]  /*ed80*/  LEA.HI.X.SX32 R19, R3, c[0x0][0x16c], 0x1, P3 ;  /* 0x00005b0003137a11 */ /* 0x001fe400018f0eff */
[----:B----4-:R-:W-:Y:S01]  /*ed90*/  LEA R20, P2, R15, c[0x0][0x168], 0x1 ;  /* 0x00005a000f147a11 */ /* 0x010fe200078408ff */
[----:B------:R-:W2:Y:S04]  /*eda0*/  LDL.LU R3, [R1+0x140] ;  /* 0x0001400001037983 */ /* 0x000ea80000300800 */
[----:B------:R-:W-:Y:S04]  /*edb0*/  STL [R1+0x714], R20 ;  /* 0x0007141401007387 */ /* 0x000fe80000100800 */
[----:B------:R0:W-:Y:S04]  /*edc0*/  STL [R1+0x5d8], R19 ;  /* 0x0005d81301007387 */ /* 0x0001e80000100800 */
[----:B0-----:R-:W4:Y:S01]  /*edd0*/  LDL.LU R19, [R1+0x12c] ;  /* 0x00012c0001137983 */ /* 0x001f220000300800 */
[----:B------:R-:W-:-:S05]  /*ede0*/  LEA R20, P3, R14, c[0x0][0x168], 0x1 ;  /* 0x00005a000e147a11 */ /* 0x000fca00078608ff */
[----:B------:R-:W-:Y:S04]  /*edf0*/  STL [R1+0x498], R20 ;  /* 0x0004981401007387 */ /* 0x000fe80000100800 */
[----:B------:R0:W-:Y:S02]  /*ee00*/  STL [R1+0x3c4], R18 ;  /* 0x0003c41201007387 */ /* 0x0001e40000100800 */
[----:B0-----:R-:W-:Y:S02]  /*ee10*/  LEA.HI.X.SX32 R18, R2, c[0x0][0x16c], 0x1, P5 ;  /* 0x00005b0002127a11 */ /* 0x001fe400028f0eff */
[----:B------:R-:W4:Y:S01]  /*ee20*/  LDL.LU R2, [R1+0x128] ;  /* 0x0001280001027983 */ /* 0x000f220000300800 */
[----:B------:R-:W-:Y:S02]  /*ee30*/  LEA.HI.X.SX32 R17, R17, c[0x0][0x16c], 0x1, P6 ;  /* 0x00005b0011117a11 */ /* 0x000fe400030f0eff */
[----:B------:R-:W-:-:S02]  /*ee40*/  LEA.HI.X.SX32 R16, R16, c[0x0][0x16c], 0x1, P1 ;  /* 0x00005b0010107a11 */ /* 0x000fc400008f0eff */
[----:B------:R-:W-:Y:S02]  /*ee50*/  LEA.HI.X.SX32 R15, R15, c[0x0][0x16c], 0x1, P2 ;  /* 0x00005b000f0f7a11 */ /* 0x000fe400010f0eff */
[----:B---3--:R-:W-:-:S05]  /*ee60*/  LEA R20, P4, R13, c[0x0][0x168], 0x1 ;  /* 0x00005a000d147a11 */ /* 0x008fca00078808ff */
[----:B------:R-:W-:Y:S04]  /*ee70*/  STL [R1+0x5ec], R20 ;  /* 0x0005ec1401007387 */ /* 0x000fe80000100800 */
[----:B------:R0:W-:Y:S04]  /*ee80*/  STL [R1+0x48c], R18 ;  /* 0x00048c1201007387 */ /* 0x0001e80000100800 */
[----:B0-----:R-:W3:Y:S01]  /*ee90*/  LDL.LU R18, [R1+0x124] ;  /* 0x0001240001127983 */ /* 0x001ee20000300800 */
[----:B------:R-:W-:-:S05]  /*eea0*/  LEA R20, P5, R12, c[0x0][0x168], 0x1 ;  /* 0x00005a000c147a11 */ /* 0x000fca00078a08ff */
[----:B------:R-:W-:Y:S04]  /*eeb0*/  STL [R1+0x718], R20 ;  /* 0x0007181401007387 */ /* 0x000fe80000100800 */
[----:B------:R0:W-:Y:S02]  /*eec0*/  STL [R1+0x5e0], R17 ;  /* 0x0005e01101007387 */ /* 0x0001e40000100800 */
[----:B0-----:R-:W-:Y:S02]  /*eed0*/  LEA.HI.X.SX32 R17, R9, c[0x0][0x16c], 0x1, P0 ;  /* 0x00005b0009117a11 */ /* 0x001fe400000f0eff */
[----:B------:R-:W-:Y:S01]  /*eee0*/  LEA R20, P6, R11, c[0x0][0x168], 0x1 ;  /* 0x00005a000b147a11 */ /* 0x000fe200078c08ff */
[----:B------:R-:W3:Y:S04]  /*eef0*/  LDL.LU R9, [R1+0x11c] ;  /* 0x00011c0001097983 */ /* 0x000ee80000300800 */
[----:B------:R-:W-:Y:S04]  /*ef00*/  STL [R1+0x4a0], R20 ;  /* 0x0004a01401007387 */ /* 0x000fe80000100800 */
[----:B------:R0:W-:Y:S04]  /*ef10*/  STL [R1+0x3c8], R17 ;  /* 0x0003c81101007387 */ /* 0x0001e80000100800 */
[----:B0-----:R-:W3:Y:S01]  /*ef20*/  LDL.LU R17, [R1+0x118] ;  /* 0x0001180001117983 */ /* 0x001ee20000300800 */
[----:B------:R-:W-:-:S05]  /*ef30*/  LEA R20, P0, R10, c[0x0][0x168], 0x1 ;  /* 0x00005a000a147a11 */ /* 0x000fca00078008ff */
[----:B------:R-:W-:Y:S04]  /*ef40*/  STL [R1+0x5f4], R20 ;  /* 0x0005f41401007387 */ /* 0x000fe80000100800 */
[----:B------:R0:W-:Y:S04]  /*ef50*/  STL [R1+0x494], R16 ;  /* 0x0004941001007387 */ /* 0x0001e80000100800 */
[----:B0-----:R-:W3:Y:S01]  /*ef60*/  LDL.LU R16, [R1+0x114] ;  /* 0x0001140001107983 */ /* 0x001ee20000300800 */
[----:B------:R-:W-:-:S05]  /*ef70*/  LEA R20, P1, R8, c[0x0][0x168], 0x1 ;  /* 0x00005a0008147a11 */ /* 0x000fca00078208ff */
[----:B------:R-:W-:Y:S04]  /*ef80*/  STL [R1+0x71c], R20 ;  /* 0x00071c1401007387 */ /* 0x000fe80000100800 */
[----:B------:R0:W-:Y:S01]  /*ef90*/  STL [R1+0x5e8], R15 ;  /* 0x0005e80f01007387 */ /* 0x0001e20000100800 */
[----:B------:R-:W-:-:S03]  /*efa0*/  LEA.HI.X.SX32 R14, R14, c[0x0][0x16c], 0x1, P3 ;  /* 0x00005b000e0e7a11 */ /* 0x000fc600018f0eff */
[----:B0-----:R-:W3:Y:S01]  /*efb0*/  LDL.LU R15, [R1+0x10c] ;  /* 0x00010c00010f7983 */ /* 0x001ee20000300800 */
[----:B------:R-:W-:-:S05]  /*efc0*/  LEA R20, P2, R7, c[0x0][0x168], 0x1 ;  /* 0x00005a0007147a11 */ /* 0x000fca00078408ff */
[----:B------:R-:W-:Y:S04]  /*efd0*/  STL [R1+0x4a8], R20 ;  /* 0x0004a81401007387 */ /* 0x000fe80000100800 */
[----:B------:R0:W-:Y:S01]  /*efe0*/  STL [R1+0x3cc], R14 ;  /* 0x0003cc0e01007387 */ /* 0x0001e20000100800 */
[----:B------:R-:W-:-:S03]  /*eff0*/  LEA.HI.X.SX32 R13, R13, c[0x0][0x16c], 0x1, P4 ;  /* 0x00005b000d0d7a11 */ /* 0x000fc600020f0eff */
[----:B0-----:R-:W3:Y:S01]  /*f000*/  LDL.LU R14, [R1+0x108] ;  /* 0x00010800010e7983 */ /* 0x001ee20000300800 */
[----:B------:R-:W-:Y:S02]  /*f010*/  LEA R20, P3, R6, c[0x0][0x168], 0x1 ;  /* 0x00005a0006147a11 */ /* 0x000fe400078608ff */
[----:B------:R-:W-:-:S03]  /*f020*/  LEA.HI.X.SX32 R12, R12, c[0x0][0x16c], 0x1, P5 ;  /* 0x00005b000c0c7a11 */ /* 0x000fc600028f0eff */
        /* <DEDUP_REMOVED lines=10> */
[----:B------:R0:W-:Y:S04]  /*f0d0*/  STL [R1+0x3d0], R11 ;  /* 0x0003d00b01007387 */ /* 0x0001e80000100800 */
[----:B0-----:R-:W3:Y:S01]  /*f0e0*/  LDL.LU R11, [R1+0xfc] ;  /* 0x0000fc00010b7983 */ /* 0x001ee20000300800 */
[----:B------:R-:W-:Y:S02]  /*f0f0*/  LEA.HI.X.SX32 R10, R10, c[0x0][0x16c], 0x1, P0 ;  /* 0x00005b000a0a7a11 */ /* 0x000fe400000f0eff */
[----:B--2---:R-:W-:-:S02]  /*f100*/  LEA R20, P6, R3, c[0x0][0x168], 0x1 ;  /* 0x00005a0003147a11 */ /* 0x004fc400078c08ff */
[----:B------:R-:W-:-:S03]  /*f110*/  LEA.HI.X.SX32 R8, R8, c[0x0][0x16c], 0x1, P1 ;  /* 0x00005b0008087a11 */ /* 0x000fc600008f0eff */
[----:B------:R4:W-:Y:S04]  /*f120*/  STL [R1+0x604], R20 ;  /* 0x0006041401007387 */ /* 0x0009e80000100800 */
[----:B------:R0:W-:Y:S01]  /*f130*/  STL [R1+0x4a4], R10 ;  /* 0x0004a40a01007387 */ /* 0x0001e20000100800 */
[----:B----4-:R-:W-:-:S03]  /*f140*/  LEA R20, P0, R19, c[0x0][0x168], 0x1 ;  /* 0x00005a0013147a11 */ /* 0x010fc600078008ff */
[----:B0-----:R-:W2:Y:S04]  /*f150*/  LDL.LU R10, [R1+0xf4] ;  /* 0x0000f400010a7983 */ /* 0x001ea80000300800 */
[----:B------:R-:W-:Y:S04]  /*f160*/  STL [R1+0x724], R20 ;  /* 0x0007241401007387 */ /* 0x000fe80000100800 */
[----:B------:R0:W-:Y:S01]  /*f170*/  STL [R1+0x5f8], R8 ;  /* 0x0005f80801007387 */ /* 0x0001e20000100800 */
[----:B------:R-:W-:-:S03]  /*f180*/  LEA.HI.X.SX32 R7, R7, c[0x0][0x16c], 0x1, P2 ;  /* 0x00005b0007077a11 */ /* 0x000fc600010f0eff */
[----:B0-----:R-:W4:Y:S01]  /*f190*/  LDL.LU R8, [R1+0xf0] ;  /* 0x0000f00001087983 */ /* 0x001f220000300800 */
[----:B------:R-:W-:-:S05]  /*f1a0*/  LEA R20, P1, R2, c[0x0][0x168], 0x1 ;  /* 0x00005a0002147a11 */ /* 0x000fca00078208ff */
[----:B------:R-:W-:Y:S04]  /*f1b0*/  STL [R1+0x4b8], R20 ;  /* 0x0004b81401007387 */ /* 0x000fe80000100800 */
[----:B------:R0:W-:Y:S04]  /*f1c0*/  STL [R1+0x3d4], R7 ;  /* 0x0003d40701007387 */ /* 0x0001e80000100800 */
[----:B0-----:R-:W4:Y:S01]  /*f1d0*/  LDL.LU R7, [R1+0xec] ;  /* 0x0000ec0001077983 */ /* 0x001f220000300800 */
[----:B------:R-:W-:Y:S02]  /*f1e0*/  LEA.HI.X.SX32 R21, R6, c[0x0][0x16c], 0x1, P3 ;  /* 0x00005b0006157a11 */ /* 0x000fe400018f0eff */
[----:B---3--:R-:W-:-:S05]  /*f1f0*/  LEA R20, P2, R18, c[0x0][0x168], 0x1 ;  /* 0x00005a0012147a11 */ /* 0x008fca00078408ff */
[----:B------:R0:W-:Y:S04]  /*f200*/  STL [R1+0x60c], R20 ;  /* 0x00060c1401007387 */ /* 0x0001e80000100800 */
[----:B------:R-:W3:Y:S04]  /*f210*/  LDL.LU R6, [R1+0xe4] ;  /* 0x0000e40001067983 */ /* 0x000ee80000300800 */
[----:B------:R1:W-:Y:S01]  /*f220*/  STL [R1+0x4ac], R21 ;  /* 0x0004ac1501007387 */ /* 0x0003e20000100800 */
[----:B0-----:R-:W-:Y:S02]  /*f230*/  LEA R20, P3, R9, c[0x0][0x168], 0x1 ;  /* 0x00005a0009147a11 */ /* 0x001fe400078608ff */
[----:B-1----:R-:W-:-:S03]  /*f240*/  LEA.HI.X.SX32 R21, R29, c[0x0][0x16c], 0x1, P4 ;  /* 0x00005b001d157a11 */ /* 0x002fc600020f0eff */
        /* <DEDUP_REMOVED lines=16> */
[----:B------:R-:W-:Y:S01]  /*f350*/  STL [R1+0x608], R21 ;  /* 0x0006081501007387 */ /* 0x000fe20000100800 */
[----:B0-----:R-:W-:-:S03]  /*f360*/  LEA.HI.X.SX32 R20, R2, c[0x0][0x16c], 0x1, P1 ;  /* 0x00005b0002147a11 */ /* 0x001fc600008f0eff */
[----:B------:R-:W3:Y:S01]  /*f370*/  LDL.LU R2, [R1+0xd4] ;  /* 0x0000d40001027983 */ /* 0x000ee20000300800 */
[----:B------:R-:W-:-:S05]  /*f380*/  LEA R19, P0, R14, c[0x0][0x168], 0x1 ;  /* 0x00005a000e137a11 */ /* 0x000fca00078008ff */
[----:B------:R-:W-:Y:S04]  /*f390*/  STL [R1+0x4c8], R19 ;  /* 0x0004c81301007387 */ /* 0x000fe80000100800 */
[----:B------:R0:W-:Y:S01]  /*f3a0*/  STL [R1+0x3dc], R20 ;  /* 0x0003dc1401007387 */ /* 0x0001e20000100800 */
[----:B------:R-:W-:-:S03]  /*f3b0*/  LEA.HI.X.SX32 R18, R18, c[0x0][0x16c], 0x1, P2 ;  /* 0x00005b0012127a11 */ /* 0x000fc600010f0eff */
[----:B0-----:R-:W3:Y:S01]  /*f3c0*/  LDL.LU R20, [R1+0xbc] ;  /* 0x0000bc0001147983 */ /* 0x001ee20000300800 */
[----:B------:R-:W-:-:S05]  /*f3d0*/  LEA R19, P1, R13, c[0x0][0x168], 0x1 ;  /* 0x00005a000d137a11 */ /* 0x000fca00078208ff */
[----:B------:R-:W-:Y:S04]  /*f3e0*/  STL [R1+0x61c], R19 ;  /* 0x00061c1301007387 */ /* 0x000fe80000100800 */
[----:B------:R0:W-:Y:S02]  /*f3f0*/  STL [R1+0x4bc], R18 ;  /* 0x0004bc1201007387 */ /* 0x0001e40000100800 */
[----:B0-----:R-:W-:Y:S02]  /*f400*/  LEA.HI.X.SX32 R18, R9, c[0x0][0x16c], 0x1, P3 ;  /* 0x00005b0009127a11 */ /* 0x001fe400018f0eff */
[----:B------:R-:W-:Y:S01]  /*f410*/  LEA R19, P2, R12, c[0x0][0x168], 0x1 ;  /* 0x00005a000c137a11 */ /* 0x000fe200078408ff */
[----:B------:R-:W3:Y:S04]  /*f420*/  LDL.LU R9, [R1+0xac] ;  /* 0x0000ac0001097983 */ /* 0x000ee80000300800 */
[----:B------:R0:W-:Y:S04]  /*f430*/  STL [R1+0x730], R19 ;  /* 0x0007301301007387 */ /* 0x0001e80000100800 */
[----:B------:R1:W-:Y:S04]  /*f440*/  STL [R1+0x610], R18 ;  /* 0x0006101201007387 */ /* 0x0003e80000100800 */
[----:B0-----:R-:W3:Y:S01]  /*f450*/  LDL.LU R19, [R1+0xa8] ;  /* 0x0000a80001137983 */ /* 0x001ee20000300800 */
[----:B-1----:R-:W-:-:S02]  /*f460*/  LEA.HI.X.SX32 R18, R17, c[0x0][0x16c], 0x1, P4 ;  /* 0x00005b0011127a11 */ /* 0x002fc400020f0eff */
[----:B------:R-:W-:-:S05]  /*f470*/  LEA R21, P3, R11, c[0x0][0x168], 0x1 ;  /* 0x00005a000b157a11 */ /* 0x000fca00078608ff */
[----:B------:R-:W-:Y:S04]  /*f480*/  STL [R1+0x4d0], R21 ;  /* 0x0004d01501007387 */ /* 0x000fe80000100800 */
[----:B------:R0:W-:Y:S04]  /*f490*/  STL [R1+0x3e0], R18 ;  /* 0x0003e01201007387 */ /* 0x0001e80000100800 */
[----:B0-----:R-:W3:Y:S01]  /*f4a0*/  LDL.LU R18, [R1+0xa4] ;  /* 0x0000a40001127983 */ /* 0x001ee20000300800 */
[----:B------:R-:W-:Y:S02]  /*f4b0*/  LEA.HI.X.SX32 R16, R16, c[0x0][0x16c], 0x1, P5 ;  /* 0x00005b0010107a11 */ /* 0x000fe400028f0eff */
[----:B--2---:R-:W-:-:S05]  /*f4c0*/  LEA R17, P4, R10, c[0x0][0x168], 0x1 ;  /* 0x00005a000a117a11 */ /* 0x004fca00078808ff */
[----:B------:R4:W-:Y:S04]  /*f4d0*/  STL [R1+0x624], R17 ;  /* 0x0006241101007387 */ /* 0x0009e80000100800 */
[----:B------:R0:W-:Y:S01]  /*f4e0*/  STL [R1+0x4c4], R16 ;  /* 0x0004c41001007387 */ /* 0x0001e20000100800 */
[----:B----4-:R-:W-:Y:S02]  /*f4f0*/  LEA R17, P5, R8, c[0x0][0x168], 0x1 ;  /* 0x00005a0008117a11 */ /* 0x010fe400078a08ff */
[----:B0-----:R-:W-:-:S03]  /*f500*/  LEA.HI.X.SX32 R16, R15, c[0x0][0x16c], 0x1, P6 ;  /* 0x00005b000f107a11 */ /* 0x001fc600030f0eff */
[----:B------:R0:W-:Y:S04]  /*f510*/  STL [R1+0x734], R17 ;  /* 0x0007341101007387 */ /* 0x0001e80000100800 */
[----:B0-----:R-:W2:Y:S01]  /*f520*/  LDL.LU R17, [R1+0x9c] ;  /* 0x00009c0001117983 */ /* 0x001ea20000300800 */
[----:B------:R-:W-:-:S03]  /*f530*/  LEA R15, P6, R7, c[0x0][0x168], 0x1 ;  /* 0x00005a00070f7a11 */ /* 0x000fc600078c08ff */
[----:B------:R0:W-:Y:S04]  /*f540*/  STL [R1+0x618], R16 ;  /* 0x0006181001007387 */ /* 0x0001e80000100800 */
[----:B------:R-:W-:Y:S04]  /*f550*/  STL [R1+0x4d8], R15 ;  /* 0x0004d80f01007387 */ /* 0x000fe80000100800 */
[----:B0-----:R-:W4:Y:S01]  /*f560*/  LDL.LU R16, [R1+0x98] ;  /* 0x0000980001107983 */ /* 0x001f220000300800 */
[----:B------:R-:W-:-:S05]  /*f570*/  LEA.HI.X.SX32 R14, R14, c[0x0][0x16c], 0x1, P0 ;  /* 0x00005b000e0e7a11 */ /* 0x000fca00000f0eff */
[----:B------:R0:W-:Y:S01]  /*f580*/  STL [R1+0x3e4], R14 ;  /* 0x0003e40e01007387 */ /* 0x0001e20000100800 */
[----:B------:R-:W-:Y:S02]  /*f590*/  LEA.HI.X.SX32 R12, R12, c[0x0][0x16c], 0x1, P2 ;  /* 0x00005b000c0c7a11 */ /* 0x000fe400010f0eff */
[----:B0-----:R-:W-:Y:S02]  /*f5a0*/  LEA.HI.X.SX32 R14, R13, c[0x0][0x16c], 0x1, P1 ;  /* 0x00005b000d0e7a11 */ /* 0x001fe400008f0eff */
[----:B---3--:R-:W-:-:S05]  /*f5b0*/  LEA R15, P0, R6, c[0x0][0x168], 0x1 ;  /* 0x00005a00060f7a11 */ /* 0x008fca00078008ff */
[----:B------:R0:W-:Y:S04]  /*f5c0*/  STL [R1+0x62c], R15 ;  /* 0x00062c0f01007387 */ /* 0x0001e80000100800 */
[----:B0-----:R-:W3:Y:S04]  /*f5d0*/  LDL.LU R15, [R1+0x94] ;  /* 0x00009400010f7983 */ /* 0x001ee80000300800 */
[----:B------:R0:W-:Y:S01]  /*f5e0*/  STL [R1+0x4cc], R14 ;  /* 0x0004cc0e01007387 */ /* 0x0001e20000100800 */
[----:B------:R-:W-:-:S05]  /*f5f0*/  LEA R13, P1, R29, c[0x0][0x168], 0x1 ;  /* 0x00005a001d0d7a11 */ /* 0x000fca00078208ff */
[----:B------:R1:W-:Y:S04]  /*f600*/  STL [R1+0x738], R13 ;  /* 0x0007380d01007387 */ /* 0x0003e80000100800 */
[----:B0-----:R-:W3:Y:S04]  /*f610*/  LDL.LU R14, [R1+0x90] ;  /* 0x00009000010e7983 */ /* 0x001ee80000300800 */
[----:B------:R0:W-:Y:S01]  /*f620*/  STL [R1+0x620], R12 ;  /* 0x0006200c01007387 */ /* 0x0001e20000100800 */
[----:B-1----:R-:W-:-:S05]  /*f630*/  LEA R13, P2, R0, c[0x0][0x168], 0x1 ;  /* 0x00005a00000d7a11 */ /* 0x002fca00078408ff */
[----:B------:R1:W-:Y:S01]  /*f640*/  STL [R1+0x4e0], R13 ;  /* 0x0004e00d01007387 */ /* 0x0003e20000100800 */
[----:B0-----:R-:W-:-:S03]  /*f650*/  LEA.HI.X.SX32 R12, R11, c[0x0][0x16c], 0x1, P3 ;  /* 0x00005b000b0c7a11 */ /* 0x001fc600018f0eff */
[----:B-1----:R-:W3:Y:S01]  /*f660*/  LDL.LU R13, [R1+0x8c] ;  /* 0x00008c00010d7983 */ /* 0x002ee20000300800 */
[----:B------:R-:W-:-:S03]  /*f670*/  LEA R11, P3, R3, c[0x0][0x168], 0x1 ;  /* 0x00005a00030b7a11 */ /* 0x000fc600078608ff */
[----:B------:R0:W-:Y:S04]  /*f680*/  STL [R1+0x3e8], R12 ;  /* 0x0003e80c01007387 */ /* 0x0001e80000100800 */
[----:B------:R1:W-:Y:S01]  /*f690*/  STL [R1+0x634], R11 ;  /* 0x0006340b01007387 */ /* 0x0003e20000100800 */
[----:B------:R-:W-:-:S03]  /*f6a0*/  LEA.HI.X.SX32 R10, R10, c[0x0][0x16c], 0x1, P4 ;  /* 0x00005b000a0a7a11 */ /* 0x000fc600020f0eff */
[----:B0-----:R-:W3:Y:S04]  /*f6b0*/  LDL.LU R12, [R1+0x88] ;  /* 0x00008800010c7983 */ /* 0x001ee80000300800 */
[----:B------:R0:W-:Y:S04]  /*f6c0*/  STL [R1+0x4d4], R10 ;  /* 0x0004d40a01007387 */ /* 0x0001e80000100800 */
[----:B-1----:R-:W3:Y:S01]  /*f6d0*/  LDL.LU R11, [R1+0x84] ;  /* 0x00008400010b7983 */ /* 0x002ee20000300800 */
[----:B0-----:R-:W-:Y:S02]  /*f6e0*/  LEA.HI.X.SX32 R10, R8, c[0x0][0x16c], 0x1, P5 ;  /* 0x00005b00080a7a11 */ /* 0x001fe400028f0eff */
[----:B------:R-:W-:-:S05]  /*f6f0*/  LEA R21, P4, R2, c[0x0][0x168], 0x1 ;  /* 0x00005a0002157a11 */ /* 0x000fca00078808ff */
[----:B------:R-:W-:Y:S04]  /*f700*/  STL [R1+0x73c], R21 ;  /* 0x00073c1501007387 */ /* 0x000fe80000100800 */
[----:B------:R0:W-:Y:S01]  /*f710*/  STL [R1+0x628], R10 ;  /* 0x0006280a01007387 */ /* 0x0001e20000100800 */
[----:B------:R-:W-:-:S03]  /*f720*/  LEA.HI.X.SX32 R7, R7, c[0x0][0x16c], 0x1, P6 ;  /* 0x00005b0007077a11 */ /* 0x000fc600030f0eff */
[----:B0-----:R-:W3:Y:S01]  /*f730*/  LDL.LU R10, [R1+0x80] ;  /* 0x00008000010a7983 */ /* 0x001ee20000300800 */
[----:B------:R-:W-:-:S05]  /*f740*/  LEA R8, P5, R20, c[0x0][0x168], 0x1 ;  /* 0x00005a0014087a11 */ /* 0x000fca00078a08ff */
[----:B------:R0:W-:Y:S04]  /*f750*/  STL [R1+0x4e8], R8 ;  /* 0x0004e80801007387 */ /* 0x0001e80000100800 */
[----:B------:R1:W-:Y:S04]  /*f760*/  STL [R1+0x3ec], R7 ;  /* 0x0003ec0701007387 */ /* 0x0003e80000100800 */
[----:B0-----:R-:W3:Y:S01]  /*f770*/  LDL.LU R8, [R1+0x7c] ;  /* 0x00007c0001087983 */ /* 0x001ee20000300800 */
[----:B-1----:R-:W-:Y:S02]  /*f780*/  LEA.HI.X.SX32 R7, R6, c[0x0][0x16c], 0x1, P0 ;  /* 0x00005b0006077a11 */ /* 0x002fe400000f0eff */
[----:B------:R-:W-:-:S05]  /*f790*/  LEA R21, P6, R9, c[0x0][0x168], 0x1 ;  /* 0x00005a0009157a11 */ /* 0x000fca00078c08ff */
[----:B------:R0:W-:Y:S04]  /*f7a0*/  STL [R1+0x63c], R21 ;  /* 0x00063c1501007387 */ /* 0x0001e80000100800 */
[----:B------:R-:W3:Y:S01]  /*f7b0*/  LDL.LU R6, [R1+0x78] ;  /* 0x0000780001067983 */ /* 0x000ee20000300800 */
[----:B0-----:R-:W-:-:S03]  /*f7c0*/  LEA R21, P0, R19, c[0x0][0x168], 0x1 ;  /* 0x00005a0013157a11 */ /* 0x001fc600078008ff */
[----:B------:R0:W-:Y:S04]  /*f7d0*/  STL [R1+0x4dc], R7 ;  /* 0x0004dc0701007387 */ /* 0x0001e80000100800 */
[----:B------:R1:W-:Y:S01]  /*f7e0*/  STL [R1+0x740], R21 ;  /* 0x0007401501007387 */ /* 0x0003e20000100800 */
[----:B0-----:R-:W-:-:S03]  /*f7f0*/  LEA.HI.X.SX32 R7, R29, c[0x0][0x16c], 0x1, P1 ;  /* 0x00005b001d077a11 */ /* 0x001fc600008f0eff */
[----:B------:R-:W3:Y:S04]  /*f800*/  LDL.LU R29, [R1+0x74] ;  /* 0x00007400011d7983 */ /* 0x000ee80000300800 */
[----:B------:R0:W-:Y:S01]  /*f810*/  STL [R1+0x630], R7 ;  /* 0x0006300701007387 */ /* 0x0001e20000100800 */
[----:B-1----:R-:W-:Y:S02]  /*f820*/  LEA R21, P1, R18, c[0x0][0x168], 0x1 ;  /* 0x00005a0012157a11 */ /* 0x002fe400078208ff */
[----:B0-----:R-:W-:-:S03]  /*f830*/  LEA.HI.X.SX32 R7, R0, c[0x0][0x16c], 0x1, P2 ;  /* 0x00005b0000077a11 */ /* 0x001fc600010f0eff */
[----:B------:R-:W-:Y:S04]  /*f840*/  STL [R1+0x4f0], R21 ;  /* 0x0004f01501007387 */ /* 0x000fe80000100800 */
[----:B------:R-:W3:Y:S04]  /*f850*/  LDL.LU R0, [R1+0x70] ;  /* 0x0000700001007983 */ /* 0x000ee80000300800 */
[----:B------:R0:W-:Y:S02]  /*f860*/  STL [R1+0x3f0], R7 ;  /* 0x0003f00701007387 */ /* 0x0001e40000100800 */
[----:B0-----:R-:W-:-:S02]  /*f870*/  LEA.HI.X.SX32 R7, R3, c[0x0][0x16c], 0x1, P3 ;  /* 0x00005b0003077a11 */ /* 0x001fc400018f0eff */
[----:B------:R-:W3:Y:S01]  /*f880*/  LDL.LU R3, [R1+0x6c] ;  /* 0x00006c0001037983 */ /* 0x000ee20000300800 */
[----:B--2---:R-:W-:-:S05]  /*f890*/  LEA R21, P2, R17, c[0x0][0x168], 0x1 ;  /* 0x00005a0011157a11 */ /* 0x004fca00078408ff */
[----:B------:R-:W-:Y:S04]  /*f8a0*/  STL [R1+0x644], R21 ;  /* 0x0006441501007387 */ /* 0x000fe80000100800 */
[----:B------:R0:W-:Y:S02]  /*f8b0*/  STL [R1+0x4e4], R7 ;  /* 0x0004e40701007387 */ /* 0x0001e40000100800 */
[----:B0-----:R-:W-:Y:S02]  /*f8c0*/  LEA.HI.X.SX32 R7, R2, c[0x0][0x16c], 0x1, P4 ;  /* 0x00005b0002077a11 */ /* 0x001fe400020f0eff */
[----:B------:R-:W2:Y:S01]  /*f8d0*/  LDL.LU R2, [R1+0x68] ;  /* 0x0000680001027983 */ /* 0x000ea20000300800 */
[----:B----4-:R-:W-:-:S05]  /*f8e0*/  LEA R21, P3, R16, c[0x0][0x168], 0x1 ;  /* 0x00005a0010157a11 */ /* 0x010fca00078608ff */
[----:B------:R-:W-:Y:S04]  /*f8f0*/  STL [R1+0x744], R21 ;  /* 0x0007441501007387 */ /* 0x000fe80000100800 */
[----:B------:R0:W-:Y:S04]  /*f900*/  STL [R1+0x638], R7 ;  /* 0x0006380701007387 */ /* 0x0001e80000100800 */
[----:B0-----:R-:W4:Y:S01]  /*f910*/  LDL.LU R7, [R1+0x64] ;  /* 0x0000640001077983 */ /* 0x001f220000300800 */
[----:B------:R-:W-:Y:S02]  /*f920*/  LEA.HI.X.SX32 R22, R20, c[0x0][0x16c], 0x1, P5 ;  /* 0x00005b0014167a11 */ /* 0x000fe400028f0eff */
[----:B------:R-:W-:-:S02]  /*f930*/  LEA.HI.X.SX32 R20, R9, c[0x0][0x16c], 0x1, P6 ;  /* 0x00005b0009147a11 */ /* 0x000fc400030f0eff */
[----:B------:R-:W-:Y:S02]  /*f940*/  LEA.HI.X.SX32 R19, R19, c[0x0][0x16c], 0x1, P0 ;  /* 0x00005b0013137a11 */ /* 0x000fe400000f0eff */
[----:B---3--:R-:W-:-:S05]  /*f950*/  LEA R21, P4, R15, c[0x0][0x168], 0x1 ;  /* 0x00005a000f157a11 */ /* 0x008fca00078808ff */
[----:B------:R0:W-:Y:S04]  /*f960*/  STL [R1+0x4f8], R21 ;  /* 0x0004f81501007387 */ /* 0x0001e80000100800 */
[----:B------:R-:W-:Y:S04]  /*f970*/  STL [R1+0x3f4], R22 ;  /* 0x0003f41601007387 */ /* 0x000fe80000100800 */
[----:B------:R-:W3:Y:S01]  /*f980*/  LDL.LU R9, [R1+0x60] ;  /* 0x0000600001097983 */ /* 0x000ee20000300800 */
[----:B0-----:R-:W-:-:S05]  /*f990*/  LEA R21, P5, R14, c[0x0][0x168], 0x1 ;  /* 0x00005a000e157a11 */ /* 0x001fca00078a08ff */
[----:B------:R0:W-:Y:S04]  /*f9a0*/  STL [R1+0x64c], R21 ;  /* 0x00064c1501007387 */ /* 0x0001e80000100800 */
[----:B------:R1:W-:Y:S01]  /*f9b0*/  STL [R1+0x4ec], R20 ;  /* 0x0004ec1401007387 */ /* 0x0003e20000100800 */
[----:B0-----:R-:W-:-:S05]  /*f9c0*/  LEA R21, P6, R13, c[0x0][0x168], 0x1 ;  /* 0x00005a000d157a11 */ /* 0x001fca00078c08ff */
[----:B------:R-:W-:Y:S04]  /*f9d0*/  STL [R1+0x748], R21 ;  /* 0x0007481501007387 */ /* 0x000fe80000100800 */
[----:B------:R-:W3:Y:S04]  /*f9e0*/  LDL.LU R23, [R1+0x5c] ;  /* 0x00005c0001177983 */ /* 0x000ee80000300800 */
[----:B------:R0:W-:Y:S01]  /*f9f0*/  STL [R1+0x640], R19 ;  /* 0x0006401301007387 */ /* 0x0001e20000100800 */
[----:B-1----:R-:W-:Y:S02]  /*fa00*/  LEA R20, P0, R12, c[0x0][0x168], 0x1 ;  /* 0x00005a000c147a11 */ /* 0x002fe400078008ff */
[----:B0-----:R-:W-:-:S03]  /*fa10*/  LEA.HI.X.SX32 R19, R18, c[0x0][0x16c], 0x1, P1 ;  /* 0x00005b0012137a11 */ /* 0x001fc600008f0eff */
[----:B------:R-:W-:Y:S04]  /*fa20*/  STL [R1+0x500], R20 ;  /* 0x0005001401007387 */ /* 0x000fe80000100800 */
[----:B------:R-:W-:Y:S04]  /*fa30*/  STL [R1+0x3f8], R19 ;  /* 0x0003f81301007387 */ /* 0x000fe80000100800 */
[----:B------:R-:W3:Y:S01]  /*fa40*/  LDL.LU R22, [R1+0x58] ;  /* 0x0000580001167983 */ /* 0x000ee20000300800 */
[----:B------:R-:W-:Y:S02]  /*fa50*/  LEA R18, P1, R11, c[0x0][0x168], 0x1 ;  /* 0x00005a000b127a11 */ /* 0x000fe400078208ff */
[----:B------:R-:W-:-:S03]  /*fa60*/  LEA.HI.X.SX32 R17, R17, c[0x0][0x16c], 0x1, P2 ;  /* 0x00005b0011117a11 */ /* 0x000fc600010f0eff */
[----:B------:R0:W-:Y:S04]  /*fa70*/  STL [R1+0x654], R18 ;  /* 0x0006541201007387 */ /* 0x0001e80000100800 */
[----:B------:R1:W-:Y:S01]  /*fa80*/  STL [R1+0x4f4], R17 ;  /* 0x0004f41101007387 */ /* 0x0003e20000100800 */
[----:B------:R-:W-:Y:S02]  /*fa90*/  LEA.HI.X.SX32 R16, R16, c[0x0][0x16c], 0x1, P3 ;  /* 0x00005b0010107a11 */ /* 0x000fe400018f0eff */
        /* <DEDUP_REMOVED lines=9> */
[----:B------:R-:W-:Y:S02]  /*fb30*/  LEA.HI.X.SX32 R14, R14, c[0x0][0x16c], 0x1, P5 ;  /* 0x00005b000e0e7a11 */ /* 0x000fe400028f0eff */
[----:B------:R-:W-:-:S05]  /*fb40*/  LEA R15, P4, R6, c[0x0][0x168], 0x1 ;  /* 0x00005a00060f7a11 */ /* 0x000fca00078808ff */
        /* <DEDUP_REMOVED lines=14> */
[----:B------:R-:W-:Y:S04]  /*fc30*/  STL [R1+0x664], R12 ;  /* 0x0006640c01007387 */ /* 0x000fe80000100800 */
[----:B------:R0:W-:Y:S01]  /*fc40*/  STL [R1+0x504], R11 ;  /* 0x0005040b01007387 */ /* 0x0001e20000100800 */
[----:B------:R-:W-:Y:S02]  /*fc50*/  LEA.HI.X.SX32 R8, R8, c[0x0][0x16c], 0x1, P3 ;  /* 0x00005b0008087a11 */ /* 0x000fe400018f0eff */
[----:B0-----:R-:W-:Y:S02]  /*fc60*/  LEA.HI.X.SX32 R11, R10, c[0x0][0x16c], 0x1, P2 ;  /* 0x00005b000a0b7a11 */ /* 0x001fe400010f0eff */
[----:B--2---:R-:W-:-:S05]  /*fc70*/  LEA R12, P1, R2, c[0x0][0x168], 0x1 ;  /* 0x00005a00020c7a11 */ /* 0x004fca00078208ff */
[----:B------:R-:W-:Y:S04]  /*fc80*/  STL [R1+0x754], R12 ;  /* 0x0007540c01007387 */ /* 0x000fe80000100800 */
[----:B------:R-:W2:Y:S04]  /*fc90*/  LDL.LU R17, [R1+0x44] ;  /* 0x0000440001117983 */ /* 0x000ea80000300800 */
[----:B------:R-:W-:Y:S01]  /*fca0*/  STL [R1+0x658], R11 ;  /* 0x0006580b01007387 */ /* 0x000fe20000100800 */
[----:B----4-:R-:W-:-:S05]  /*fcb0*/  LEA R10, P2, R7, c[0x0][0x168], 0x1 ;  /* 0x00005a00070a7a11 */ /* 0x010fca00078408ff */
[----:B------:R-:W-:Y:S04]  /*fcc0*/  STL [R1+0x518], R10 ;  /* 0x0005180a01007387 */ /* 0x000fe80000100800 */
[----:B------:R-:W4:Y:S04]  /*fcd0*/  LDL.LU R16, [R1+0x40] ;  /* 0x0000400001107983 */ /* 0x000f280000300800 */
[----:B------:R0:W-:Y:S04]  /*fce0*/  STL [R1+0x404], R8 ;  /* 0x0004040801007387 */ /* 0x0001e80000100800 */
[----:B------:R-:W4:Y:S01]  /*fcf0*/  LDL.LU R15, [R1+0x3c] ;  /* 0x00003c00010f7983 */ /* 0x000f220000300800 */
[----:B0-----:R-:W-:-:S02]  /*fd00*/  LEA.HI.X.SX32 R8, R6, c[0x0][0x16c], 0x1, P4 ;  /* 0x00005b0006087a11 */ /* 0x001fc400020f0eff */
[----:B------:R-:W-:Y:S02]  /*fd10*/  LEA.HI.X.SX32 R0, R0, c[0x0][0x16c], 0x1, P6 ;  /* 0x00005b0000007a11 */ /* 0x000fe400030f0eff */
[----:B---3--:R-:W-:-:S05]  /*fd20*/  LEA R10, P3, R9, c[0x0][0x168], 0x1 ;  /* 0x00005a00090a7a11 */ /* 0x008fca00078608ff */
[----:B------:R-:W-:Y:S04]  /*fd30*/  STL [R1+0x66c], R10 ;  /* 0x00066c0a01007387 */ /* 0x000fe80000100800 */
[----:B------:R-:W3:Y:S04]  /*fd40*/  LDL.LU R14, [R1+0x38] ;  /* 0x00003800010e7983 */ /* 0x000ee80000300800 */
[----:B------:R0:W-:Y:S04]  /*fd50*/  STL [R1+0x50c], R8 ;  /* 0x00050c0801007387 */ /* 0x0001e80000100800 */
[----:B------:R-:W3:Y:S01]  /*fd60*/  LDL.LU R13, [R1+0x34] ;  /* 0x00003400010d7983 */ /* 0x000ee20000300800 */
[----:B0-----:R-:W-:-:S02]  /*fd70*/  LEA.HI.X.SX32 R8, R29, c[0x0][0x16c], 0x1, P5 ;  /* 0x00005b001d087a11 */ /* 0x001fc400028f0eff */
[----:B------:R-:W-:-:S05]  /*fd80*/  LEA R6, P4, R23, c[0x0][0x168], 0x1 ;  /* 0x00005a0017067a11 */ /* 0x000fca00078808ff */
[----:B------:R0:W-:Y:S04]  /*fd90*/  STL [R1+0x758], R6 ;  /* 0x0007580601007387 */ /* 0x0001e80000100800 */
[----:B------:R-:W3:Y:S04]  /*fda0*/  LDL.LU R12, [R1+0x30] ;  /* 0x00003000010c7983 */ /* 0x000ee80000300800 */
[----:B------:R-:W-:Y:S04]  /*fdb0*/  STL [R1+0x660], R8 ;  /* 0x0006600801007387 */ /* 0x000fe80000100800 */
[----:B------:R-:W3:Y:S01]  /*fdc0*/  LDL.LU R11, [R1+0x2c] ;  /* 0x00002c00010b7983 */ /* 0x000ee20000300800 */
[----:B0-----:R-:W-:-:S05]  /*fdd0*/  LEA R6, P5, R22, c[0x0][0x168], 0x1 ;  /* 0x00005a0016067a11 */ /* 0x001fca00078a08ff */
[----:B------:R0:W-:Y:S04]  /*fde0*/  STL [R1+0x520], R6 ;  /* 0x0005200601007387 */ /* 0x0001e80000100800 */
[----:B------:R-:W3:Y:S04]  /*fdf0*/  LDL.LU R10, [R1+0x28] ;  /* 0x00002800010a7983 */ /* 0x000ee80000300800 */
[----:B------:R1:W-:Y:S01]  /*fe00*/  STL [R1+0x408], R0 ;  /* 0x0004080001007387 */ /* 0x0003e20000100800 */
[----:B0-----:R-:W-:-:S03]  /*fe10*/  LEA.HI.X.SX32 R6, R3, c[0x0][0x16c], 0x1, P0 ;  /* 0x00005b0003067a11 */ /* 0x001fc600000f0eff */
[----:B-1----:R-:W3:Y:S01]  /*fe20*/  LDL.LU R0, [R1+0x24] ;  /* 0x0000240001007983 */ /* 0x002ee20000300800 */
[----:B------:R-:W-:-:S05]  /*fe30*/  LEA R8, P6, R21, c[0x0][0x168], 0x1 ;  /* 0x00005a0015087a11 */ /* 0x000fca00078c08ff */
[----:B------:R0:W-:Y:S04]  /*fe40*/  STL [R1+0x674], R8 ;  /* 0x0006740801007387 */ /* 0x0001e80000100800 */
[----:B------:R-:W3:Y:S04]  /*fe50*/  LDL.LU R3, [R1+0x20] ;  /* 0x0000200001037983 */ /* 0x000ee80000300800 */
[----:B------:R1:W-:Y:S04]  /*fe60*/  STL [R1+0x514], R6 ;  /* 0x0005140601007387 */ /* 0x0003e80000100800 */
[----:B------:R-:W3:Y:S01]  /*fe70*/  LDL.LU R29, [R1+0x1c] ;  /* 0x00001c00011d7983 */ /* 0x000ee20000300800 */
[----:B0-----:R-:W-:-:S02]  /*fe80*/  LEA R8, P0, R20, c[0x0][0x168], 0x1 ;  /* 0x00005a0014087a11 */ /* 0x001fc400078008ff */
[----:B-1----:R-:W-:-:S03]  /*fe90*/  LEA.HI.X.SX32 R6, R2, c[0x0][0x16c], 0x1, P1 ;  /* 0x00005b0002067a11 */ /* 0x002fc600008f0eff */
[----:B------:R0:W-:Y:S04]  /*fea0*/  STL [R1+0x75c], R8 ;  /* 0x00075c0801007387 */ /* 0x0001e80000100800 */
[----:B------:R-:W3:Y:S04]  /*feb0*/  LDL.LU R2, [R1+0x18] ;  /* 0x0000180001027983 */ /* 0x000ee80000300800 */
[----:B------:R1:W-:Y:S01]  /*fec0*/  STL [R1+0x668], R6 ;  /* 0x0006680601007387 */ /* 0x0003e20000100800 */
[----:B0-----:R-:W-:-:S03]  /*fed0*/  LEA.HI.X.SX32 R8, R7, c[0x0][0x16c], 0x1, P2 ;  /* 0x00005b0007087a11 */ /* 0x001fc600010f0eff */
[----:B-1----:R-:W3:Y:S01]  /*fee0*/  LDL.LU R6, [R1+0x14] ;  /* 0x0000140001067983 */ /* 0x002ee20000300800 */
[----:B------:R-:W-:-:S05]  /*fef0*/  LEA R24, P1, R19, c[0x0][0x168], 0x1 ;  /* 0x00005a0013187a11 */ /* 0x000fca00078208ff */
[----:B------:R-:W-:Y:S04]  /*ff00*/  STL [R1+0x528], R24 ;  /* 0x0005281801007387 */ /* 0x000fe80000100800 */
[----:B------:R-:W3:Y:S04]  /*ff10*/  LDL.LU R7, [R1+0x10] ;  /* 0x0000100001077983 */ /* 0x000ee80000300800 */
[----:B------:R0:W-:Y:S04]  /*ff20*/  STL [R1+0x40c], R8 ;  /* 0x00040c0801007387 */ /* 0x0001e80000100800 */
[----:B0-----:R-:W3:Y:S01]  /*ff30*/  LDL.LU R8, [R1+0xc] ;  /* 0x00000c0001087983 */ /* 0x001ee20000300800 */
[----:B------:R-:W-:-:S05]  /*ff40*/  LEA R24, P2, R18, c[0x0][0x168], 0x1 ;  /* 0x00005a0012187a11 */ /* 0x000fca00078408ff */
[----:B------:R0:W-:Y:S02]  /*ff50*/  STL [R1+0x67c], R24 ;  /* 0x00067c1801007387 */ /* 0x0001e40000100800 */
[----:B0-----:R-:W-:Y:S02]  /*ff60*/  LEA.HI.X.SX32 R24, R9, c[0x0][0x16c], 0x1, P3 ;  /* 0x00005b0009187a11 */ /* 0x001fe400018f0eff */
[----:B------:R-:W3:Y:S01]  /*ff70*/  LDL.LU R9, [R1+0x8] ;  /* 0x0000080001097983 */ /* 0x000ee20000300800 */
[----:B------:R-:W-:-:S03]  /*ff80*/  LEA.HI.X.SX32 R23, R23, c[0x0][0x16c], 0x1, P4 ;  /* 0x00005b0017177a11 */ /* 0x000fc600020f0eff */
[----:B------:R2:W-:Y:S01]  /*ff90*/  STL [R1+0x51c], R24 ;  /* 0x00051c1801007387 */ /* 0x0005e20000100800 */
[----:B------:R-:W-:Y:S02]  /*ffa0*/  LEA.HI.X.SX32 R22, R22, c[0x0][0x16c], 0x1, P5 ;  /* 0x00005b0016167a11 */ /* 0x000fe400028f0eff */
[----:B------:R-:W-:Y:S02]  /*ffb0*/  LEA.HI.X.SX32 R21, R21, c[0x0][0x16c], 0x1, P6 ;  /* 0x00005b0015157a11 */ /* 0x000fe400030f0eff */
[----:B--2---:R-:W-:-:S05]  /*ffc0*/  LEA R24, P3, R17, c[0x0][0x168], 0x1 ;  /* 0x00005a0011187a11 */ /* 0x004fca00078608ff */
[----:B------:R0:W-:Y:S04]  /*ffd0*/  STL [R1+0x760], R24 ;  /* 0x0007601801007387 */ /* 0x0001e80000100800 */
[----:B0-----:R-:W2:Y:S04]  /*ffe0*/  LDL.LU R24, [R1+0xb24] ;  /* 0x000b240001187983 */ /* 0x001ea80000300800 */
[----:B------:R4:W-:Y:S02]  /*fff0*/  STL [R1+0x670], R23 ;  /* 0x0006701701007387 */ /* 0x0009e40000100800 */
[----:B----4-:R-:W-:-:S05]  /*10000*/  LEA R23, P4, R16, c[0x0][0x168], 0x1 ;  /* 0x00005a0010177a11 */ /* 0x010fca00078808ff */
[----:B------:R0:W-:Y:S04]  /*10010*/  STL [R1+0x530], R23 ;  /* 0x0005301701007387 */ /* 0x0001e80000100800 */
[----:B0-----:R-:W4:Y:S04]  /*10020*/  LDL.LU R23, [R1+0xb20] ;  /* 0x000b200001177983 */ /* 0x001f280000300800 */
[----:B------:R0:W-:Y:S02]  /*10030*/  STL [R1+0x410], R22 ;  /* 0x0004101601007387 */ /* 0x0001e40000100800 */
[----:B0-----:R-:W-:-:S05]  /*10040*/  LEA R22, P5, R15, c[0x0][0x168], 0x1 ;  /* 0x00005a000f167a11 */ /* 0x001fca00078a08ff */
[----:B------:R0:W-:Y:S01]  /*10050*/  STL [R1+0x684], R22 ;  /* 0x0006841601007387 */ /* 0x0001e20000100800 */
[----:B------:R-:W-:-:S03]  /*10060*/  LEA.HI.X.SX32 R20, R20, c[0x0][0x16c], 0x1, P0 ;  /* 0x00005b0014147a11 */ /* 0x000fc600000f0eff */
[----:B0-----:R-:W2:Y:S04]  /*10070*/  LDL.LU R22, [R1+0xb1c] ;  /* 0x000b1c0001167983 */ /* 0x001ea80000300800 */
[----:B------:R3:W-:Y:S02]  /*10080*/  STL [R1+0x524], R21 ;  /* 0x0005241501007387 */ /* 0x0007e40000100800 */
[----:B---3--:R-:W-:-:S05]  /*10090*/  LEA R21, P6, R14, c[0x0][0x168], 0x1 ;  /* 0x00005a000e157a11 */ /* 0x008fca00078c08ff */
[----:B------:R0:W-:Y:S01]  /*100a0*/  STL [R1+0x764], R21 ;  /* 0x0007641501007387 */ /* 0x0001e20000100800 */
[----:B------:R-:W-:-:S03]  /*100b0*/  LEA.HI.X.SX32 R19, R19, c[0x0][0x16c], 0x1, P1 ;  /* 0x00005b0013137a11 */ /* 0x000fc600008f0eff */
[----:B0-----:R-:W3:Y:S04]  /*100c0*/  LDL.LU R21, [R1+0xb18] ;  /* 0x000b180001157983 */ /* 0x001ee80000300800 */
[----:B------:R0:W-:Y:S02]  /*100d0*/  STL [R1+0x678], R20 ;  /* 0x0006781401007387 */ /* 0x0001e40000100800 */
[----:B0-----:R-:W-:-:S05]  /*100e0*/  LEA R20, P0, R13, c[0x0][0x168], 0x1 ;  /* 0x00005a000d147a11 */ /* 0x001fca00078008ff */
[----:B------:R0:W-:Y:S01]  /*100f0*/  STL [R1+0x538], R20 ;  /* 0x0005381401007387 */ /* 0x0001e20000100800 */
[----:B------:R-:W-:-:S03]  /*10100*/  LEA.HI.X.SX32 R18, R18, c[0x0][0x16c], 0x1, P2 ;  /* 0x00005b0012127a11 */ /* 0x000fc600010f0eff */
[----:B0-----:R-:W2:Y:S04]  /*10110*/  LDL.LU R20, [R1+0xb14] ;  /* 0x000b140001147983 */ /* 0x001ea80000300800 */
        /* <DEDUP_REMOVED lines=47> */
[----:B------:R0:W-:Y:S04]  /*10410*/  STL [R1+0x6a4], R10 ;  /* 0x0006a40a01007387 */ /* 0x0001e80000100800 */
[----:B0-----:R-:W2:Y:S04]  /*10420*/  LDL.LU R10, [R1+0xaec] ;  /* 0x000aec00010a7983 */ /* 0x001ea80000300800 */
[----:B------:R0:W-:Y:S02]  /*10430*/  STL [R1+0x544], R0 ;  /* 0x0005440001007387 */ /* 0x0001e40000100800 */
[----:B0-----:R-:W-:-:S05]  /*10440*/  LEA R0, P4, R9, c[0x0][0x168], 0x1 ;  /* 0x00005a0009007a11 */ /* 0x001fca00078808ff */
[----:B------:R0:W-:Y:S04]  /*10450*/  STL [R1+0x774], R0 ;  /* 0x0007740001007387 */ /* 0x0001e80000100800 */
[----:B0-----:R-:W2:Y:S01]  /*10460*/  LDL.LU R0, [R1+0xae8] ;  /* 0x000ae80001007983 */ /* 0x001ea20000300800 */
[----:B------:R-:W-:-:S05]  /*10470*/  LEA.HI.X.SX32 R3, R3, c[0x0][0x16c], 0x1, P5 ;  /* 0x00005b0003037a11 */ /* 0x000fca00028f0eff */
[----:B------:R2:W-:Y:S02]  /*10480*/  STL [R1+0x698], R3 ;  /* 0x0006980301007387 */ /* 0x0005e40000100800 */
[----:B--2---:R-:W-:-:S05]  /*10490*/  LEA R3, P5, R0, c[0x0][0x168], 0x1 ;  /* 0x00005a0000037a11 */ /* 0x004fca00078a08ff */
        /* <DEDUP_REMOVED lines=32> */
[----:B------:R-:W-:Y:S02]  /*106a0*/  LEA.HI.X.SX32 R0, R0, c[0x0][0x16c], 0x1, P5 ;  /* 0x00005b0000007a11 */ /* 0x000fe400028f0eff */
[----:B------:R-:W-:-:S03]  /*106b0*/  LEA.HI.X.SX32 R3, R3, c[0x0][0x16c], 0x1, P6 ;  /* 0x00005b0003037a11 */ /* 0x000fc600030f0eff */
[----:B------:R2:W-:Y:S01]  /*106c0*/  STL [R1+0x42c], R0 ;  /* 0x00042c0001007387 */ /* 0x0005e20000100800 */
[----:B------:R-:W-:Y:S02]  /*106d0*/  LEA.HI.X.SX32 R29, R29, c[0x0][0x16c], 0x1, P0 ;  /* 0x00005b001d1d7a11 */ /* 0x000fe400000f0eff */
[----:B--2---:R-:W-:-:S05]  /*106e0*/  LEA R0, P5, R9, c[0x0][0x168], 0x1 ;  /* 0x00005a0009007a11 */ /* 0x004fca00078a08ff */
[----:B------:R0:W-:Y:S04]  /*106f0*/  STL [R1+0x6bc], R0 ;  /* 0x0006bc0001007387 */ /* 0x0001e80000100800 */
[----:B0-----:R-:W2:Y:S04]  /*10700*/  LDL.LU R0, [R1+0xac8] ;  /* 0x000ac80001007983 */ /* 0x001ea80000300800 */
[----:B------:R0:W-:Y:S02]  /*10710*/  STL [R1+0x55c], R3 ;  /* 0x00055c0301007387 */ /* 0x0001e40000100800 */
[----:B0-----:R-:W-:-:S05]  /*10720*/  LEA R3, P6, R10, c[0x0][0x168], 0x1 ;  /* 0x00005a000a037a11 */ /* 0x001fca00078c08ff */
[----:B------:R0:W-:Y:S04]  /*10730*/  STL [R1+0x780], R3 ;  /* 0x0007800301007387 */ /* 0x0001e80000100800 */
[----:B0-----:R-:W2:Y:S04]  /*10740*/  LDL.LU R3, [R1+0xac4] ;  /* 0x000ac40001037983 */ /* 0x001ea80000300800 */
[----:B------:R0:W-:Y:S02]  /*10750*/  STL [R1+0x6b0], R29 ;  /* 0x0006b01d01007387 */ /* 0x0001e40000100800 */
[----:B0-----:R-:W-:-:S05]  /*10760*/  LEA R29, P0, R11, c[0x0][0x168], 0x1 ;  /* 0x00005a000b1d7a11 */ /* 0x001fca00078008ff */
[----:B------:R0:W-:Y:S02]  /*10770*/  STL [R1+0x570], R29 ;  /* 0x0005701d01007387 */ /* 0x0001e40000100800 */
[----:B0-----:R-:W-:Y:S02]  /*10780*/  LEA.HI.X.SX32 R29, R2, c[0x0][0x16c], 0x1, P1 ;  /* 0x00005b00021d7a11 */ /* 0x001fe400008f0eff */
[----:B------:R0:W5:Y:S04]  /*10790*/  LDL.LU R2, [R1+0xac0] ;  /* 0x000ac00001027983 */ /* 0x0001680000300800 */
[----:B------:R1:W-:Y:S02]  /*107a0*/  STL [R1+0x430], R29 ;  /* 0x0004301d01007387 */ /* 0x0003e40000100800 */
[----:B-1----:R-:W-:-:S05]  /*107b0*/  LEA R29, P1, R12, c[0x0][0x168], 0x1 ;  /* 0x00005a000c1d7a11 */ /* 0x002fca00078208ff */
[----:B------:R1:W-:Y:S02]  /*107c0*/  STL [R1+0x6c4], R29 ;  /* 0x0006c41d01007387 */ /* 0x0003e40000100800 */
[----:B-1----:R-:W-:Y:S02]  /*107d0*/  LEA.HI.X.SX32 R29, R6, c[0x0][0x16c], 0x1, P2 ;  /* 0x00005b00061d7a11 */ /* 0x002fe400010f0eff */
[----:B------:R-:W-:-:S03]  /*107e0*/  LEA R6, P2, R13, c[0x0][0x168], 0x1 ;  /* 0x00005a000d067a11 */ /* 0x000fc600078408ff */
[----:B------:R1:W-:Y:S04]  /*107f0*/  STL [R1+0x564], R29 ;  /* 0x0005641d01007387 */ /* 0x0003e80000100800 */
[----:B------:R0:W-:Y:S01]  /*10800*/  STL [R1+0x784], R6 ;  /* 0x0007840601007387 */ /* 0x0001e20000100800 */
[----:B-1----:R-:W-:Y:S02]  /*10810*/  LEA.HI.X.SX32 R29, R7, c[0x0][0x16c], 0x1, P3 ;  /* 0x00005b00071d7a11 */ /* 0x002fe400018f0eff */
[----:B------:R-:W-:Y:S02]  /*10820*/  LEA R7, P3, R14, c[0x0][0x168], 0x1 ;  /* 0x00005a000e077a11 */ /* 0x000fe400078608ff */
[----:B0-----:R-:W-:Y:S01]  /*10830*/  LEA.HI.X.SX32 R6, R8, c[0x0][0x16c], 0x1, P4 ;  /* 0x00005b0008067a11 */ /* 0x001fe200020f0eff */
[----:B------:R-:W-:Y:S01]  /*10840*/  STL [R1+0x6b8], R29 ;  /* 0x0006b81d01007387 */ /* 0x000fe20000100800 */
[----:B------:R-:W-:-:S03]  /*10850*/  LEA R8, P4, R15, c[0x0][0x168], 0x1 ;  /* 0x00005a000f087a11 */ /* 0x000fc600078808ff */
[----:B------:R0:W-:Y:S04]  /*10860*/  STL [R1+0x578], R7 ;  /* 0x0005780701007387 */ /* 0x0001e80000100800 */
[----:B------:R1:W-:Y:S04]  /*10870*/  STL [R1+0x434], R6 ;  /* 0x0004340601007387 */ /* 0x0003e80000100800 */
[----:B------:R3:W-:Y:S01]  /*10880*/  STL [R1+0x6cc], R8 ;  /* 0x0006cc0801007387 */ /* 0x0007e20000100800 */
[----:B0-----:R-:W-:Y:S02]  /*10890*/  LEA.HI.X.SX32 R7, R9, c[0x0][0x16c], 0x1, P5 ;  /* 0x00005b0009077a11 */ /* 0x001fe400028f0eff */
[----:B-1----:R-:W-:-:S03]  /*108a0*/  LEA R6, P5, R16, c[0x0][0x168], 0x1 ;  /* 0x00005a0010067a11 */ /* 0x002fc600078a08ff */
[----:B------:R0:W-:Y:S01]  /*108b0*/  STL [R1+0x56c], R7 ;  /* 0x00056c0701007387 */ /* 0x0001e20000100800 */
[----:B---3--:R-:W-:-:S03]  /*108c0*/  LEA.HI.X.SX32 R8, R10, c[0x0][0x16c], 0x1, P6 ;  /* 0x00005b000a087a11 */ /* 0x008fc600030f0eff */
[----:B------:R1:W-:Y:S04]  /*108d0*/  STL [R1+0x788], R6 ;  /* 0x0007880601007387 */ /* 0x0003e80000100800 */
[----:B------:R3:W-:Y:S01]  /*108e0*/  STL [R1+0x6c0], R8 ;  /* 0x0006c00801007387 */ /* 0x0007e20000100800 */
[----:B0-----:R-:W-:Y:S02]  /*108f0*/  LEA R7, P6, R17, c[0x0][0x168], 0x1 ;  /* 0x00005a0011077a11 */ /* 0x001fe400078c08ff */
[----:B-1----:R-:W-:-:S03]  /*10900*/  LEA.HI.X.SX32 R6, R11, c[0x0][0x16c], 0x1, P0 ;  /* 0x00005b000b067a11 */ /* 0x002fc600000f0eff */
[----:B------:R0:W-:Y:S01]  /*10910*/  STL [R1+0x580], R7 ;  /* 0x0005800701007387 */ /* 0x0001e20000100800 */
[----:B---3--:R-:W-:-:S03]  /*10920*/  LEA R8, P0, R18, c[0x0][0x168], 0x1 ;  /* 0x00005a0012087a11 */ /* 0x008fc600078008ff */
        /* <DEDUP_REMOVED lines=18> */
[----:B------:R0:W-:Y:S01]  /*10a50*/  STL [R1+0x790], R6 ;  /* 0x0007900601007387 */ /* 0x0001e20000100800 */
[----:B------:R-:W-:-:S03]  /*10a60*/  IMAD R25, R25, c[0x0][0x190], RZ ;  /* 0x0000640019197a24 */ /* 0x000fc600078e02ff */
[----:B------:R1:W-:Y:S01]  /*10a70*/  STL [R1+0x6d0], R8 ;  /* 0x0006d00801007387 */ /* 0x0003e20000100800 */
[----:B----4-:R-:W-:Y:S02]  /*10a80*/  LEA R7, P5, R23, c[0x0][0x168], 0x1 ;  /* 0x00005a0017077a11 */ /* 0x010fe400078a08ff */
[----:B0-----:R-:W-:-:S03]  /*10a90*/  LEA.HI.X.SX32 R6, R17, c[0x0][0x16c], 0x1, P6 ;  /* 0x00005b0011067a11 */ /* 0x001fc600030f0eff */
[----:B------:R0:W-:Y:S01]  /*10aa0*/  STL [R1+0x590], R7 ;  /* 0x0005900701007387 */ /* 0x0001e20000100800 */
[----:B-1----:R-:W-:Y:S01]  /*10ab0*/  LEA R8, P6, R24, c[0x0][0x168], 0x1 ;  /* 0x00005a0018087a11 */ /* 0x002fe200078c08ff */
[----:B------:R-:W-:Y:S02]  /*10ac0*/  IMAD R26, R26, c[0x0][0x190], RZ ;  /* 0x000064001a1a7a24 */ /* 0x000fe400078e02ff */
[----:B------:R1:W-:Y:S01]  /*10ad0*/  STL [R1+0x440], R6 ;  /* 0x0004400601007387 */ /* 0x0003e20000100800 */
[----:B------:R-:W-:Y:S01]  /*10ae0*/  IMAD R27, R27, c[0x0][0x190], RZ ;  /* 0x000064001b1b7a24 */ /* 0x000fe200078e02ff */
[----:B0-----:R-:W-:Y:S02]  /*10af0*/  LEA.HI.X.SX32 R7, R18, c[0x0][0x16c], 0x1, P0 ;  /* 0x00005b0012077a11 */ /* 0x001fe400000f0eff */
[----:B------:R0:W-:Y:S01]  /*10b00*/  STL [R1+0x6e4], R8 ;  /* 0x0006e40801007387 */ /* 0x0001e20000100800 */
[----:B-1----:R-:W-:-:S03]  /*10b10*/  LEA R6, P0, R25, c[0x0][0x168], 0x1 ;  /* 0x00005a0019067a11 */ /* 0x002fc600078008ff */
[----:B------:R1:W-:Y:S01]  /*10b20*/  STL [R1+0x584], R7 ;  /* 0x0005840701007387 */ /* 0x0003e20000100800 */
[----:B0-----:R-:W-:-:S03]  /*10b30*/  LEA.HI.X.SX32 R8, R19, c[0x0][0x16c], 0x1, P1 ;  /* 0x00005b0013087a11 */ /* 0x001fc600008f0eff */
[----:B------:R0:W-:Y:S01]  /*10b40*/  STL [R1+0x794], R6 ;  /* 0x0007940601007387 */ /* 0x0001e20000100800 */
[----:B------:R-:W-:Y:S01]  /*10b50*/  IMAD R28, R28, c[0x0][0x190], RZ ;  /* 0x000064001c1c7a24 */ /* 0x000fe200078e02ff */
[----:B-1----:R-:W-:Y:S02]  /*10b60*/  LEA R7, P1, R26, c[0x0][0x168], 0x1 ;  /* 0x00005a001a077a11 */ /* 0x002fe400078208ff */
[----:B------:R1:W-:Y:S01]  /*10b70*/  STL [R1+0x6d8], R8 ;  /* 0x0006d80801007387 */ /* 0x0003e20000100800 */
[----:B0-----:R-:W-:-:S03]  /*10b80*/  LEA.HI.X.SX32 R6, R20, c[0x0][0x16c], 0x1, P2 ;  /* 0x00005b0014067a11 */ /* 0x001fc600010f0eff */
[----:B------:R0:W-:Y:S01]  /*10b90*/  STL [R1+0x598], R7 ;  /* 0x0005980701007387 */ /* 0x0001e20000100800 */
[----:B-1----:R-:W-:-:S03]  /*10ba0*/  LEA R8, P2, R27, c[0x0][0x168], 0x1 ;  /* 0x00005a001b087a11 */ /* 0x002fc600078408ff */
[----:B------:R1:W-:Y:S01]  /*10bb0*/  STL [R1+0x444], R6 ;  /* 0x0004440601007387 */ /* 0x0003e20000100800 */
[----:B0-----:R-:W-:-:S03]  /*10bc0*/  LEA.HI.X.SX32 R7, R21, c[0x0][0x16c], 0x1, P3 ;  /* 0x00005b0015077a11 */ /* 0x001fc600018f0eff */
[----:B------:R0:W-:Y:S01]  /*10bd0*/  STL [R1+0x6ec], R8 ;  /* 0x0006ec0801007387 */ /* 0x0001e20000100800 */
[----:B-1----:R-:W-:-:S03]  /*10be0*/  LEA R6, P3, R28, c[0x0][0x168], 0x1 ;  /* 0x00005a001c067a11 */ /* 0x002fc600078608ff */
[----:B------:R-:W-:Y:S01]  /*10bf0*/  STL [R1+0x58c], R7 ;  /* 0x00058c0701007387 */ /* 0x000fe20000100800 */
[----:B0-----:R-:W-:-:S03]  /*10c00*/  LEA.HI.X.SX32 R8, R22, c[0x0][0x16c], 0x1, P4 ;  /* 0x00005b0016087a11 */ /* 0x001fc600020f0eff */
[----:B------:R0:W-:Y:S04]  /*10c10*/  STL [R1+0x798], R6 ;  /* 0x0007980601007387 */ /* 0x0001e80000100800 */
[----:B------:R1:W-:Y:S01]  /*10c20*/  STL [R1+0x6e0], R8 ;  /* 0x0006e00801007387 */ /* 0x0003e20000100800 */
[----:B0-----:R-:W-:Y:S02]  /*10c30*/  LEA.HI.X.SX32 R6, R23, c[0x0][0x16c], 0x1, P5 ;  /* 0x00005b0017067a11 */ /* 0x001fe400028f0eff */
[----:B-1----:R-:W-:Y:S02]  /*10c40*/  LEA.HI.X.SX32 R8, R24, c[0x0][0x16c], 0x1, P6 ;  /* 0x00005b0018087a11 */ /* 0x002fe400030f0eff */
[----:B--2---:R-:W-:-:S05]  /*10c50*/  LEA R7, P4, R3, c[0x0][0x168], 0x1 ;  /* 0x00005a0003077a11 */ /* 0x004fca00078808ff */
[----:B------:R0:W-:Y:S04]  /*10c60*/  STL [R1+0x79c], R7 ;  /* 0x00079c0701007387 */ /* 0x0001e80000100800 */
[----:B------:R1:W-:Y:S04]  /*10c70*/  STL [R1+0x448], R6 ;  /* 0x0004480601007387 */ /* 0x0003e80000100800 */
[----:B------:R2:W-:Y:S01]  /*10c80*/  STL [R1+0x594], R8 ;  /* 0x0005940801007387 */ /* 0x0005e20000100800 */
[----:B0-----:R-:W-:Y:S02]  /*10c90*/  LEA.HI.X.SX32 R7, R25, c[0x0][0x16c], 0x1, P0 ;  /* 0x00005b0019077a11 */ /* 0x001fe400000f0eff */
[----:B-1----:R-:W-:-:S03]  /*10ca0*/  LEA.HI.X.SX32 R6, R26, c[0x0][0x16c], 0x1, P1 ;  /* 0x00005b001a067a11 */ /* 0x002fc600008f0eff */
[----:B------:R0:W-:Y:S01]  /*10cb0*/  STL [R1+0x6e8], R7 ;  /* 0x0006e80701007387 */ /* 0x0001e20000100800 */
[----:B--2---:R-:W-:-:S03]  /*10cc0*/  LEA.HI.X.SX32 R8, R27, c[0x0][0x16c], 0x1, P2 ;  /* 0x00005b001b087a11 */ /* 0x004fc600010f0eff */
[----:B------:R1:W-:Y:S04]  /*10cd0*/  STL [R1+0x44c], R6 ;  /* 0x00044c0601007387 */ /* 0x0003e80000100800 */
[----:B------:R2:W-:Y:S01]  /*10ce0*/  STL [R1+0x59c], R8 ;  /* 0x00059c0801007387 */ /* 0x0005e20000100800 */
[----:B0-----:R-:W-:Y:S02]  /*10cf0*/  LEA.HI.X.SX32 R7, R28, c[0x0][0x16c], 0x1, P3 ;  /* 0x00005b001c077a11 */ /* 0x001fe400018f0eff */
[----:B-1----:R-:W-:Y:S02]  /*10d00*/  LEA.HI.X.SX32 R6, R3, c[0x0][0x16c], 0x1, P4 ;  /* 0x00005b0003067a11 */ /* 0x002fe400020f0eff */
[----:B------:R-:W2:Y:S04]  /*10d10*/  LDL.LU R3, [R1+0xabc] ;  /* 0x000abc0001037983 */ /* 0x000ea80000300800 */
[----:B------:R-:W-:Y:S04]  /*10d20*/  STL [R1+0x6f0], R7 ;  /* 0x0006f00701007387 */ /* 0x000fe80000100800 */
[----:B------:R-:W-:Y:S04]  /*10d30*/  STL [R1+0xbc], RZ ;  /* 0x0000bcff01007387 */ /* 0x000fe80000100800 */
[----:B------:R0:W-:Y:S04]  /*10d40*/  STL [R1+0x6f4], R6 ;  /* 0x0006f40601007387 */ /* 0x0001e80000100800 */
[----:B------:R-:W-:Y:S04]  /*10d50*/  STL [R1+0xe0], RZ ;  /* 0x0000e0ff01007387 */ /* 0x000fe80000100800 */
[----:B------:R-:W-:Y:S04]  /*10d60*/  STL [R1+0xe4], RZ ;  /* 0x0000e4ff01007387 */ /* 0x000fe80000100800 */
[----:B------:R-:W-:Y:S04]  /*10d70*/  STL [R1+0xe8], RZ ;  /* 0x0000e8ff01007387 */ /* 0x000fe80000100800 */
[----:B------:R-:W-:Y:S04]  /*10d80*/  STL [R1+0xec], RZ ;  /* 0x0000ecff01007387 */ /* 0x000fe80000100800 */
[----:B------:R-:W3:Y:S04]  /*10d90*/  LDL R29, [R1+0x388] ;  /* 0x00038800011d7983 */ /* 0x000ee80000100800 */
        /* <DEDUP_REMOVED lines=24> */
[----:B--2---:R-:W-:-:S02]  /*10f20*/  LOP3.LUT R8, R3, 0x20, RZ, 0x3c, !PT ;  /* 0x0000002003087812 */ /* 0x004fc400078e3cff */
[C---:B------:R-:W-:Y:S02]  /*10f30*/  LOP3.LUT R8, R0.reuse, 0x20, RZ, 0x3c, !PT ;  /* 0x0000002000087812 */ /* 0x040fe400078e3cff */
[C---:B0-----:R-:W-:Y:S02]  /*10f40*/  LOP3.LUT R6, R3.reuse, 0x40, RZ, 0x3c, !PT ;  /* 0x0000004003067812 */ /* 0x041fe400078e3cff */
[C---:B------:R-:W-:Y:S01]  /*10f50*/  LOP3.LUT R6, R0.reuse, 0x40, RZ, 0x3c, !PT ;  /* 0x0000004000067812 */ /* 0x040fe200078e3cff */
[----:B------:R-:W-:Y:S01]  /*10f60*/  STL [R1+0x3a0], R8 ;  /* 0x0003a00801007387 */ /* 0x000fe20000100800 */
[----:B------:R-:W-:Y:S02]  /*10f70*/  LOP3.LUT R7, R3, 0x60, RZ, 0x3c, !PT ;  /* 0x0000006003077812 */ /* 0x000fe400078e3cff */
[----:B------:R-:W-:Y:S02]  /*10f80*/  LOP3.LUT R7, R0, 0x60, RZ, 0x3c, !PT ;  /* 0x0000006000077812 */ /* 0x000fe400078e3cff */
[----:B------:R0:W5:Y:S04]  /*10f90*/  LDL.LU R0, [R1+0xab8] ;  /* 0x000ab80001007983 */ /* 0x0001680000300800 */
[----:B------:R3:W-:Y:S02]  /*10fa0*/  STL [R1+0x39c], R6 ;  /* 0x00039c0601007387 */ /* 0x0007e40000100800 */
[----:B---3--:R-:W-:-:S05]  /*10fb0*/  LOP3.LUT R6, R29, 0x40, RZ, 0x3c, !PT ;  /* 0x000000401d067812 */ /* 0x008fca00078e3cff */
[----:B------:R0:W-:Y:S04]  /*10fc0*/  STL [R1+0x384], R6 ;  /* 0x0003840601007387 */ /* 0x0001e80000100800 */
[----:B------:R0:W-:Y:S02]  /*10fd0*/  STL [R1+0x398], R7 ;  /* 0x0003980701007387 */ /* 0x0001e40000100800 */
.L_x_3:
[----:B------:R-:W1:Y:S01]  /*10fe0*/  S2R R15, SR_TID.X ;  /* 0x00000000000f7919 */ /* 0x000e620000002100 */
[----:B------:R-:W-:Y:S01]  /*10ff0*/  IMAD.MOV.U32 R29, RZ, RZ, R5 ;  /* 0x000000ffff1d7224 */ /* 0x000fe200078e0005 */
[----:B------:R-:W-:Y:S01]  /*11000*/  PRMT R13, RZ, 0x7610, R13 ;  /* 0x00007610ff0d7816 */ /* 0x000fe2000000000d */
[----:B------:R-:W-:Y:S01]  /*11010*/  IMAD.MOV.U32 R28, RZ, RZ, R4 ;  /* 0x000000ffff1c7224 */ /* 0x000fe200078e0004 */
[----:B------:R-:W2:Y:S04]  /*11020*/  S2R R9, SR_TID.X ;  /* 0x0000000000097919 */ /* 0x000ea80000002100 */
[----:B------:R-:W3:Y:S04]  /*11030*/  S2R R5, SR_TID.X ;  /* 0x0000000000057919 */ /* 0x000ee80000002100 */
[----:B------:R4:W-:Y:S01]  /*11040*/  STL [R1+0x1620], R6 ;  /* 0x0016200601007387 */ /* 0x0009e20000100800 */
[----:B-----5:R-:W-:-:S02]  /*11050*/  PRMT R20, RZ, 0x7610, R20 ;  /* 0x00007610ff147816 */ /* 0x020fc40000000014 */
[----:B------:R-:W-:Y:S01]  /*11060*/  PRMT R11, RZ, 0x7610, R11 ;  /* 0x00007610ff0b7816 */ /* 0x000fe2000000000b */
[----:B------:R0:W-:Y:S04]  /*11070*/  STL [R1+0x161c], R23 ;  /* 0x00161c1701007387 */ /* 0x0001e80000100800 */
[----:B------:R-:W-:Y:S01]  /*11080*/  STL [R1+0x160c], R24 ;  /* 0x00160c1801007387 */ /* 0x000fe20000100800 */
[----:B-1----:R-:W-:-:S03]  /*11090*/  SHF.R.U32.HI R14, RZ, 0x6, R15 ;  /* 0x00000006ff0e7819 */ /* 0x002fc6000001160f */
[----:B------:R-:W-:Y:S01]  /*110a0*/  STL [R1+0x1610], R24 ;  /* 0x0016101801007387 */ /* 0x000fe20000100800 */
[----:B--2---:R-:W-:-:S03]  /*110b0*/  SHF.R.U32.HI R10, RZ, 0x6, R9 ;  /* 0x00000006ff0a7819 */ /* 0x004fc60000011609 */
[----:B------:R-:W-:Y:S01]  /*110c0*/  STL [R1+0x1614], R24 ;  /* 0x0016141801007387 */ /* 0x000fe20000100800 */
[----:B------:R-:W-:Y:S02]  /*110d0*/  SGXT.U32 R14, R14, 0x1 ;  /* 0x000000010e0e781a */ /* 0x000fe40000000000 */
[----:B---3--:R-:W-:Y:S01]  /*110e0*/  SHF.R.U32.HI R5, RZ, 0x6, R5 ;  /* 0x00000006ff057819 */ /* 0x008fe20000011605 */
[----:B------:R-:W-:Y:S01]  /*110f0*/  STL [R1+0x1618], R24 ;  /* 0x0016181801007387 */ /* 0x000fe20000100800 */
[----:B------:R-:W-:Y:S02]  /*11100*/  SGXT.U32 R10, R10, 0x1 ;  /* 0x000000010a0a781a */ /* 0x000fe40000000000 */
[----:B------:R-:W-:Y:S01]  /*11110*/  SGXT.U32 R5, R5, 0x1 ;  /* 0x000000010505781a */ /* 0x000fe20000000000 */
[----:B------:R-:W-:Y:S01]  /*11120*/  STL [R1+0x1608], R12 ;  /* 0x0016080c01007387 */ /* 0x000fe20000100800 */
[----:B------:R-:W-:Y:S01]  /*11130*/  ISETP.GE.AND P0, PT, R14, UR4, PT ;  /* 0x000000040e007c0c */ /* 0x000fe2000bf06270 */
[----:B------:R-:W-:Y:S01]  /*11140*/  IMAD R10, R10, c[0x0][0x188], RZ ;  /* 0x000062000a0a7a24 */ /* 0x000fe200078e02ff */
[----:B------:R-:W-:Y:S01]  /*11150*/  LOP3.LUT R5, R5, 0x2, RZ, 0xfc, !PT ;  /* 0x0000000205057812 */ /* 0x000fe200078efcff */
[----:B------:R-:W-:Y:S01]  /*11160*/  STL [R1+0x1604], R22 ;  /* 0x0016041601007387 */ /* 0x000fe20000100800 */
[----:B------:R-:W-:-:S02]  /*11170*/  SHF.R.U32.HI R9, RZ, 0x6, R9 ;  /* 0x00000006ff097819 */ /* 0x000fc40000011609 */
[----:B------:R-:W-:Y:S01]  /*11180*/  ISETP.GE.AND P1, PT, R5, UR4, PT ;  /* 0x0000000405007c0c */ /* 0x000fe2000bf26270 */
[----:B------:R-:W-:Y:S01]  /*11190*/  IMAD.WIDE R4, R10, 0x2, R28 ;  /* 0x000000020a047825 */ /* 0x000fe200078e021c */
[----:B------:R-:W-:Y:S01]  /*111a0*/  SGXT.U32 R9, R9, 0x1 ;  /* 0x000000010909781a */ /* 0x000fe20000000000 */
[----:B------:R-:W-:Y:S04]  /*111b0*/  STL [R1+0x1600], R21 ;  /* 0x0016001501007387 */ /* 0x000fe80000100800 */
[----:B------:R1:W2:Y:S04]  /*111c0*/  @!P0 LDG.E.U16 R13, [R4.64] ;  /* 0x00000006040d8981 */ /* 0x0002a8000c1e1500 */
[----:B------:R-:W3:Y:S04]  /*111d0*/  S2R R10, SR_TID.X ;  /* 0x00000000000a7919 */ /* 0x000ee80000002100 */
[----:B-----5:R-:W-:Y:S01]  /*111e0*/  STL [R1+0x15fc], R2 ;  /* 0x0015fc0201007387 */ /* 0x020fe20000100800 */
[----:B-1----:R-:W-:-:S02]  /*111f0*/  LOP3.LUT R5, R9, 0x4, RZ, 0xfc, !PT ;  /* 0x0000000409057812 */ /* 0x002fc400078efcff */
[----:B------:R-:W-:Y:S01]  /*11200*/  LOP3.LUT R9, R9, 0x2, RZ, 0xfc, !PT ;  /* 0x0000000209097812 */ /* 0x000fe200078efcff */
[----:B------:R-:W-:Y:S01]  /*11210*/  STL [R1+0x15f8], R0 ;  /* 0x0015f80001007387 */ /* 0x000fe20000100800 */
[----:B------:R-:W-:-:S03]  /*11220*/  ISETP.GE.AND P0, PT, R5, UR4, PT ;  /* 0x0000000405007c0c */ /* 0x000fc6000bf06270 */
[----:B------:R-:W-:Y:S01]  /*11230*/  IMAD R9, R9, c[0x0][0x188], RZ ;  /* 0x0000620009097a24 */ /* 0x000fe200078e02ff */
[----:B------:R-:W-:Y:S03]  /*11240*/  STL [R1+0x15ec], R3 ;  /* 0x0015ec0301007387 */ /* 0x000fe60000100800 */
[----:B------:R-:W-:Y:S01]  /*11250*/  IMAD.WIDE R4, R9, 0x2, R28 ;  /* 0x0000000209047825 */ /* 0x000fe200078e021c */
[----:B------:R-:W-:Y:S04]  /*11260*/  STL [R1+0x15f0], R3 ;  /* 0x0015f00301007387 */ /* 0x000fe80000100800 */
[----:B------:R1:W2:Y:S01]  /*11270*/  @!P1 LDG.E.U16 R20, [R4.64] ;  /* 0x0000000604149981 */ /* 0x0002a2000c1e1500 */
[----:B---3--:R-:W-:-:S03]  /*11280*/  SHF.R.U32.HI R9, RZ, 0x6, R10 ;  /* 0x00000006ff097819 */ /* 0x008fc6000001160a */
[----:B------:R-:W-:Y:S04]  /*11290*/  STL [R1+0x15f4], R3 ;  /* 0x0015f40301007387 */ /* 0x000fe80000100800 */
[----:B-1----:R-:W1:Y:S01]  /*112a0*/  S2R R5, SR_TID.X ;  /* 0x0000000000057919 */ /* 0x002e620000002100 */
[----:B------:R-:W-:Y:S02]  /*112b0*/  SGXT.U32 R9, R9, 0x1 ;  /* 0x000000010909781a */ /* 0x000fe40000000000 */
[----:B------:R-:W-:Y:S01]  /*112c0*/  SHF.R.U32.HI R10, RZ, 0x6, R10 ;  /* 0x00000006ff0a7819 */ /* 0x000fe2000001160a */
[----:B------:R-:W-:Y:S01]  /*112d0*/  STL [R1+0x15e8], R27 ;  /* 0x0015e81b01007387 */ /* 0x000fe20000100800 */
[----:B-1----:R-:W-:-:S03]  /*112e0*/  SHF.R.U32.HI R5, RZ, 0x6, R5 ;  /* 0x00000006ff057819 */ /* 0x002fc60000011605 */
[----:B------:R-:W-:Y:S01]  /*112f0*/  STL [R1+0x15e4], R26 ;  /* 0x0015e41a01007387 */ /* 0x000fe20000100800 */
[----:B------:R-:W-:-:S03]  /*11300*/  SGXT.U32 R5, R5, 0x1 ;  /* 0x000000010505781a */ /* 0x000fc60000000000 */
[----:B------:R-:W-:Y:S01]  /*11310*/  STL [R1+0x15e0], R25 ;  /* 0x0015e01901007387 */ /* 0x000fe20000100800 */
[----:B------:R-:W-:-:S04]  /*11320*/  LOP3.LUT R5, R5, 0x6, RZ, 0xfc, !PT ;  /* 0x0000000605057812 */ /* 0x000fc800078efcff */
[----:B------:R-:W-:Y:S02]  /*11330*/  ISETP.GE.AND P1, PT, R5, UR4, PT ;  /* 0x0000000405007c0c */ /* 0x000fe4000bf26270 */
[----:B------:R-:W-:-:S05]  /*11340*/  LOP3.LUT R5, R9, 0x4, RZ, 0xfc, !PT ;  /* 0x0000000409057812 */ /* 0x000fca00078efcff */
[----:B------:R-:W-:-:S04]  /*11350*/  IMAD R5, R5, c[0x0][0x188], RZ ;  /* 0x0000620005057a24 */ /* 0x000fc800078e02ff */
[----:B------:R-:W-:-:S05]  /*11360*/  IMAD.WIDE R4, R5, 0x2, R28 ;  /* 0x0000000205047825 */ /* 0x000fca00078e021c */
[----:B------:R-:W3:Y:S04]  /*11370*/  @!P0 LDG.E.U16 R11, [R4.64] ;  /* 0x00000006040b8981 */ /* 0x000ee8000c1e1500 */
[----:B------:R-:W1:Y:S01]  /*11380*/  S2R R9, SR_TID.X ;  /* 0x0000000000097919 */ /* 0x000e620000002100 */
[----:B------:R-:W-:-:S04]  /*11390*/  SGXT.U32 R10, R10, 0x1 ;  /* 0x000000010a0a781a */ /* 0x000fc80000000000 */
[----:B------:R-:W-:-:S04]  /*113a0*/  LOP3.LUT R10, R10, 0x8, RZ, 0xfc, !PT ;  /* 0x000000080a0a7812 */ /* 0x000fc800078efcff */
[----:B------:R-:W-:Y:S02]  /*113b0*/  ISETP.GE.AND P0, PT, R10, UR4, PT ;  /* 0x000000040a007c0c */ /* 0x000fe4000bf06270 */
[----:B------:R-:W1:Y:S01]  /*113c0*/  S2R R10, SR_TID.X ;  /* 0x00000000000a7919 */ /* 0x000e620000002100 */
[----:B0---4-:R-:W-:Y:S02]  /*113d0*/  PRMT R6, RZ, 0x7610, R6 ;  /* 0x00007610ff067816 */ /* 0x011fe40000000006 */
[----:B------:R-:W-:Y:S02]  /*113e0*/  PRMT R16, RZ, 0x7610, R16 ;  /* 0x00007610ff107816 */ /* 0x000fe40000000010 */
[----:B------:R-:W-:Y:S02]  /*113f0*/  PRMT R19, RZ, 0x7610, R19 ;  /* 0x00007610ff137816 */ /* 0x000fe40000000013 */
[----:B------:R-:W-:Y:S02]  /*11400*/  PRMT R17, RZ, 0x7610, R17 ;  /* 0x00007610ff117816 */ /* 0x000fe40000000011 */
[----:B------:R-:W-:Y:S01]  /*11410*/  PRMT R23, RZ, 0x7610, R23 ;  /* 0x00007610ff177816 */ /* 0x000fe20000000017 */
[----:B---3--:R1:W-:Y:S02]  /*11420*/  STL [R1+0x20], R11 ;  /* 0x0000200b01007387 */ /* 0x0083e40000100800 */
[----:B-1----:R-:W-:-:S04]  /*11430*/  SHF.R.U32.HI R11, RZ, 0x6, R9 ;  /* 0x00000006ff0b7819 */ /* 0x002fc80000011609 */
[----:B------:R-:W-:-:S04]  /*11440*/  SGXT.U32 R11, R11, 0x1 ;  /* 0x000000010b0b781a */ /* 0x000fc80000000000 */
[----:B------:R-:W-:Y:S02]  /*11450*/  LOP3.LUT R5, R11, 0x6, RZ, 0xfc, !PT ;  /* 0x000000060b057812 */ /* 0x000fe400078efcff */
[----:B------:R-:W-:-:S03]  /*11460*/  SHF.R.U32.HI R9, RZ, 0x6, R9 ;  /* 0x00000006ff097819 */ /* 0x000fc60000011609 */
[----:B------:R-:W-:Y:S01]  /*11470*/  IMAD R5, R5, c[0x0][0x188], RZ ;  /* 0x0000620005057a24 */ /* 0x000fe200078e02ff */
[----:B------:R-:W-:-:S03]  /*11480*/  LOP3.LUT R11, R11, 0xa, RZ, 0xfc, !PT ;  /* 0x0000000a0b0b7812 */ /* 0x000fc600078efcff */
[----:B------:R-:W-:Y:S01]  /*11490*/  IMAD.WIDE R4, R5, 0x2, R28 ;  /* 0x0000000205047825 */ /* 0x000fe200078e021c */
[----:B------:R-:W-:-:S04]  /*114a0*/  SGXT.U32 R9, R9, 0x1 ;  /* 0x000000010909781a */ /* 0x000fc80000000000 */
[----:B------:R0:W3:Y:S01]  /*114b0*/  @!P1 LDG.E.U16 R6, [R4.64] ;  /* 0x0000000604069981 */ /* 0x0000e2000c1e1500 */
[----:B------:R-:W-:Y:S02]  /*114c0*/  ISETP.GE.AND P1, PT, R11, UR4, PT ;  /* 0x000000040b007c0c */ /* 0x000fe4000bf26270 */
[----:B------:R-:W-:Y:S02]  /*114d0*/  LOP3.LUT R11, R9, 0x8, RZ, 0xfc, !PT ;  /* 0x00000008090b7812 */ /* 0x000fe400078efcff */
[----:B------:R-:W-:-:S03]  /*114e0*/  SHF.R.U32.HI R9, RZ, 0x6, R10 ;  /* 0x00000006ff097819 */ /* 0x000fc6000001160a */
[----:B------:R-:W-:Y:S01]  /*114f0*/  IMAD R11, R11, c[0x0][0x188], RZ ;  /* 0x000062000b0b7a24 */ /* 0x000fe200078e02ff */
[----:B------:R-:W-:Y:S02]  /*11500*/  SGXT.U32 R9, R9, 0x1 ;  /* 0x000000010909781a */ /* 0x000fe40000000000 */
[----:B------:R-:W-:Y:S01]  /*11510*/  SHF.R.U32.HI R10, RZ, 0x6, R10 ;  /* 0x00000006ff0a7819 */ /* 0x000fe2000001160a */
[----:B0-----:R-:W-:Y:S01]  /*11520*/  IMAD.WIDE R4, R11, 0x2, R28 ;  /* 0x000000020b047825 */ /* 0x001fe200078e021c */
[----:B------:R-:W-:Y:S02]  /*11530*/  LOP3.LUT R11, R9, 0x10, RZ, 0xfc, !PT ;  /* 0x00000010090b7812 */ /* 0x000fe400078efcff */
[----:B------:R-:W0:Y:S01]  /*11540*/  S2R R9, SR_TID.X ;  /* 0x0000000000097919 */ /* 0x000e220000002100 */
[----:B------:R-:W-:-:S03]  /*11550*/  SGXT.U32 R10, R10, 0x1 ;  /* 0x000000010a0a781a */ /* 0x000fc60000000000 */
[----:B------:R1:W4:Y:S01]  /*11560*/  @!P0 LDG.E.U16 R16, [R4.64] ;  /* 0x0000000604108981 */ /* 0x000322000c1e1500 */
[----:B------:R-:W-:-:S05]  /*11570*/  LOP3.LUT R10, R10, 0xa, RZ, 0xfc, !PT ;  /* 0x0000000a0a0a7812 */ /* 0x000fca00078efcff */
[----:B------:R-:W-:-:S04]  /*11580*/  IMAD R10, R10, c[0x0][0x188], RZ ;  /* 0x000062000a0a7a24 */ /* 0x000fc800078e02ff */
[----:B-1----:R-:W-:Y:S02]  /*11590*/  IMAD.WIDE R4, R10, 0x2, R28 ;  /* 0x000000020a047825 */ /* 0x002fe400078e021c */
[----:B------:R-:W1:Y:S01]  /*115a0*/  S2R R10, SR_TID.X ;  /* 0x00000000000a7919 */ /* 0x000e620000002100 */
[----:B------:R-:W-:-:S03]  /*115b0*/  ISETP.GE.AND P2, PT, R11, UR4, PT ;  /* 0x000000040b007c0c */ /* 0x000fc6000bf46270 */
[----:B------:R1:W2:Y:S01]  /*115c0*/  @!P1 LDG.E.U16 R19, [R4.64] ;  /* 0x0000000604139981 */ /* 0x0002a2000c1e1500 */
[----:B0-----:R-:W-:-:S04]  /*115d0*/  SHF.R.U32.HI R9, RZ, 0x6, R9 ;  /* 0x00000006ff097819 */ /* 0x001fc80000011609 */
[----:B------:R-:W-:-:S04]  /*115e0*/  SGXT.U32 R9, R9, 0x1 ;  /* 0x000000010909781a */ /* 0x000fc80000000000 */
[C---:B------:R-:W-:Y:S02]  /*115f0*/  LOP3.LUT R11, R9.reuse, 0xc, RZ, 0xfc, !PT ;  /* 0x0000000c090b7812 */ /* 0x040fe400078efcff */
[----:B------:R-:W-:Y:S02]  /*11600*/  LOP3.LUT R9, R9, 0x10, RZ, 0xfc, !PT ;  /* 0x0000001009097812 */ /* 0x000fe400078efcff */
[----:B------:R-:W-:-:S03]  /*11610*/  ISETP.GE.AND P0, PT, R11, UR4, PT ;  /* 0x000000040b007c0c */ /* 0x000fc6000bf06270 */
[----:B------:R-:W-:Y:S01]  /*11620*/  IMAD R9, R9, c[0x0][0x188], RZ ;  /* 0x0000620009097a24 */ /* 0x000fe200078e02ff */
[----:B-1----:R-:W-:-:S03]  /*11630*/  SHF.R.U32.HI R11, RZ, 0x6, R10 ;  /* 0x00000006ff0b7819 */ /* 0x002fc6000001160a */
[----:B------:R-:W-:Y:S01]  /*11640*/  IMAD.WIDE R4, R9, 0x2, R28 ;  /* 0x0000000209047825 */ /* 0x000fe200078e021c */
[----:B------:R-:W-:-:S04]  /*11650*/  SGXT.U32 R11, R11, 0x1 ;  /* 0x000000010b0b781a */ /* 0x000fc80000000000 */
[----:B------:R0:W2:Y:S02]  /*11660*/  @!P2 LDG.E.U16 R17, [R4.64] ;  /* 0x000000060411a981 */ /* 0x0000a4000c1e1500 */
[C---:B0-----:R-:W-:Y:S02]  /*11670*/  LOP3.LUT R5, R11.reuse, 0x18, RZ, 0xfc, !PT ;  /* 0x000000180b057812 */ /* 0x041fe400078efcff */
[----:B------:R-:W-:Y:S02]  /*11680*/  LOP3.LUT R11, R11, 0xc, RZ, 0xfc, !PT ;  /* 0x0000000c0b0b7812 */ /* 0x000fe400078efcff */
[----:B------:R-:W-:-:S03]  /*11690*/  ISETP.GE.AND P1, PT, R5, UR4, PT ;  /* 0x0000000405007c0c */ /* 0x000fc6000bf26270 */
[----:B------:R-:W-:-:S04]  /*116a0*/  IMAD R11, R11, c[0x0][0x188], RZ ;  /* 0x000062000b0b7a24 */ /* 0x000fc800078e02ff */
[----:B------:R-:W-:-:S05]  /*116b0*/  IMAD.WIDE R4, R11, 0x2, R28 ;  /* 0x000000020b047825 */ /* 0x000fca00078e021c */
[----:B------:R0:W2:Y:S04]  /*116c0*/  @!P0 LDG.E.U16 R23, [R4.64] ;  /* 0x0000000604178981 */ /* 0x0000a8000c1e1500 */
[----:B------:R-:W1:Y:S01]  /*116d0*/  S2R R9, SR_TID.X ;  /* 0x0000000000097919 */ /* 0x000e620000002100 */
[----:B------:R-:W-:-:S04]  /*116e0*/  SHF.R.U32.HI R10, RZ, 0x6, R10 ;  /* 0x00000006ff0a7819 */ /* 0x000fc8000001160a */
[----:B------:R-:W-:-:S04]  /*116f0*/  SGXT.U32 R10, R10, 0x1 ;  /* 0x000000010a0a781a */ /* 0x000fc80000000000 */
[----:B------:R-:W-:-:S04]  /*11700*/  LOP3.LUT R11, R10, 0x20, RZ, 0xfc, !PT ;  /* 0x000000200a0b7812 */ /* 0x000fc800078efcff */
[----:B------:R-:W-:Y:S02]  /*11710*/  ISETP.GE.AND P2, PT, R11, UR4, PT ;  /* 0x000000040b007c0c */ /* 0x000fe4000bf46270 */
[----:B-1----:R-:W-:-:S04]  /*11720*/  SHF.R.U32.HI R10, RZ, 0x6, R9 ;  /* 0x00000006ff0a7819 */ /* 0x002fc80000011609 */
[----:B------:R-:W-:-:S04]  /*11730*/  SGXT.U32 R10, R10, 0x1 ;  /* 0x000000010a0a781a */ /* 0x000fc80000000000 */
[----:B------:R-:W-:Y:S02]  /*11740*/  LOP3.LUT R11, R10, 0x18, RZ, 0xfc, !PT ;  /* 0x000000180a0b7812 */ /* 0x000fe400078efcff */
[----:B------:R-:W1:Y:S03]  /*11750*/  S2R R10, SR_TID.X ;  /* 0x00000000000a7919 */ /* 0x000e660000002100 */
[----:B------:R-:W-:Y:S01]  /*11760*/  IMAD R11, R11, c[0x0][0x188], RZ ;  /* 0x000062000b0b7a24 */ /* 0x000fe200078e02ff */
[----:B------:R-:W-:-:S03]  /*11770*/  PRMT R18, RZ, 0x7610, R18 ;  /* 0x00007610ff127816 */ /* 0x000fc60000000012 */
[----:B0-----:R-:W-:Y:S01]  /*11780*/  IMAD.WIDE R4, R11, 0x2, R28 ;  /* 0x000000020b047825 */ /* 0x001fe200078e021c */
[----:B------:R-:W-:-:S04]  /*11790*/  SHF.R.U32.HI R9, RZ, 0x6, R9 ;  /* 0x00000006ff097819 */ /* 0x000fc80000011609 */
[----:B------:R-:W-:Y:S01]  /*117a0*/  SGXT.U32 R9, R9, 0x1 ;  /* 0x000000010909781a */ /* 0x000fe20000000000 */
[----:B------:R0:W4:Y:S01]  /*117b0*/  @!P1 LDG.E.U16 R18, [R4.64] ;  /* 0x0000000604129981 */ /* 0x000122000c1e1500 */
[--C-:B-1----:R-:W-:Y:S02]  /*117c0*/  SHF.R.U32.HI R11, RZ, 0x6, R10.reuse ;  /* 0x00000006ff0b7819 */ /* 0x102fe4000001160a */
[----:B------:R-:W-:Y:S02]  /*117d0*/  SHF.R.U32.HI R10, RZ, 0x6, R10 ;  /* 0x00000006ff0a7819 */ /* 0x000fe4000001160a */
[----:B------:R-:W-:Y:S02]  /*117e0*/  SGXT.U32 R11, R11, 0x1 ;  /* 0x000000010b0b781a */ /* 0x000fe40000000000 */
[----:B------:R-:W-:Y:S02]  /*117f0*/  SGXT.U32 R10, R10, 0x1 ;  /* 0x000000010a0a781a */ /* 0x000fe40000000000 */
[----:B0-----:R-:W-:-:S02]  /*11800*/  LOP3.LUT R5, R11, 0x20, RZ, 0xfc, !PT ;  /* 0x000000200b057812 */ /* 0x001fc400078efcff */
[----:B------:R-:W-:Y:S02]  /*11810*/  LOP3.LUT R11, R11, 0x28, RZ, 0xfc, !PT ;  /* 0x000000280b0b7812 */ /* 0x000fe400078efcff */
[----:B------:R-:W-:Y:S01]  /*11820*/  LOP3.LUT R9, R9, 0xe, RZ, 0xfc, !PT ;  /* 0x0000000e09097812 */ /* 0x000fe200078efcff */
[----:B------:R-:W-:Y:S01]  /*11830*/  IMAD R5, R5, c[0x0][0x188], RZ ;  /* 0x0000620005057a24 */ /* 0x000fe200078e02ff */
[----:B------:R-:W-:Y:S02]  /*11840*/  ISETP.GE.AND P1, PT, R11, UR4, PT ;  /* 0x000000040b007c0c */ /* 0x000fe4000bf26270 */
[----:B------:R-:W-:Y:S02]  /*11850*/  LOP3.LUT R11, R10, 0xe, RZ, 0xfc, !PT ;  /* 0x0000000e0a0b7812 */ /* 0x000fe400078efcff */
[----:B------:R-:W-:Y:S01]  /*11860*/  ISETP.GE.AND P0, PT, R9, UR4, PT ;  /* 0x0000000409007c0c */ /* 0x000fe2000bf06270 */
[----:B------:R-:W-:Y:S01]  /*11870*/  IMAD.WIDE R4, R5, 0x2, R28 ;  /* 0x0000000205047825 */ /* 0x000fe200078e021c */
[----:B------:R-:W-:-:S03]  /*11880*/  PRMT R7, RZ, 0x7610, R7 ;  /* 0x00007610ff077816 */ /* 0x000fc60000000007 */
[----:B------:R-:W-:Y:S01]  /*11890*/  IMAD R11, R11, c[0x0][0x188], RZ ;  /* 0x000062000b0b7a24 */ /* 0x000fe200078e02ff */
[----:B------:R-:W-:Y:S02]  /*118a0*/  PRMT R8, RZ, 0x7610, R8 ;  /* 0x00007610ff087816 */ /* 0x000fe40000000008 */
[----:B------:R0:W4:Y:S02]  /*118b0*/  @!P2 LDG.E.U16 R7, [R4.64] ;  /* 0x000000060407a981 */ /* 0x000124000c1e1500 */
[----:B0-----:R-:W-:-:S05]  /*118c0*/  IMAD.WIDE R4, R11, 0x2, R28 ;  /* 0x000000020b047825 */ /* 0x001fca00078e021c */
[----:B------:R0:W4:Y:S04]  /*118d0*/  @!P0 LDG.E.U16 R8, [R4.64] ;  /* 0x0000000604088981 */ /* 0x000128000c1e1500 */
[----:B---3--:R1:W-:Y:S04]  /*118e0*/  STL [R1+0x58], R6 ;  /* 0x0000580601007387 */ /* 0x0083e80000100800 */
[----:B-1----:R-:W3:Y:S04]  /*118f0*/  LDL.LU R6, [R1+0x1620] ;  /* 0x0016200001067983 */ /* 0x002ee80000300800 */
[----:B--2---:R1:W-:Y:S04]  /*11900*/  STL [R1+0x34], R23 ;  /* 0x0000341701007387 */ /* 0x0043e80000100800 */
[----:B-1----:R-:W2:Y:S04]  /*11910*/  LDL.LU R23, [R1+0x161c] ;  /* 0x00161c0001177983 */ /* 0x002ea80000300800 */
[----:B------:R-:W1:Y:S04]  /*11920*/  S2R R9, SR_TID.X ;  /* 0x0000000000097919 */ /* 0x000e680000002100 */
[----:B------:R-:W0:Y:S01]  /*11930*/  S2R R11, SR_TID.X ;  /* 0x00000000000b7919 */ /* 0x000e220000002100 */
[----:B-1----:R-:W-:-:S02]  /*11940*/  SHF.R.U32.HI R10, RZ, 0x6, R9 ;  /* 0x00000006ff0a7819 */ /* 0x002fc40000011609 */
[----:B------:R-:W-:-:S04]  /*11950*/  SHF.R.U32.HI R9, RZ, 0x6, R9 ;  /* 0x00000006ff097819 */ /* 0x000fc80000011609 */
[----:B------:R-:W-:-:S04]  /*11960*/  SGXT.U32 R9, R9, 0x1 ;  /* 0x000000010909781a */ /* 0x000fc80000000000 */
[----:B------:R-:W-:Y:S02]  /*11970*/  LOP3.LUT R9, R9, 0x28, RZ, 0xfc, !PT ;  /* 0x0000002809097812 */ /* 0x000fe400078efcff */
[----:B------:R-:W-:-:S03]  /*11980*/  SGXT.U32 R10, R10, 0x1 ;  /* 0x000000010a0a781a */ /* 0x000fc60000000000 */
[----:B------:R-:W-:Y:S01]  /*11990*/  IMAD R9, R9, c[0x0][0x188], RZ ;  /* 0x0000620009097a24 */ /* 0x000fe200078e02ff */
[----:B------:R-:W-:-:S03]  /*119a0*/  LOP3.LUT R10, R10, 0x30, RZ, 0xfc, !PT ;  /* 0x000000300a0a7812 */ /* 0x000fc600078efcff */
[----:B0-----:R-:W-:Y:S01]  /*119b0*/  IMAD.WIDE R4, R9, 0x2, R28 ;  /* 0x0000000209047825 */ /* 0x001fe200078e021c */
[----:B------:R-:W-:Y:S02]  /*119c0*/  ISETP.GE.AND P2, PT, R10, UR4, PT ;  /* 0x000000040a007c0c */ /* 0x000fe4000bf46270 */
[----:B------:R-:W-:Y:S01]  /*119d0*/  SHF.R.U32.HI R10, RZ, 0x6, R11 ;  /* 0x00000006ff0a7819 */ /* 0x000fe2000001160b */
[----:B----4-:R0:W-:Y:S04]  /*119e0*/  STL [R1+0x5c], R8 ;  /* 0x00005c0801007387 */ /* 0x0101e80000100800 */
[----:B0-----:R-:W0:Y:S01]  /*119f0*/  S2R R8, SR_TID.X ;  /* 0x0000000000087919 */ /* 0x001e220000002100 */
[----:B------:R-:W-:Y:S02]  /*11a00*/  SGXT.U32 R10, R10, 0x1 ;  /* 0x000000010a0a781a */ /* 0x000fe40000000000 */
[----:B0-----:R-:W-:-:S04]  /*11a10*/  SHF.R.U32.HI R8, RZ, 0x6, R8 ;  /* 0x00000006ff087819 */ /* 0x001fc80000011608 */
[----:B------:R-:W-:-:S04]  /*11a20*/  SGXT.U32 R8, R8, 0x1 ;  /* 0x000000010808781a */ /* 0x000fc80000000000 */
[C---:B------:R-:W-:Y:S02]  /*11a30*/  LOP3.LUT R9, R8.reuse, 0x12, RZ, 0xfc, !PT ;  /* 0x0000001208097812 */ /* 0x040fe400078efcff */
[----:B------:R-:W-:Y:S02]  /*11a40*/  LOP3.LUT R8, R8, 0x30, RZ, 0xfc, !PT ;  /* 0x0000003008087812 */ /* 0x000fe400078efcff */
[----:B------:R-:W-:-:S03]  /*11a50*/  ISETP.GE.AND P0, PT, R9, UR4, PT ;  /* 0x0000000409007c0c */ /* 0x000fc6000bf06270 */
[----:B------:R-:W-:-:S04]  /*11a60*/  IMAD R8, R8, c[0x0][0x188], RZ ;  /* 0x0000620008087a24 */ /* 0x000fc800078e02ff */
[----:B------:R-:W-:Y:S01]  /*11a70*/  IMAD.WIDE R8, R8, 0x2, R28 ;  /* 0x0000000208087825 */ /* 0x000fe200078e021c */
[----:B------:R-:W-:-:S04]  /*11a80*/  SHF.R.U32.HI R11, RZ, 0x6, R11 ;  /* 0x00000006ff0b7819 */ /* 0x000fc8000001160b */
[----:B------:R-:W-:-:S04]  /*11a90*/  SGXT.U32 R11, R11, 0x1 ;  /* 0x000000010b0b781a */ /* 0x000fc80000000000 */
[----:B------:R-:W-:-:S05]  /*11aa0*/  LOP3.LUT R11, R11, 0x12, RZ, 0xfc, !PT ;  /* 0x000000120b0b7812 */ /* 0x000fca00078efcff */
[----:B------:R-:W-:Y:S01]  /*11ab0*/  IMAD R11, R11, c[0x0][0x188], RZ ;  /* 0x000062000b0b7a24 */ /* 0x000fe200078e02ff */
[----:B---3--:R-:W-:-:S06]  /*11ac0*/  PRMT R6, RZ, 0x7610, R6 ;  /* 0x00007610ff067816 */ /* 0x008fcc0000000006 */
[----:B------:R0:W3:Y:S02]  /*11ad0*/  @!P1 LDG.E.U16 R6, [R4.64] ;  /* 0x0000000604069981 */ /* 0x0000e4000c1e1500 */
[----:B0-----:R-:W-:-:S06]  /*11ae0*/  PRMT R5, RZ, 0x7610, R5 ;  /* 0x00007610ff057816 */ /* 0x001fcc0000000005 */
[----:B------:R0:W4:Y:S02]  /*11af0*/  @!P2 LDG.E.U16 R5, [R8.64] ;  /* 0x000000060805a981 */ /* 0x000124000c1e1500 */
[----:B0-----:R-:W-:Y:S02]  /*11b00*/  LOP3.LUT R9, R10, 0x38, RZ, 0xfc, !PT ;  /* 0x000000380a097812 */ /* 0x001fe400078efcff */
[----:B------:R-:W0:Y:S02]  /*11b10*/  S2R R10, SR_TID.X ;  /* 0x00000000000a7919 */ /* 0x000e240000002100 */
[----:B------:R-:W-:Y:S01]  /*11b20*/  ISETP.GE.AND P1, PT, R9, UR4, PT ;  /* 0x0000000409007c0c */ /* 0x000fe2000bf26270 */
[----:B------:R-:W-:Y:S01]  /*11b30*/  IMAD.WIDE R8, R11, 0x2, R28 ;  /* 0x000000020b087825 */ /* 0x000fe200078e021c */
[----:B------:R-:W-:Y:S02]  /*11b40*/  PRMT R4, RZ, 0x7610, R4 ;  /* 0x00007610ff047816 */ /* 0x000fe40000000004 */
[----:B0-----:R-:W-:-:S04]  /*11b50*/  SHF.R.U32.HI R10, RZ, 0x6, R10 ;  /* 0x00000006ff0a7819 */ /* 0x001fc8000001160a */
[----:B------:R-:W-:-:S04]  /*11b60*/  SGXT.U32 R10, R10, 0x1 ;  /* 0x000000010a0a781a */ /* 0x000fc80000000000 */
[----:B------:R-:W-:-:S05]  /*11b70*/  LOP3.LUT R11, R10, 0x38, RZ, 0xfc, !PT ;  /* 0x000000380a0b7812 */ /* 0x000fca00078efcff */
[----:B------:R-:W-:Y:S01]  /*11b80*/  IMAD R11, R11, c[0x0][0x188], RZ ;  /* 0x000062000b0b7a24 */ /* 0x000fe200078e02ff */
[----:B--2---:R-:W-:-:S06]  /*11b90*/  PRMT R23, RZ, 0x7610, R23 ;  /* 0x00007610ff177816 */ /* 0x004fcc0000000017 */
[----:B------:R0:W2:Y:S02]  /*11ba0*/  @!P0 LDG.E.U16 R23, [R8.64] ;  /* 0x0000000608178981 */ /* 0x0000a4000c1e1500 */
[----:B0-----:R-:W-:-:S04]  /*11bb0*/  LOP3.LUT R9, R10, 0x14, RZ, 0xfc, !PT ;  /* 0x000000140a097812 */ /* 0x001fc800078efcff */
[----:B------:R-:W-:Y:S01]  /*11bc0*/  ISETP.GE.AND P0, PT, R9, UR4, PT ;  /* 0x0000000409007c0c */ /* 0x000fe2000bf06270 */
[----:B------:R-:W-:-:S05]  /*11bd0*/  IMAD.WIDE R8, R11, 0x2, R28 ;  /* 0x000000020b087825 */ /* 0x000fca00078e021c */
[----:B------:R0:W2:Y:S04]  /*11be0*/  @!P1 LDG.E.U16 R4, [R8.64] ;  /* 0x0000000608049981 */ /* 0x0000a8000c1e1500 */
[----:B------:R-:W1:Y:S04]  /*11bf0*/  S2R R10, SR_TID.X ;  /* 0x00000000000a7919 */ /* 0x000e680000002100 */
[----:B0-----:R-:W0:Y:S01]  /*11c00*/  S2R R9, SR_TID.X ;  /* 0x0000000000097919 */ /* 0x001e220000002100 */
[----:B------:R-:W-:Y:S02]  /*11c10*/  PRMT R24, RZ, 0x7610, R24 ;  /* 0x00007610ff187816 */ /* 0x000fe40000000018 */
[----:B-1----:R-:W-:-:S02]  /*11c20*/  SHF.R.U32.HI R11, RZ, 0x6, R10 ;  /* 0x00000006ff0b7819 */ /* 0x002fc4000001160a */
[----:B0-----:R-:W-:-:S04]  /*11c30*/  SHF.R.U32.HI R9, RZ, 0x6, R9 ;  /* 0x00000006ff097819 */ /* 0x001fc80000011609 */
[----:B------:R-:W-:Y:S02]  /*11c40*/  SGXT.U32 R9, R9, 0x1 ;  /* 0x000000010909781a */ /* 0x000fe40000000000 */
[----:B------:R-:W-:Y:S02]  /*11c50*/  SGXT.U32 R11, R11, 0x1 ;  /* 0x000000010b0b781a */ /* 0x000fe40000000000 */
[----:B------:R-:W-:-:S04]  /*11c60*/  LOP3.LUT R9, R9, 0x16, RZ, 0xfc, !PT ;  /* 0x0000001609097812 */ /* 0x000fc800078efcff */
[----:B------:R-:W-:Y:S02]  /*11c70*/  ISETP.GE.AND P1, PT, R9, UR4, PT ;  /* 0x0000000409007c0c */ /* 0x000fe4000bf26270 */
[----:B------:R-:W-:-:S05]  /*11c80*/  LOP3.LUT R9, R11, 0x14, RZ, 0xfc, !PT ;  /* 0x000000140b097812 */ /* 0x000fca00078efcff */
[----:B------:R-:W-:-:S04]  /*11c90*/  IMAD R9, R9, c[0x0][0x188], RZ ;  /* 0x0000620009097a24 */ /* 0x000fc800078e02ff */
[----:B------:R-:W-:-:S05]  /*11ca0*/  IMAD.WIDE R8, R9, 0x2, R28 ;  /* 0x0000000209087825 */ /* 0x000fca00078e021c */
[----:B------:R-:W2:Y:S01]  /*11cb0*/  @!P0 LDG.E.U16 R24, [R8.64] ;  /* 0x0000000608188981 */ /* 0x000ea2000c1e1500 */
[----:B------:R-:W-:-:S04]  /*11cc0*/  SHF.R.U32.HI R11, RZ, 0x6, R10 ;  /* 0x00000006ff0b7819 */ /* 0x000fc8000001160a */
[----:B------:R-:W-:Y:S01]  /*11cd0*/  SGXT.U32 R11, R11, 0x1 ;  /* 0x000000010b0b781a */ /* 0x000fe20000000000 */
[----:B--2---:R0:W-:Y:S04]  /*11ce0*/  STL [R1+0x30], R24 ;  /* 0x0000301801007387 */ /* 0x0041e80000100800 */
[----:B0-----:R-:W2:Y:S01]  /*11cf0*/  LDL.LU R24, [R1+0x1618] ;  /* 0x0016180001187983 */ /* 0x001ea20000300800 */
[C---:B------:R-:W-:Y:S02]  /*11d00*/  LOP3.LUT R9, R11.reuse, 0x1a, RZ, 0xfc, !PT ;  /* 0x0000001a0b097812 */ /* 0x040fe400078efcff */
[----:B------:R-:W-:Y:S02]  /*11d10*/  LOP3.LUT R11, R11, 0x16, RZ, 0xfc, !PT ;  /* 0x000000160b0b7812 */ /* 0x000fe400078efcff */
[----:B------:R-:W-:-:S03]  /*11d20*/  ISETP.GE.AND P0, PT, R9, UR4, PT ;  /* 0x0000000409007c0c */ /* 0x000fc6000bf06270 */
[----:B------:R-:W-:-:S04]  /*11d30*/  IMAD R11, R11, c[0x0][0x188], RZ ;  /* 0x000062000b0b7a24 */ /* 0x000fc800078e02ff */
[----:B------:R-:W-:Y:S01]  /*11d40*/  IMAD.WIDE R8, R11, 0x2, R28 ;  /* 0x000000020b087825 */ /* 0x000fe200078e021c */
[----:B--2---:R-:W-:-:S06]  /*11d50*/  PRMT R24, RZ, 0x7610, R24 ;  /* 0x00007610ff187816 */ /* 0x004fcc0000000018 */
[----:B------:R0:W2:Y:S01]  /*11d60*/  @!P1 LDG.E.U16 R24, [R8.64] ;  /* 0x0000000608189981 */ /* 0x0000a2000c1e1500 */
[----:B------:R-:W-:-:S04]  /*11d70*/  SHF.R.U32.HI R10, RZ, 0x6, R10 ;  /* 0x00000006ff0a7819 */ /* 0x000fc8000001160a */
[----:B------:R-:W-:-:S04]  /*11d80*/  SGXT.U32 R10, R10, 0x1 ;  /* 0x000000010a0a781a */ /* 0x000fc80000000000 */
[C---:B------:R-:W-:Y:S02]  /*11d90*/  LOP3.LUT R11, R10.reuse, 0x1c, RZ, 0xfc, !PT ;  /* 0x0000001c0a0b7812 */ /* 0x040fe400078efcff */
[----:B------:R-:W-:Y:S02]  /*11da0*/  LOP3.LUT R10, R10, 0x1a, RZ, 0xfc, !PT ;  /* 0x0000001a0a0a7812 */ /* 0x000fe400078efcff */
[----:B------:R-:W-:-:S03]  /*11db0*/  ISETP.GE.AND P1, PT, R11, UR4, PT ;  /* 0x000000040b007c0c */ /* 0x000fc6000bf26270 */
[----:B------:R-:W-:Y:S01]  /*11dc0*/  IMAD R10, R10, c[0x0][0x188], RZ ;  /* 0x000062000a0a7a24 */ /* 0x000fe200078e02ff */
[----:B0-----:R-:W-:-:S03]  /*11dd0*/  PRMT R8, RZ, 0x7610, R8 ;  /* 0x00007610ff087816 */ /* 0x001fc60000000008 */
[----:B------:R-:W-:-:S05]  /*11de0*/  IMAD.WIDE R10, R10, 0x2, R28 ;  /* 0x000000020a0a7825 */ /* 0x000fca00078e021c */
[----:B------:R0:W3:Y:S04]  /*11df0*/  @!P0 LDG.E.U16 R8, [R10.64] ;  /* 0x000000060a088981 */ /* 0x0000e8000c1e1500 */
[----:B0-----:R-:W0:Y:S04]  /*11e00*/  S2R R11, SR_TID.X ;  /* 0x00000000000b7919 */ /* 0x001e280000002100 */
[----:B--2---:R1:W-:Y:S04]  /*11e10*/  STL [R1+0x4c], R24 ;  /* 0x00004c1801007387 */ /* 0x0043e80000100800 */
[----:B-1----:R-:W2:Y:S01]  /*11e20*/  LDL.LU R24, [R1+0x1614] ;  /* 0x0016140001187983 */ /* 0x002ea20000300800 */
[----:B0-----:R-:W-:-:S04]  /*11e30*/  SHF.R.U32.HI R11, RZ, 0x6, R11 ;  /* 0x00000006ff0b7819 */ /* 0x001fc8000001160b */
[----:B------:R-:W-:-:S04]  /*11e40*/  SGXT.U32 R11, R11, 0x1 ;  /* 0x000000010b0b781a */ /* 0x000fc80000000000 */
[C---:B------:R-:W-:Y:S02]  /*11e50*/  LOP3.LUT R10, R11.reuse, 0x1e, RZ, 0xfc, !PT ;  /* 0x0000001e0b0a7812 */ /* 0x040fe400078efcff */
[----:B------:R-:W-:Y:S02]  /*11e60*/  LOP3.LUT R11, R11, 0x1c, RZ, 0xfc, !PT ;  /* 0x0000001c0b0b7812 */ /* 0x000fe400078efcff */
[----:B------:R-:W-:-:S03]  /*11e70*/  ISETP.GE.AND P0, PT, R10, UR4, PT ;  /* 0x000000040a007c0c */ /* 0x000fc6000bf06270 */
[----:B------:R-:W-:-:S04]  /*11e80*/  IMAD R11, R11, c[0x0][0x188], RZ ;  /* 0x000062000b0b7a24 */ /* 0x000fc800078e02ff */
[----:B------:R-:W-:Y:S01]  /*11e90*/  IMAD.WIDE R10, R11, 0x2, R28 ;  /* 0x000000020b0a7825 */ /* 0x000fe200078e021c */
[----:B--2---:R-:W-:-:S06]  /*11ea0*/  PRMT R24, RZ, 0x7610, R24 ;  /* 0x00007610ff187816 */ /* 0x004fcc0000000018 */
[----:B------:R0:W2:Y:S04]  /*11eb0*/  @!P1 LDG.E.U16 R24, [R10.64] ;  /* 0x000000060a189981 */ /* 0x0000a8000c1e1500 */
        /* <DEDUP_REMOVED lines=10> */
[----:B------:R-:W-:Y:S02]  /*11f60*/  PRMT R9, RZ, 0x7610, R9 ;  /* 0x00007610ff097816 */ /* 0x000fe40000000009 */
[----:B------:R-:W-:Y:S02]  /*11f70*/  PRMT R12, RZ, 0x7610, R12 ;  /* 0x00007610ff0c7816 */ /* 0x000fe4000000000c */
[----:B--2---:R-:W-:-:S06]  /*11f80*/  PRMT R24, RZ, 0x7610, R24 ;  /* 0x00007610ff187816 */ /* 0x004fcc0000000018 */
[----:B------:R0:W2:Y:S04]  /*11f90*/  @!P0 LDG.E.U16 R24, [R10.64] ;  /* 0x000000060a188981 */ /* 0x0000a8000c1e1500 */
[----:B0-----:R-:W0:Y:S02]  /*11fa0*/  S2R R11, SR_TID.X ;  /* 0x00000000000b7919 */ /* 0x001e240000002100 */
[----:B0-----:R-:W-:-:S04]  /*11fb0*/  SHF.R.U32.HI R11, RZ, 0x6, R11 ;  /* 0x00000006ff0b7819 */ /* 0x001fc8000001160b */
[----:B------:R-:W-:-:S04]  /*11fc0*/  SGXT.U32 R11, R11, 0x1 ;  /* 0x000000010b0b781a */ /* 0x000fc80000000000 */
[C---:B------:R-:W-:Y:S02]  /*11fd0*/  LOP3.LUT R10, R11.reuse, 0x24, RZ, 0xfc, !PT ;  /* 0x000000240b0a7812 */ /* 0x040fe400078efcff */
[----:B------:R-:W-:Y:S02]  /*11fe0*/  LOP3.LUT R11, R11, 0x22, RZ, 0xfc, !PT ;  /* 0x000000220b0b7812 */ /* 0x000fe400078efcff */
[----:B------:R-:W-:-:S03]  /*11ff0*/  ISETP.GE.AND P0, PT, R10, UR4, PT ;  /* 0x000000040a007c0c */ /* 0x000fc6000bf06270 */
[----:B------:R-:W-:-:S04]  /*12000*/  IMAD R11, R11, c[0x0][0x188], RZ ;  /* 0x000062000b0b7a24 */ /* 0x000fc800078e02ff */
[----:B------:R-:W-:-:S05]  /*12010*/  IMAD.WIDE R10, R11, 0x2, R28 ;  /* 0x000000020b0a7825 */ /* 0x000fca00078e021c */
[----:B------:R0:W3:Y:S02]  /*12020*/  @!P1 LDG.E.U16 R9, [R10.64] ;  /* 0x000000060a099981 */ /* 0x0000e4000c1e1500 */
[----:B0-----:R-:W-:-:S04]  /*12030*/  SHF.R.U32.HI R11, RZ, 0x6, R15 ;  /* 0x00000006ff0b7819 */ /* 0x001fc8000001160f */
[----:B------:R-:W-:-:S04]  /*12040*/  SGXT.U32 R11, R11, 0x1 ;  /* 0x000000010b0b781a */ /* 0x000fc80000000000 */
[C---:B------:R-:W-:Y:S02]  /*12050*/  LOP3.LUT R10, R11.reuse, 0x26, RZ, 0xfc, !PT ;  /* 0x000000260b0a7812 */ /* 0x040fe400078efcff */
[----:B------:R-:W-:Y:S02]  /*12060*/  LOP3.LUT R11, R11, 0x24, RZ, 0xfc, !PT ;  /* 0x000000240b0b7812 */ /* 0x000fe400078efcff */
[----:B------:R-:W-:-:S03]  /*12070*/  ISETP.GE.AND P1, PT, R10, UR4, PT ;  /* 0x000000040a007c0c */ /* 0x000fc6000bf26270 */
[----:B------:R-:W-:-:S04]  /*12080*/  IMAD R11, R11, c[0x0][0x188], RZ ;  /* 0x000062000b0b7a24 */ /* 0x000fc800078e02ff */
[----:B------:R-:W-:-:S05]  /*12090*/  IMAD.WIDE R10, R11, 0x2, R28 ;  /* 0x000000020b0a7825 */ /* 0x000fca00078e021c */
[----:B------:R0:W3:Y:S04]  /*120a0*/  @!P0 LDG.E.U16 R12, [R10.64] ;  /* 0x000000060a0c8981 */ /* 0x0000e8000c1e1500 */
[----:B0-----:R-:W0:Y:S01]  /*120b0*/  S2R R11, SR_TID.X ;  /* 0x00000000000b7919 */ /* 0x001e220000002100 */
[----:B------:R-:W-:-:S04]  /*120c0*/  SHF.R.U32.HI R15, RZ, 0x6, R15 ;  /* 0x00000006ff0f7819 */ /* 0x000fc8000001160f */
[----:B------:R-:W-:-:S04]  /*120d0*/  SGXT.U32 R15, R15, 0x1 ;  /* 0x000000010f0f781a */ /* 0x000fc80000000000 */
[----:B------:R-:W-:Y:S01]  /*120e0*/  LOP3.LUT R15, R15, 0x26, RZ, 0xfc, !PT ;  /* 0x000000260f0f7812 */ /* 0x000fe200078efcff */
[----:B--2---:R1:W-:Y:S04]  /*120f0*/  STL [R1+0x54], R24 ;  /* 0x0000541801007387 */ /* 0x0043e80000100800 */
[----:B-1----:R-:W2:Y:S04]  /*12100*/  LDL.LU R24, [R1+0x160c] ;  /* 0x00160c0001187983 */ /* 0x002ea80000300800 */
[----:B---3--:R1:W-:Y:S04]  /*12110*/  STL [R1+0x1c], R12 ;  /* 0x00001c0c01007387 */ /* 0x0083e80000100800 */
[----:B-1----:R-:W3:Y:S01]  /*12120*/  LDL.LU R12, [R1+0x1608] ;  /* 0x00160800010c7983 */ /* 0x002ee20000300800 */
[----:B0-----:R-:W-:-:S04]  /*12130*/  SHF.R.U32.HI R11, RZ, 0x6, R11 ;  /* 0x00000006ff0b7819 */ /* 0x001fc8000001160b */
[----:B------:R-:W-:Y:S01]  /*12140*/  SGXT.U32 R11, R11, 0x1 ;  /* 0x000000010b0b781a */ /* 0x000fe20000000000 */
[----:B------:R-:W-:-:S03]  /*12150*/  IMAD R15, R15, c[0x0][0x188], RZ ;  /* 0x000062000f0f7a24 */ /* 0x000fc600078e02ff */
[----:B------:R-:W-:-:S04]  /*12160*/  LOP3.LUT R11, R11, 0x2a, RZ, 0xfc, !PT ;  /* 0x0000002a0b0b7812 */ /* 0x000fc800078efcff */
[----:B------:R-:W-:Y:S01]  /*12170*/  ISETP.GE.AND P0, PT, R11, UR4, PT ;  /* 0x000000040b007c0c */ /* 0x000fe2000bf06270 */
[----:B------:R-:W-:Y:S01]  /*12180*/  IMAD.WIDE R10, R15, 0x2, R28 ;  /* 0x000000020f0a7825 */ /* 0x000fe200078e021c */
[C---:B------:R-:W-:Y:S02]  /*12190*/  LOP3.LUT R15, R14.reuse, 0x32, RZ, 0xfc, !PT ;  /* 0x000000320e0f7812 */ /* 0x040fe400078efcff */
[----:B------:R-:W-:Y:S02]  /*121a0*/  LOP3.LUT R14, R14, 0x2a, RZ, 0xfc, !PT ;  /* 0x0000002a0e0e7812 */ /* 0x000fe400078efcff */
[----:B------:R-:W-:-:S03]  /*121b0*/  PRMT R22, RZ, 0x7610, R22 ;  /* 0x00007610ff167816 */ /* 0x000fc60000000016 */
[----:B------:R-:W-:-:S03]  /*121c0*/  IMAD R14, R14, c[0x0][0x188], RZ ;  /* 0x000062000e0e7a24 */ /* 0x000fc600078e02ff */
[----:B------:R0:W4:Y:S01]  /*121d0*/  @!P1 LDG.E.U16 R22, [R10.64] ;  /* 0x000000060a169981 */ /* 0x000122000c1e1500 */
[----:B------:R-:W-:Y:S01]  /*121e0*/  ISETP.GE.AND P1, PT, R15, UR4, PT ;  /* 0x000000040f007c0c */ /* 0x000fe2000bf26270 */
[----:B------:R-:W-:Y:S01]  /*121f0*/  IMAD.WIDE R14, R14, 0x2, R28 ;  /* 0x000000020e0e7825 */ /* 0x000fe200078e021c */
[----:B0-----:R-:W-:-:S06]  /*12200*/  PRMT R10, RZ, 0x7610, R10 ;  /* 0x00007610ff0a7816 */ /* 0x001fcc000000000a */
[----:B------:R0:W4:Y:S04]  /*12210*/  @!P0 LDG.E.U16 R10, [R14.64] ;  /* 0x000000060e0a8981 */ /* 0x000128000c1e1500 */
[----:B0-----:R-:W0:Y:S01]  /*12220*/  S2R R15, SR_TID.X ;  /* 0x00000000000f7919 */ /* 0x001e220000002100 */
[----:B------:R-:W-:Y:S02]  /*12230*/  PRMT R11, RZ, 0x7610, R11 ;  /* 0x00007610ff0b7816 */ /* 0x000fe4000000000b */
[----:B0-----:R-:W-:-:S04]  /*12240*/  SHF.R.U32.HI R15, RZ, 0x6, R15 ;  /* 0x00000006ff0f7819 */ /* 0x001fc8000001160f */
[----:B------:R-:W-:-:S04]  /*12250*/  SGXT.U32 R15, R15, 0x1 ;  /* 0x000000010f0f781a */ /* 0x000fc80000000000 */
[C---:B------:R-:W-:Y:S02]  /*12260*/  LOP3.LUT R14, R15.reuse, 0x2c, RZ, 0xfc, !PT ;  /* 0x0000002c0f0e7812 */ /* 0x040fe400078efcff */
[----:B------:R-:W-:Y:S02]  /*12270*/  LOP3.LUT R15, R15, 0x32, RZ, 0xfc, !PT ;  /* 0x000000320f0f7812 */ /* 0x000fe400078efcff */
[----:B------:R-:W-:-:S03]  /*12280*/  ISETP.GE.AND P0, PT, R14, UR4, PT ;  /* 0x000000040e007c0c */ /* 0x000fc6000bf06270 */
[----:B------:R-:W-:-:S04]  /*12290*/  IMAD R15, R15, c[0x0][0x188], RZ ;  /* 0x000062000f0f7a24 */ /* 0x000fc800078e02ff */
[----:B------:R-:W-:-:S05]  /*122a0*/  IMAD.WIDE R14, R15, 0x2, R28 ;  /* 0x000000020f0e7825 */ /* 0x000fca00078e021c */
[----:B------:R0:W4:Y:S04]  /*122b0*/  @!P1 LDG.E.U16 R11, [R14.64] ;  /* 0x000000060e0b9981 */ /* 0x000128000c1e1500 */
[----:B0-----:R-:W0:Y:S02]  /*122c0*/  S2R R15, SR_TID.X ;  /* 0x00000000000f7919 */ /* 0x001e240000002100 */
        /* <DEDUP_REMOVED lines=17> */
[----:B---3--:R-:W-:-:S06]  /*123e0*/  PRMT R12, RZ, 0x7610, R12 ;  /* 0x00007610ff0c7816 */ /* 0x008fcc000000000c */
[----:B------:R0:W3:Y:S04]  /*123f0*/  @!P1 LDG.E.U16 R12, [R14.64] ;  /* 0x000000060e0c9981 */ /* 0x0000e8000c1e1500 */
        /* <DEDUP_REMOVED lines=9> */
[----:B------:R-:W3:Y:S04]  /*12490*/  @!P0 LDG.E.U16 R21, [R14.64] ;  /* 0x000000060e158981 */ /* 0x000ee8000c1e1500 */
[----:B----4-:R0:W-:Y:S04]  /*124a0*/  STL [R1+0x50], R22 ;  /* 0x0000501601007387 */ /* 0x0101e80000100800 */
[----:B0-----:R-:W4:Y:S04]  /*124b0*/  LDL.LU R22, [R1+0x1604] ;  /* 0x0016040001167983 */ /* 0x001f280000300800 */
[----:B--2---:R-:W-:Y:S04]  /*124c0*/  STL [R1+0x15cc], R24 ;  /* 0x0015cc1801007387 */ /* 0x004fe80000100800 */
[----:B------:R-:W-:Y:S04]  /*124d0*/  STL [R1+0x15d0], R24 ;  /* 0x0015d01801007387 */ /* 0x000fe80000100800 */
[----:B------:R-:W-:Y:S04]  /*124e0*/  STL [R1+0x15d4], R24 ;  /* 0x0015d41801007387 */ /* 0x000fe80000100800 */
[----:B------:R-:W-:Y:S04]  /*124f0*/  STL [R1+0x15d8], R24 ;  /* 0x0015d81801007387 */ /* 0x000fe80000100800 */
[----:B------:R-:W-:Y:S04]  /*12500*/  STL [R1+0x15dc], R24 ;  /* 0x0015dc1801007387 */ /* 0x000fe80000100800 */
[----:B---3--:R0:W-:Y:S04]  /*12510*/  STL [R1+0x48], R21 ;  /* 0x0000481501007387 */ /* 0x0081e80000100800 */
[----:B0-----:R-:W2:Y:S04]  /*12520*/  LDL.LU R21, [R1+0x1600] ;  /* 0x0016000001157983 */ /* 0x001ea80000300800 */
[----:B------:R-:W0:Y:S01]  /*12530*/  S2R R15, SR_TID.X ;  /* 0x00000000000f7919 */ /* 0x000e220000002100 */
[----:B----4-:R-:W-:-:S02]  /*12540*/  PRMT R22, RZ, 0x7610, R22 ;  /* 0x00007610ff167816 */ /* 0x010fc40000000016 */
        /* <DEDUP_REMOVED lines=27> */
[----:B--2---:R-:W-:-:S06]  /*12700*/  PRMT R21, RZ, 0x7610, R21 ;  /* 0x00007610ff157816 */ /* 0x004fcc0000000015 */
[----:B------:R0:W2:Y:S04]  /*12710*/  @!P1 LDG.E.U16 R21, [R14.64] ;  /* 0x000000060e159981 */ /* 0x0000a8000c1e1500 */
[----:B0-----:R-:W0:Y:S02]  /*12720*/  S2R R15, SR_TID.X ;  /* 0x00000000000f7919 */ /* 0x001e240000002100 */
[----:B0-----:R-:W-:-:S04]  /*12730*/  SHF.R.U32.HI R15, RZ, 0x6, R15 ;  /* 0x00000006ff0f7819 */ /* 0x001fc8000001160f */
[----:B------:R-:W-:-:S04]  /*12740*/  SGXT.U32 R15, R15, 0x1 ;  /* 0x000000010f0f781a */ /* 0x000fc80000000000 */
[----:B------:R-:W-:-:S05]  /*12750*/  LOP3.LUT R15, R15, 0x3e, RZ, 0xfc, !PT ;  /* 0x0000003e0f0f7812 */ /* 0x000fca00078efcff */
[----:B------:R-:W-:-:S04]  /*12760*/  IMAD R15, R15, c[0x0][0x188], RZ ;  /* 0x000062000f0f7a24 */ /* 0x000fc800078e02ff */
[----:B------:R-:W-:-:S05]  /*12770*/  IMAD.WIDE R14, R15, 0x2, R28 ;  /* 0x000000020f0e7825 */ /* 0x000fca00078e021c */
[----:B------:R0:W2:Y:S04]  /*12780*/  @!P0 LDG.E.U16 R0, [R14.64] ;  /* 0x000000060e008981 */ /* 0x0000a8000c1e1500 */
[----:B0-----:R-:W0:Y:S04]  /*12790*/  S2R R15, SR_TID.X ;  /* 0x00000000000f7919 */ /* 0x001e280000002100 */
[----:B---3--:R-:W-:Y:S01]  /*127a0*/  STL [R1+0x15c8], R22 ;  /* 0x0015c81601007387 */ /* 0x008fe20000100800 */
[----:B0-----:R-:W-:-:S03]  /*127b0*/  LOP3.LUT R14, R15, 0x3f, RZ, 0xc0, !PT ;  /* 0x0000003f0f0e7812 */ /* 0x001fc600078ec0ff */
[----:B----4-:R0:W-:Y:S04]  /*127c0*/  STL [R1+0x2c], R2 ;  /* 0x00002c0201007387 */ /* 0x0101e80000100800 */
[----:B0-----:R-:W3:Y:S04]  /*127d0*/  LDL.LU R2, [R1+0x15fc] ;  /* 0x0015fc0001027983 */ /* 0x001ee80000300800 */
[----:B--2---:R-:W-:Y:S04]  /*127e0*/  STL [R1+0x15c4], R21 ;  /* 0x0015c41501007387 */ /* 0x004fe80000100800 */
[----:B------:R-:W-:Y:S04]  /*127f0*/  STL [R1+0xabc], R28 ;  /* 0x000abc1c01007387 */ /* 0x000fe80000100800 */
[----:B------:R-:W-:Y:S04]  /*12800*/  STL [R1+0xab8], R29 ;  /* 0x000ab81d01007387 */ /* 0x000fe80000100800 */
[----:B------:R0:W-:Y:S04]  /*12810*/  STL [R1+0x24], R0 ;  /* 0x0000240001007387 */ /* 0x0001e80000100800 */
[----:B0-----:R-:W2:Y:S04]  /*12820*/  LDL.LU R0, [R1+0x15f8] ;  /* 0x0015f80001007983 */ /* 0x001ea80000300800 */
[----:B------:R-:W3:Y:S01]  /*12830*/  LDL R15, [R1+0x7a0] ;  /* 0x0007a000010f7983 */ /* 0x000ee20000100800 */
[----:B------:R-:W-:-:S02]  /*12840*/  ISETP.GE.AND P0, PT, R14, UR4, PT ;  /* 0x000000040e007c0c */ /* 0x000fc4000bf06270 */
[----:B------:R-:W-:Y:S01]  /*12850*/  PRMT R3, RZ, 0x7610, R3 ;  /* 0x00007610ff037816 */ /* 0x000fe20000000003 */
[----:B------:R-:W-:Y:S01]  /*12860*/  BAR.SYNC.DEFER_BLOCKING 0x0 ;  /* 0x0000000000007b1d */ /* 0x000fe20000010000 */
[----:B---3--:R-:W-:-:S05]  /*12870*/  IADD3 R14, P1, R15, R2, RZ ;  /* 0x000000020f0e7210 */ /* 0x008fca0007f3e0ff */
[----:B------:R-:W2:Y:S02]  /*12880*/  LDL R15, [R1+0x5a0] ;  /* 0x0005a000010f7983 */ /* 0x000ea40000100800 */
[----:B--2---:R-:W-:-:S05]  /*12890*/  IMAD.X R15, R15, 0x1, R0, P1 ;  /* 0x000000010f0f7824 */ /* 0x004fca00008e0600 */
[----:B------:R-:W2:Y:S04]  /*128a0*/  @!P0 LDG.E.U16 R3, [R14.64] ;  /* 0x000000060e038981 */ /* 0x000ea8000c1e1500 */
[----:B--2---:R0:W-:Y:S04]  /*128b0*/  STL [R1+0x8c], R3 ;  /* 0x00008c0301007387 */ /* 0x0041e80000100800 */
[----:B0-----:R-:W2:Y:S04]  /*128c0*/  LDL.LU R3, [R1+0x15f4] ;  /* 0x0015f40001037983 */ /* 0x001ea80000300800 */
[----:B------:R-:W3:Y:S02]  /*128d0*/  LDL R15, [R1+0x79c] ;  /* 0x00079c00010f7983 */ /* 0x000ee40000100800 */
[----:B---3--:R-:W-:-:S02]  /*128e0*/  IADD3 R14, P1, R15, R2, RZ ;  /* 0x000000020f0e7210 */ /* 0x008fc40007f3e0ff */
[----:B------:R-:W3:Y:S01]  /*128f0*/  LDL R15, [R1+0x6f4] ;  /* 0x0006f400010f7983 */ /* 0x000ee20000100800 */
[----:B--2---:R-:W-:Y:S02]  /*12900*/  PRMT R3, RZ, 0x7610, R3 ;  /* 0x00007610ff037816 */ /* 0x004fe40000000003 */
[----:B---3--:R-:W-:-:S05]  /*12910*/  IMAD.X R15, R15, 0x1, R0, P1 ;  /* 0x000000010f0f7824 */ /* 0x008fca00008e0600 */
        /* <DEDUP_REMOVED lines=14> */
[----:B------:R-:W-:Y:S02]  /*12a00*/  PRMT R27, RZ, 0x7610, R27 ;  /* 0x00007610ff1b7816 */ /* 0x000fe4000000001b */
[----:B---3--:R-:W-:-:S05]  /*12a10*/  IMAD.X R15, R15, 0x1, R0, P1 ;  /* 0x000000010f0f7824 */ /* 0x008fca00008e0600 */
[----:B------:R-:W3:Y:S04]  /*12a20*/  @!P0 LDG.E.U16 R27, [R14.64] ;  /* 0x000000060e1b8981 */ /* 0x000ee8000c1e1500 */
[----:B---3--:R0:W-:Y:S04]  /*12a30*/  STL [R1+0x10], R27 ;  /* 0x0000101b01007387 */ /* 0x0081e80000100800 */
[----:B0-----:R-:W3:Y:S04]  /*12a40*/  LDL.LU R27, [R1+0x15e8] ;  /* 0x0015e800011b7983 */ /* 0x001ee80000300800 */
[----:B------:R-:W4:Y:S02]  /*12a50*/  LDL R15, [R1+0x580] ;  /* 0x00058000010f7983 */ /* 0x000f240000100800 */
[----:B----4-:R-:W-:-:S02]  /*12a60*/  IADD3 R14, P1, R15, R2, RZ ;  /* 0x000000020f0e7210 */ /* 0x010fc40007f3e0ff */
[----:B------:R-:W4:Y:S01]  /*12a70*/  LDL R15, [R1+0x440] ;  /* 0x00044000010f7983 */ /* 0x000f220000100800 */
[----:B------:R-:W-:Y:S02]  /*12a80*/  PRMT R28, RZ, 0x7610, R28 ;  /* 0x00007610ff1c7816 */ /* 0x000fe4000000001c */
[----:B----4-:R-:W-:-:S05]  /*12a90*/  IMAD.X R15, R15, 0x1, R0, P1 ;  /* 0x000000010f0f7824 */ /* 0x010fca00008e0600 */
[----:B------:R0:W4:Y:S04]  /*12aa0*/  @!P0 LDG.E.U16 R28, [R14.64] ;  /* 0x000000060e1c8981 */ /* 0x000128000c1e1500 */
[----:B0-----:R-:W2:Y:S04]  /*12ab0*/  LDL R15, [R1+0x784] ;  /* 0x00078400010f7983 */ /* 0x001ea80000100800 */
[----:B----4-:R0:W-:Y:S01]  /*12ac0*/  STL [R1+0xc], R28 ;  /* 0x00000c1c01007387 */ /* 0x0101e20000100800 */
[----:B--2---:R-:W-:-:S03]  /*12ad0*/  IADD3 R14, P1, R15, R2, RZ ;  /* 0x000000020f0e7210 */ /* 0x004fc60007f3e0ff */
[----:B0-----:R-:W2:Y:S04]  /*12ae0*/  LDL R28, [R1+0x6a8] ;  /* 0x0006a800011c7983 */ /* 0x001ea80000100800 */
[----:B------:R-:W4:Y:S01]  /*12af0*/  LDL R15, [R1+0x6c8] ;  /* 0x0006c800010f7983 */ /* 0x000f220000100800 */
[----:B------:R-:W-:Y:S01]  /*12b00*/  PRMT R26, RZ, 0x7610, R26 ;  /* 0x00007610ff1a7816 */ /* 0x000fe2000000001a */
[----:B----4-:R-:W-:-:S05]  /*12b10*/  IMAD.X R15, R15, 0x1, R0, P1 ;  /* 0x000000010f0f7824 */ /* 0x010fca00008e0600 */
[----:B------:R-:W4:Y:S04]  /*12b20*/  @!P0 LDG.E.U16 R26, [R14.64] ;  /* 0x000000060e1a8981 */ /* 0x000f28000c1e1500 */
[----:B----4-:R0:W-:Y:S04]  /*12b30*/  STL [R1+0x8], R26 ;  /* 0x0000081a01007387 */ /* 0x0101e80000100800 */
[----:B0-----:R-:W4:Y:S04]  /*12b40*/  LDL.LU R26, [R1+0x15e4] ;  /* 0x0015e400011a7983 */ /* 0x001f280000300800 */
[----:B------:R-:W2:Y:S02]  /*12b50*/  LDL R15, [R1+0x6bc] ;  /* 0x0006bc00010f7983 */ /* 0x000ea40000100800 */
[----:B--2---:R-:W-:-:S02]  /*12b60*/  IADD3 R14, P1, R15, R2, RZ ;  /* 0x000000020f0e7210 */ /* 0x004fc40007f3e0ff */
[----:B------:R-:W2:Y:S01]  /*12b70*/  LDL R15, [R1+0x56c] ;  /* 0x00056c00010f7983 */ /* 0x000ea20000100800 */
[----:B------:R-:W-:Y:S02]  /*12b80*/  PRMT R25, RZ, 0x7610, R25 ;  /* 0x00007610ff197816 */ /* 0x000fe40000000019 */
[----:B--2---:R-:W-:-:S05]  /*12b90*/  IMAD.X R15, R15, 0x1, R0, P1 ;  /* 0x000000010f0f7824 */ /* 0x004fca00008e0600 */
[----:B------:R-:W2:Y:S04]  /*12ba0*/  @!P0 LDG.E.U16 R25, [R14.64] ;  /* 0x000000060e198981 */ /* 0x000ea8000c1e1500 */
[----:B--2---:R0:W-:Y:S04]  /*12bb0*/  STL [R1+0x4], R25 ;  /* 0x0000041901007387 */ /* 0x0041e80000100800 */
[----:B0-----:R-:W2:Y:S04]  /*12bc0*/  LDL.LU R25, [R1+0x15e0] ;  /* 0x0015e00001197983 */ /* 0x001ea80000300800 */
[----:B------:R-:W2:Y:S02]  /*12bd0*/  LDL R15, [R1+0x560] ;  /* 0x00056000010f7983 */ /* 0x000ea40000100800 */
[----:B--2---:R-:W-:-:S02]  /*12be0*/  IADD3 R14, P1, R15, R2, RZ ;  /* 0x000000020f0e7210 */ /* 0x004fc40007f3e0ff */
[----:B------:R-:W2:Y:S01]  /*12bf0*/  LDL R15, [R1+0x430] ;  /* 0x00043000010f7983 */ /* 0x000ea20000100800 */
[----:B------:R-:W-:Y:S02]  /*12c00*/  PRMT R24, RZ, 0x7610, R24 ;  /* 0x00007610ff187816 */ /* 0x000fe40000000018 */
[----:B--2---:R-:W-:-:S05]  /*12c10*/  IMAD.X R15, R15, 0x1, R0, P1 ;  /* 0x000000010f0f7824 */ /* 0x004fca00008e0600 */
[----:B------:R0:W2:Y:S04]  /*12c20*/  @!P0 LDG.E.U16 R24, [R14.64] ;  /* 0x000000060e188981 */ /* 0x0000a8000c1e1500 */
[----:B0-----:R-:W4:Y:S01]  /*12c30*/  LDL R15, [R1+0x774] ;  /* 0x00077400010f7983 */ /* 0x001f220000100800 */
[----:B---3--:R-:W-:-:S03]  /*12c40*/  PRMT R27, RZ, 0x7610, R27 ;  /* 0x00007610ff1b7816 */ /* 0x008fc6000000001b */
[----:B--2---:R0:W-:Y:S01]  /*12c50*/  STL [R1], R24 ;  /* 0x0000001801007387 */ /* 0x0041e20000100800 */
[----:B----4-:R-:W-:-:S03]  /*12c60*/  IADD3 R14, P1, R15, R2, RZ ;  /* 0x000000020f0e7210 */ /* 0x010fc60007f3e0ff */
[----:B0-----:R-:W2:Y:S02]  /*12c70*/  LDL R24, [R1+0x54c] ;  /* 0x00054c0001187983 */ /* 0x001ea40000100800 */
[----:B------:R-:W-:Y:S02]  /*12c80*/  IMAD.X R15, R28, 0x1, R0, P1 ;  /* 0x000000011c0f7824 */ /* 0x000fe400008e0600 */
[----:B------:R-:W3:Y:S04]  /*12c90*/  LDL R28, [R1+0x420] ;  /* 0x00042000011c7983 */ /* 0x000ee80000100800 */
[----:B------:R0:W4:Y:S04]  /*12ca0*/  @!P0 LDG.E.U16 R27, [R14.64] ;  /* 0x000000060e1b8981 */ /* 0x000128000c1e1500 */
[----:B0-----:R-:W2:Y:S01]  /*12cb0*/  LDL R15, [R1+0x69c] ;  /* 0x00069c00010f7983 */ /* 0x001ea20000100800 */
[----:B------:R-:W-:-:S03]  /*12cc0*/  PRMT R26, RZ, 0x7610, R26 ;  /* 0x00007610ff1a7816 */ /* 0x000fc6000000001a */
[----:B----4-:R-:W-:Y:S04]  /*12cd0*/  STL [R1+0x1588], R27 ;  /* 0x0015881b01007387 */ /* 0x010fe80000100800 */
[----:B------:R-:W-:Y:S01]  /*12ce0*/  STL [R1+0x158c], R27 ;  /* 0x00158c1b01007387 */ /* 0x000fe20000100800 */
[----:B--2---:R-:W-:-:S03]  /*12cf0*/  IADD3 R14, P1, R15, R2, RZ ;  /* 0x000000020f0e7210 */ /* 0x004fc60007f3e0ff */
[----:B------:R-:W-:Y:S02]  /*12d00*/  STL [R1+0x1590], R27 ;  /* 0x0015901b01007387 */ /* 0x000fe40000100800 */
[----:B------:R-:W-:Y:S02]  /*12d10*/  IMAD.X R15, R24, 0x1, R0, P1 ;  /* 0x00000001180f7824 */ /* 0x000fe400008e0600 */
[----:B------:R-:W-:Y:S04]  /*12d20*/  STL [R1+0x1594], R27 ;  /* 0x0015941b01007387 */ /* 0x000fe80000100800 */
[----:B------:R-:W-:Y:S04]  /*12d30*/  STL [R1+0x1598], R27 ;  /* 0x0015981b01007387 */ /* 0x000fe80000100800 */
[----:B------:R-:W-:Y:S04]  /*12d40*/  STL [R1+0x159c], R27 ;  /* 0x00159c1b01007387 */ /* 0x000fe80000100800 */
[----:B------:R-:W-:Y:S04]  /*12d50*/  STL [R1+0x15a0], R27 ;  /* 0x0015a01b01007387 */ /* 0x000fe80000100800 */
[----:B------:R0:W-:Y:S04]  /*12d60*/  STL [R1+0x15a4], R27 ;  /* 0x0015a41b01007387 */ /* 0x0001e80000100800 */
[----:B------:R1:W2:Y:S01]  /*12d70*/  @!P0 LDG.E.U16 R26, [R14.64] ;  /* 0x000000060e1a8981 */ /* 0x0002a2000c1e1500 */
[----:B------:R-:W-:-:S03]  /*12d80*/  PRMT R25, RZ, 0x7610, R25 ;  /* 0x00007610ff197816 */ /* 0x000fc60000000019 */
[----:B------:R-:W4:Y:S04]  /*12d90*/  LDL R24, [R1+0x764] ;  /* 0x0007640001187983 */ /* 0x000f280000100800 */
[----:B0-----:R-:W3:Y:S04]  /*12da0*/  LDL R27, [R1+0x52c] ;  /* 0x00052c00011b7983 */ /* 0x001ee80000100800 */
[----:B-1----:R-:W3:Y:S04]  /*12db0*/  LDL R15, [R1+0x540] ;  /* 0x00054000010f7983 */ /* 0x002ee80000100800 */
[----:B--2---:R-:W-:Y:S04]  /*12dc0*/  STL [R1+0x15a8], R26 ;  /* 0x0015a81a01007387 */ /* 0x004fe80000100800 */
[----:B------:R-:W-:Y:S01]  /*12dd0*/  STL [R1+0x15ac], R26 ;  /* 0x0015ac1a01007387 */ /* 0x000fe20000100800 */
[----:B---3--:R-:W-:-:S03]  /*12de0*/  IADD3 R14, P1, R15, R2, RZ ;  /* 0x000000020f0e7210 */ /* 0x008fc60007f3e0ff */
[----:B------:R-:W-:Y:S02]  /*12df0*/  STL [R1+0x15b0], R26 ;  /* 0x0015b01a01007387 */ /* 0x000fe40000100800 */
[----:B------:R-:W-:Y:S02]  /*12e00*/  IMAD.X R15, R28, 0x1, R0, P1 ;  /* 0x000000011c0f7824 */ /* 0x000fe400008e0600 */
[----:B------:R-:W-:Y:S04]  /*12e10*/  STL [R1+0x15b4], R26 ;  /* 0x0015b41a01007387 */ /* 0x000fe80000100800 */
[----:B------:R-:W-:Y:S04]  /*12e20*/  STL [R1+0x15b8], R26 ;  /* 0x0015b81a01007387 */ /* 0x000fe80000100800 */
[----:B------:R-:W-:Y:S04]  /*12e30*/  STL [R1+0x15bc], R26 ;  /* 0x0015bc1a01007387 */ /* 0x000fe80000100800 */
[----:B------:R-:W-:Y:S04]  /*12e40*/  STL [R1+0x15c0], R26 ;  /* 0x0015c01a01007387 */ /* 0x000fe80000100800 */
[----:B------:R0:W2:Y:S04]  /*12e50*/  @!P0 LDG.E.U16 R25, [R14.64] ;  /* 0x000000060e198981 */ /* 0x0000a8000c1e1500 */
[----:B------:R1:W-:Y:S04]  /*12e60*/  STS.U16 [R3+0x9000], R7 ;  /* 0x0090000703007388 */ /* 0x0003e80000000400 */
[----:B------:R3:W-:Y:S04]  /*12e70*/  STS.U16 [R3+0x8c00], R18 ;  /* 0x008c001203007388 */ /* 0x0007e80000000400 */
[----:B0-----:R-:W2:Y:S01]  /*12e80*/  LDL R15, [R1+0x688] ;  /* 0x00068800010f7983 */ /* 0x001ea20000100800 */
[----:B----4-:R-:W-:-:S03]  /*12e90*/  IADD3 R14, P1, R24, R2, RZ ;  /* 0x00000002180e7210 */ /* 0x010fc60007f3e0ff */
[----:B-1----:R-:W4:Y:S01]  /*12ea0*/  LDL R7, [R1+0x67c] ;  /* 0x00067c0001077983 */ /* 0x002f220000100800 */
[----:B---3--:R-:W-:-:S03]  /*12eb0*/  PRMT R18, RZ, 0x7610, R18 ;  /* 0x00007610ff127816 */ /* 0x008fc60000000012 */
[----:B------:R-:W3:Y:S04]  /*12ec0*/  LDL R28, [R1+0x410] ;  /* 0x00041000011c7983 */ /* 0x000ee80000100800 */
[----:B------:R4:W-:Y:S04]  /*12ed0*/  STS.U16 [R3+0x9400], R6 ;  /* 0x0094000603007388 */ /* 0x0009e80000000400 */
[----:B------:R0:W-:Y:S04]  /*12ee0*/  STS.U16 [R3+0x8800], R17 ;  /* 0x0088001103007388 */ /* 0x0001e80000000400 */
[----:B------:R1:W-:Y:S04]  /*12ef0*/  STS.U16 [R3+0x8400], R16 ;  /* 0x0084001003007388 */ /* 0x0003e80000000400 */
[----:B------:R-:W3:Y:S01]  /*12f00*/  LDL R24, [R1+0x754] ;  /* 0x0007540001187983 */ /* 0x000ee20000100800 */
[----:B--2---:R-:W-:-:S05]  /*12f10*/  IMAD.X R15, R15, 0x1, R0, P1 ;  /* 0x000000010f0f7824 */ /* 0x004fca00008e0600 */
[----:B------:R2:W3:Y:S04]  /*12f20*/  @!P0 LDG.E.U16 R18, [R14.64] ;  /* 0x000000060e128981 */ /* 0x0004e8000c1e1500 */
[----:B--2---:R-:W2:Y:S01]  /*12f30*/  LDL R15, [R1+0x520] ;  /* 0x00052000010f7983 */ /* 0x004ea20000100800 */
[-C--:B----4-:R-:W-:Y:S02]  /*12f40*/  IADD3 R6, P1, R7, R2.reuse, RZ ;  /* 0x0000000207067210 */ /* 0x090fe40007f3e0ff */
[----:B0-----:R-:W-:Y:S01]  /*12f50*/  PRMT R17, RZ, 0x7610, R17 ;  /* 0x00007610ff117816 */ /* 0x001fe20000000011 */
[----:B------:R0:W-:Y:S02]  /*12f60*/  STS.U16 [R3+0x9800], R5 ;  /* 0x0098000503007388 */ /* 0x0001e40000000400 */
[----:B------:R-:W-:Y:S01]  /*12f70*/  IMAD.X R7, R27, 0x1, R0, P1 ;  /* 0x000000011b077824 */ /* 0x000fe200008e0600 */
[----:B-1----:R-:W-:Y:S01]  /*12f80*/  PRMT R16, RZ, 0x7610, R16 ;  /* 0x00007610ff107816 */ /* 0x002fe20000000010 */
[----:B------:R-:W4:Y:S04]  /*12f90*/  LDL R27, [R1+0x65c] ;  /* 0x00065c00011b7983 */ /* 0x000f280000100800 */
[----:B------:R2:W4:Y:S04]  /*12fa0*/  @!P0 LDG.E.U16 R17, [R6.64] ;  /* 0x0000000606118981 */ /* 0x000528000c1e1500 */
[----:B------:R1:W-:Y:S04]  /*12fb0*/  STS.U16 [R3+0x9c00], R4 ;  /* 0x009c000403007388 */ /* 0x0003e80000000400 */
[----:B------:R-:W4:Y:S01]  /*12fc0*/  LDL R14, [R1+0x744] ;  /* 0x00074400010e7983 */ /* 0x000f220000100800 */
[----:B--2---:R-:W-:-:S02]  /*12fd0*/  IADD3 R6, P1, R15, R2, RZ ;  /* 0x000000020f067210 */ /* 0x004fc40007f3e0ff */
[----:B0-----:R-:W-:Y:S01]  /*12fe0*/  PRMT R5, RZ, 0x7610, R5 ;  /* 0x00007610ff057816 */ /* 0x001fe20000000005 */
[----:B------:R-:W2:Y:S02]  /*12ff0*/  LDL R15, [R1+0x400] ;  /* 0x00040000010f7983 */ /* 0x000ea40000100800 */
[----:B---3--:R-:W-:Y:S01]  /*13000*/  IMAD.X R7, R28, 0x1, R0, P1 ;  /* 0x000000011c077824 */ /* 0x008fe200008e0600 */
[----:B-1----:R-:W-:Y:S01]  /*13010*/  PRMT R4, RZ, 0x7610, R4 ;  /* 0x00007610ff047816 */ /* 0x002fe20000000004 */
[----:B------:R-:W3:Y:S04]  /*13020*/  LDL R28, [R1+0x648] ;  /* 0x00064800011c7983 */ /* 0x000ee80000100800 */
[----:B------:R0:W2:Y:S04]  /*13030*/  @!P0 LDG.E.U16 R16, [R6.64] ;  /* 0x0000000606108981 */ /* 0x0000a8000c1e1500 */
[----:B0-----:R-:W2:Y:S01]  /*13040*/  LDL R7, [R1+0x668] ;  /* 0x0006680001077983 */ /* 0x001ea20000100800 */
[----:B------:R-:W-:-:S05]  /*13050*/  IADD3 R6, P1, R24, R2, RZ ;  /* 0x0000000218067210 */ /* 0x000fca0007f3e0ff */
[----:B--2---:R-:W-:-:S05]  /*13060*/  IMAD.X R7, R7, 0x1, R0, P1 ;  /* 0x0000000107077824 */ /* 0x004fca00008e0600 */
[----:B------:R0:W2:Y:S04]  /*13070*/  @!P0 LDG.E.U16 R5, [R6.64] ;  /* 0x0000000606058981 */ /* 0x0000a8000c1e1500 */
[----:B0-----:R-:W2:Y:S01]  /*13080*/  LDL R7, [R1+0x50c] ;  /* 0x00050c0001077983 */ /* 0x001ea20000100800 */
[----:B----4-:R-:W-:-:S03]  /*13090*/  IADD3 R6, P1, R27, R2, RZ ;  /* 0x000000021b067210 */ /* 0x010fc60007f3e0ff */
[----:B------:R0:W-:Y:S04]  /*130a0*/  STS.U16 [R3+0x8000], R13 ;  /* 0x0080000d03007388 */ /* 0x0001e80000000400 */
[----:B------:R-:W4:Y:S01]  /*130b0*/  LDL R27, [R1+0x4ec] ;  /* 0x0004ec00011b7983 */ /* 0x000f220000100800 */
[----:B--2---:R-:W-:-:S05]  /*130c0*/  IMAD.X R7, R7, 0x1, R0, P1 ;  /* 0x0000000107077824 */ /* 0x004fca00008e0600 */
[----:B------:R1:W2:Y:S04]  /*130d0*/  @!P0 LDG.E.U16 R4, [R6.64] ;  /* 0x0000000606048981 */ /* 0x0002a8000c1e1500 */
[----:B-1----:R-:W2:Y:S01]  /*130e0*/  LDL R7, [R1+0x500] ;  /* 0x0005000001077983 */ /* 0x002ea20000100800 */
[----:B0-----:R-:W-:Y:S02]  /*130f0*/  PRMT R13, RZ, 0x7610, R13 ;  /* 0x00007610ff0d7816 */ /* 0x001fe4000000000d */
[----:B--2---:R-:W-:-:S05]  /*13100*/  IADD3 R6, P1, R7, R2, RZ ;  /* 0x0000000207067210 */ /* 0x004fca0007f3e0ff */
[----:B------:R-:W-:Y:S01]  /*13110*/  IMAD.X R7, R15, 0x1, R0, P1 ;  /* 0x000000010f077824 */ /* 0x000fe200008e0600 */
[----:B------:R-:W-:-:S04]  /*13120*/  IADD3 R14, P1, R14, R2, RZ ;  /* 0x000000020e0e7210 */ /* 0x000fc80007f3e0ff */
[----:B------:R0:W2:Y:S01]  /*13130*/  @!P0 LDG.E.U16 R13, [R6.64] ;  /* 0x00000006060d8981 */ /* 0x0000a2000c1e1500 */
[----:B---3--:R-:W-:Y:S01]  /*13140*/  IMAD.X R15, R28, 0x1, R0, P1 ;  /* 0x000000011c0f7824 */ /* 0x008fe200008e0600 */
[----:B------:R-:W-:Y:S02]  /*13150*/  LOP3.LUT R24, R3, 0x20, RZ, 0x3c, !PT ;  /* 0x0000002003187812 */ /* 0x000fe400078e3cff */
[----:B------:R-:W3:Y:S01]  /*13160*/  LDL R28, [R1+0x628] ;  /* 0x00062800011c7983 */ /* 0x000ee20000100800 */
[----:B0-----:R-:W-:-:S06]  /*13170*/  PRMT R6, RZ, 0x7610, R6 ;  /* 0x00007610ff067816 */ /* 0x001fcc0000000006 */
[----:B------:R0:W2:Y:S04]  /*13180*/  @!P0 LDG.E.U16 R6, [R14.64] ;  /* 0x000000060e068981 */ /* 0x0000a8000c1e1500 */
[----:B0-----:R-:W2:Y:S01]  /*13190*/  LDL R15, [R1+0x63c] ;  /* 0x00063c00010f7983 */ /* 0x001ea20000100800 */
[----:B------:R-:W-:Y:S02]  /*131a0*/  PRMT R7, RZ, 0x7610, R7 ;  /* 0x00007610ff077816 */ /* 0x000fe40000000007 */
[----:B--2---:R-:W-:-:S05]  /*131b0*/  IADD3 R14, P1, R15, R2, RZ ;  /* 0x000000020f0e7210 */ /* 0x004fca0007f3e0ff */
[----:B----4-:R-:W-:Y:S01]  /*131c0*/  IMAD.X R15, R27, 0x1, R0, P1 ;  /* 0x000000011b0f7824 */ /* 0x010fe200008e0600 */
[----:B------:R-:W-:Y:S04]  /*131d0*/  STS.U16 [R24+0x8100], R20 ;  /* 0x0081001418007388 */ /* 0x000fe80000000400 */
[----:B------:R0:W2:Y:S04]  /*131e0*/  @!P0 LDG.E.U16 R7, [R14.64] ;  /* 0x000000060e078981 */ /* 0x0000a8000c1e1500 */
[----:B------:R-:W4:Y:S04]  /*131f0*/  LDL R27, [R1+0x4c0] ;  /* 0x0004c000011b7983 */ /* 0x000f280000100800 */
[----:B0-----:R-:W2:Y:S02]  /*13200*/  LDL R15, [R1+0x4e0] ;  /* 0x0004e000010f7983 */ /* 0x001ea40000100800 */
[----:B--2---:R-:W-:-:S02]  /*13210*/  IADD3 R14, P1, R15, R2, RZ ;  /* 0x000000020f0e7210 */ /* 0x004fc40007f3e0ff */
[----:B------:R-:W2:Y:S04]  /*13220*/  LDL R15, [R1+0x3f0] ;  /* 0x0003f000010f7983 */ /* 0x000ea80000100800 */
[----:B------:R-:W-:Y:S04]  /*13230*/  STS.U16 [R24+0x8500], R19 ;  /* 0x0085001318007388 */ /* 0x000fe80000000400 */
[----:B------:R-:W-:Y:S04]  /*13240*/  STS.U16 [R24+0x8900], R23 ;  /* 0x0089001718007388 */ /* 0x000fe80000000400 */
[----:B------:R0:W-:Y:S02]  /*13250*/  STS.U16 [R24+0x8d00], R8 ;  /* 0x008d000818007388 */ /* 0x0001e40000000400 */
[----:B0-----:R-:W-:Y:S01]  /*13260*/  PRMT R8, RZ, 0x7610, R8 ;  /* 0x00007610ff087816 */ /* 0x001fe20000000008 */
[----:B--2---:R-:W-:-:S05]  /*13270*/  IMAD.X R15, R15, 0x1, R0, P1 ;  /* 0x000000010f0f7824 */ /* 0x004fca00008e0600 */
[----:B------:R0:W2:Y:S04]  /*13280*/  @!P0 LDG.E.U16 R8, [R14.64] ;  /* 0x000000060e088981 */ /* 0x0000a8000c1e1500 */
[----:B0-----:R-:W2:Y:S04]  /*13290*/  LDL R15, [R1+0x734] ;  /* 0x00073400010f7983 */ /* 0x001ea80000100800 */
[----:B------:R-:W-:Y:S04]  /*132a0*/  STS.U16 [R24+0x9100], R9 ;  /* 0x0091000918007388 */ /* 0x000fe80000000400 */
[----:B------:R0:W-:Y:S04]  /*132b0*/  STS.U16 [R24+0x9500], R10 ;  /* 0x0095000a18007388 */ /* 0x0001e80000000400 */
[----:B------:R1:W-:Y:S04]  /*132c0*/  STS.U16 [R24+0x9900], R11 ;  /* 0x0099000b18007388 */ /* 0x0003e80000000400 */
[----:B0-----:R-:W4:Y:S01]  /*132d0*/  LDL R10, [R1+0x61c] ;  /* 0x00061c00010a7983 */ /* 0x001f220000100800 */
[----:B--2---:R-:W-:-:S05]  /*132e0*/  IADD3 R14, P1, R15, R2, RZ ;  /* 0x000000020f0e7210 */ /* 0x004fca0007f3e0ff */
[----:B---3--:R-:W-:Y:S02]  /*132f0*/  IMAD.X R15, R28, 0x1, R0, P1 ;  /* 0x000000011c0f7824 */ /* 0x008fe400008e0600 */
[----:B------:R-:W2:Y:S04]  /*13300*/  LDL.LU R28, [R1+0x1c] ;  /* 0x00001c00011c7983 */ /* 0x000ea80000300800 */
[----:B-1----:R-:W3:Y:S04]  /*13310*/  LDL.LU R24, [R1+0x15dc] ;  /* 0x0015dc0001187983 */ /* 0x002ee80000300800 */
[----:B------:R-:W2:Y:S01]  /*13320*/  LDL R11, [R1+0x4cc] ;  /* 0x0004cc00010b7983 */ /* 0x000ea20000100800 */
[----:B------:R-:W-:-:S02]  /*13330*/  PRMT R9, RZ, 0x7610, R9 ;  /* 0x00007610ff097816 */ /* 0x000fc40000000009 */
[----:B----4-:R-:W-:-:S04]  /*13340*/  IADD3 R10, P1, R10, R2, RZ ;  /* 0x000000020a0a7210 */ /* 0x010fc80007f3e0ff */
[----:B------:R0:W4:Y:S02]  /*13350*/  @!P0 LDG.E.U16 R9, [R14.64] ;  /* 0x000000060e098981 */ /* 0x000124000c1e1500 */
[----:B0-----:R-:W-:Y:S01]  /*13360*/  PRMT R14, RZ, 0x7610, R14 ;  /* 0x00007610ff0e7816 */ /* 0x001fe2000000000e */
[----:B--2---:R-:W-:-:S05]  /*13370*/  IMAD.X R11, R11, 0x1, R0, P1 ;  /* 0x000000010b0b7824 */ /* 0x004fca00008e0600 */
[----:B------:R0:W2:Y:S02]  /*13380*/  @!P0 LDG.E.U16 R14, [R10.64] ;  /* 0x000000060a0e8981 */ /* 0x0000a4000c1e1500 */
[----:B0-----:R-:W-:-:S05]  /*13390*/  LOP3.LUT R11, R3, 0x20, RZ, 0x3c, !PT ;  /* 0x00000020030b7812 */ /* 0x001fca00078e3cff */
[----:B------:R0:W-:Y:S04]  /*133a0*/  STS.U16 [R11+0x9d00], R12 ;  /* 0x009d000c0b007388 */ /* 0x0001e80000000400 */
[----:B0-----:R-:W2:Y:S01]  /*133b0*/  LDL R11, [R1+0x3e0] ;  /* 0x0003e000010b7983 */ /* 0x001ea20000100800 */
[----:B------:R-:W-:Y:S02]  /*133c0*/  IADD3 R10, P1, R27, R2, RZ ;  /* 0x000000021b0a7210 */ /* 0x000fe40007f3e0ff */
[----:B------:R-:W-:-:S03]  /*133d0*/  PRMT R15, RZ, 0x7610, R15 ;  /* 0x00007610ff0f7816 */ /* 0x000fc6000000000f */
[----:B--2---:R-:W-:-:S05]  /*133e0*/  IMAD.X R11, R11, 0x1, R0, P1 ;  /* 0x000000010b0b7824 */ /* 0x004fca00008e0600 */
[----:B------:R0:W2:Y:S04]  /*133f0*/  @!P0 LDG.E.U16 R15, [R10.64] ;  /* 0x000000060a0f8981 */ /* 0x0000a8000c1e1500 */
[----:B0-----:R-:W2:Y:S04]  /*13400*/  LDL.LU R10, [R1+0x20] ;  /* 0x00002000010a7983 */ /* 0x001ea80000300800 */
[----:B------:R-:W3:Y:S01]  /*13410*/  LDL R11, [R1+0x724] ;  /* 0x00072400010b7983 */ /* 0x000ee20000100800 */
[----:B------:R-:W-:-:S05]  /*13420*/  LOP3.LUT R27, R3, 0x40, RZ, 0x3c, !PT ;  /* 0x00000040031b7812 */ /* 0x000fca00078e3cff */
[----:B--2---:R3:W-:Y:S02]  /*13430*/  STS.U16 [R27+0x8200], R10 ;  /* 0x0082000a1b007388 */ /* 0x0047e40000000400 */
[----:B---3--:R-:W-:Y:S02]  /*13440*/  IADD3 R10, P1, R11, R2, RZ ;  /* 0x000000020b0a7210 */ /* 0x008fe40007f3e0ff */
[----:B------:R-:W2:Y:S01]  /*13450*/  LDL R11, [R1+0x608] ;  /* 0x00060800010b7983 */ /* 0x000ea20000100800 */
[----:B------:R-:W-:Y:S02]  /*13460*/  PRMT R24, RZ, 0x7610, R24 ;  /* 0x00007610ff187816 */ /* 0x000fe40000000018 */
[----:B--2---:R-:W-:-:S05]  /*13470*/  IMAD.X R11, R11, 0x1, R0, P1 ;  /* 0x000000010b0b7824 */ /* 0x004fca00008e0600 */
[----:B------:R-:W2:Y:S04]  /*13480*/  @!P0 LDG.E.U16 R24, [R10.64] ;  /* 0x000000060a188981 */ /* 0x000ea8000c1e1500 */
[----:B--2---:R0:W-:Y:S04]  /*13490*/  STL [R1+0x20], R24 ;  /* 0x0000201801007387 */ /* 0x0041e80000100800 */
[----:B0-----:R-:W2:Y:S04]  /*134a0*/  LDL.LU R24, [R1+0x15d8] ;  /* 0x0015d80001187983 */ /* 0x001ea80000300800 */
[----:B------:R-:W3:Y:S04]  /*134b0*/  LDL.LU R10, [R1+0x34] ;  /* 0x00003400010a7983 */ /* 0x000ee80000300800 */
[----:B------:R-:W2:Y:S04]  /*134c0*/  LDL R11, [R1+0x5fc] ;  /* 0x0005fc00010b7983 */ /* 0x000ea80000100800 */
[----:B---3--:R2:W-:Y:S02]  /*134d0*/  STS.U16 [R27+0x8600], R10 ;  /* 0x0086000a1b007388 */ /* 0x0085e40000000400 */
[----:B--2---:R-:W-:-:S02]  /*134e0*/  IADD3 R10, P1, R11, R2, RZ ;  /* 0x000000020b0a7210 */ /* 0x004fc40007f3e0ff */
        /* <DEDUP_REMOVED lines=23> */
[----:B------:R0:W2:Y:S04]  /*13660*/  @!P0 LDG.E.U16 R29, [R10.64] ;  /* 0x000000060a1d8981 */ /* 0x0000a8000c1e1500 */
[----:B0-----:R-:W3:Y:S04]  /*13670*/  LDL R11, [R1+0x5dc] ;  /* 0x0005dc00010b7983 */ /* 0x001ee80000100800 */
[----:B------:R0:W-:Y:S04]  /*13680*/  STS.U16 [R27+0x9200], R28 ;  /* 0x0092001c1b007388 */ /* 0x0001e80000000400 */
[----:B0-----:R-:W4:Y:S04]  /*13690*/  LDL R27, [R1+0x46c] ;  /* 0x00046c00011b7983 */ /* 0x001f280000100800 */
[----:B------:R-:W4:Y:S04]  /*136a0*/  LDL.LU R28, [R1+0x6f0] ;  /* 0x0006f000011c7983 */ /* 0x000f280000300800 */
[----:B--2---:R0:W-:Y:S04]  /*136b0*/  STL [R1+0x3c], R29 ;  /* 0x00003c1d01007387 */ /* 0x0041e80000100800 */
[----:B0-----:R-:W2:Y:S01]  /*136c0*/  LDL.LU R29, [R1+0x798] ;  /* 0x00079800011d7983 */ /* 0x001ea20000300800 */
[----:B---3--:R-:W-:-:S03]  /*136d0*/  IADD3 R10, P1, R11, R2, RZ ;  /* 0x000000020b0a7210 */ /* 0x008fc60007f3e0ff */
[----:B------:R-:W3:Y:S01]  /*136e0*/  LDL R11, [R1+0x48c] ;  /* 0x00048c00010b7983 */ /* 0x000ee20000100800 */
[----:B------:R-:W-:Y:S01]  /*136f0*/  PRMT R24, RZ, 0x7610, R24 ;  /* 0x00007610ff187816 */ /* 0x000fe20000000018 */
[----:B---3--:R-:W-:-:S05]  /*13700*/  IMAD.X R11, R11, 0x1, R0, P1 ;  /* 0x000000010b0b7824 */ /* 0x008fca00008e0600 */
[----:B------:R-:W3:Y:S04]  /*13710*/  @!P0 LDG.E.U16 R24, [R10.64] ;  /* 0x000000060a188981 */ /* 0x000ee8000c1e1500 */
[----:B---3--:R0:W-:Y:S04]  /*13720*/  STL [R1+0x38], R24 ;  /* 0x0000381801007387 */ /* 0x0081e80000100800 */
[----:B0-----:R-:W3:Y:S04]  /*13730*/  LDL.LU R24, [R1+0x15cc] ;  /* 0x0015cc0001187983 */ /* 0x001ee80000300800 */
[----:B------:R-:W2:Y:S01]  /*13740*/  LDL R11, [R1+0x480] ;  /* 0x00048000010b7983 */ /* 0x000ea20000100800 */
[----:B------:R-:W-:-:S05]  /*13750*/  LOP3.LUT R10, R3, 0x40, RZ, 0x3c, !PT ;  /* 0x00000040030a7812 */ /* 0x000fca00078e3cff */
[----:B---3--:R2:W-:Y:S02]  /*13760*/  STS.U16 [R10+0x9600], R24 ;  /* 0x009600180a007388 */ /* 0x0085e40000000400 */
[----:B--2---:R-:W-:Y:S02]  /*13770*/  IADD3 R10, P1, R11, R2, RZ ;  /* 0x000000020b0a7210 */ /* 0x004fe40007f3e0ff */
[----:B------:R-:W2:Y:S01]  /*13780*/  LDL R11, [R1+0x3c0] ;  /* 0x0003c000010b7983 */ /* 0x000ea20000100800 */
[----:B------:R-:W-:Y:S02]  /*13790*/  PRMT R22, RZ, 0x7610, R22 ;  /* 0x00007610ff167816 */ /* 0x000fe40000000016 */
[----:B--2---:R-:W-:-:S05]  /*137a0*/  IMAD.X R11, R11, 0x1, R0, P1 ;  /* 0x000000010b0b7824 */ /* 0x004fca00008e0600 */
[----:B------:R-:W2:Y:S04]  /*137b0*/  @!P0 LDG.E.U16 R22, [R10.64] ;  /* 0x000000060a168981 */ /* 0x000ea8000c1e1500 */
[----:B--2---:R0:W-:Y:S04]  /*137c0*/  STL [R1+0x30], R22 ;  /* 0x0000301601007387 */ /* 0x0041e80000100800 */
        /* <DEDUP_REMOVED lines=11> */
[----:B------:R-:W3:Y:S01]  /*13880*/  LDL R11, [R1+0x5bc] ;  /* 0x0005bc00010b7983 */ /* 0x000ee20000100800 */
[----:B------:R-:W-:-:S02]  /*13890*/  LOP3.LUT R10, R3, 0x40, RZ, 0x3c, !PT ;  /* 0x00000040030a7812 */ /* 0x000fc400078e3cff */
[----:B------:R-:W-:-:S03]  /*138a0*/  PRMT R24, RZ, 0x7610, R24 ;  /* 0x00007610ff187816 */ /* 0x000fc60000000018 */
[----:B--2---:R3:W-:Y:S02]  /*138b0*/  STS.U16 [R10+0x9e00], R21 ;  /* 0x009e00150a007388 */ /* 0x0047e40000000400 */
[----:B---3--:R-:W-:-:S05]  /*138c0*/  IADD3 R10, P1, R11, R2, RZ ;  /* 0x000000020b0a7210 */ /* 0x008fca0007f3e0ff */
[----:B----4-:R-:W-:-:S05]  /*138d0*/  IMAD.X R11, R27, 0x1, R0, P1 ;  /* 0x000000011b0b7824 */ /* 0x010fca00008e0600 */
[----:B------:R0:W2:Y:S04]  /*138e0*/  @!P0 LDG.E.U16 R24, [R10.64] ;  /* 0x000000060a188981 */ /* 0x0000a8000c1e1500 */
[----:B0-----:R-:W3:Y:S04]  /*138f0*/  LDL.LU R10, [R1+0x58] ;  /* 0x00005800010a7983 */ /* 0x001ee80000300800 */
[----:B------:R-:W4:Y:S01]  /*13900*/  LDL R11, [R1+0x460] ;  /* 0x00046000010b7983 */ /* 0x000f220000100800 */
[----:B------:R-:W-:-:S03]  /*13910*/  LOP3.LUT R27, R3, 0x60, RZ, 0x3c, !PT ;  /* 0x00000060031b7812 */ /* 0x000fc600078e3cff */
[----:B--2---:R-:W-:Y:S04]  /*13920*/  STL [R1+0x1580], R24 ;  /* 0x0015801801007387 */ /* 0x004fe80000100800 */
[----:B------:R-:W-:Y:S04]  /*13930*/  STL [R1+0x1584], R24 ;  /* 0x0015841801007387 */ /* 0x000fe80000100800 */
[----:B---3--:R4:W-:Y:S02]  /*13940*/  STS.U16 [R27+0x8300], R10 ;  /* 0x0083000a1b007388 */ /* 0x0089e40000000400 */
[----:B----4-:R-:W-:-:S02]  /*13950*/  IADD3 R10, P1, R11, R2, RZ ;  /* 0x000000020b0a7210 */ /* 0x010fc40007f3e0ff */
[----:B------:R-:W2:Y:S01]  /*13960*/  LDL R11, [R1+0x3b0] ;  /* 0x0003b000010b7983 */ /* 0x000ea20000100800 */
[----:B------:R-:W-:Y:S02]  /*13970*/  PRMT R26, RZ, 0x7610, R26 ;  /* 0x00007610ff1a7816 */ /* 0x000fe4000000001a */
[----:B--2---:R-:W-:-:S05]  /*13980*/  IMAD.X R11, R11, 0x1, R0, P1 ;  /* 0x000000010b0b7824 */ /* 0x004fca00008e0600 */
[----:B------:R-:W2:Y:S04]  /*13990*/  @!P0 LDG.E.U16 R26, [R10.64] ;  /* 0x000000060a1a8981 */ /* 0x000ea8000c1e1500 */
[----:B--2---:R0:W-:Y:S04]  /*139a0*/  STL [R1+0x28], R26 ;  /* 0x0000281a01007387 */ /* 0x0041e80000100800 */
[----:B0-----:R-:W2:Y:S04]  /*139b0*/  LDL.LU R26, [R1+0x15c0] ;  /* 0x0015c000011a7983 */ /* 0x001ea80000300800 */
[----:B------:R-:W3:Y:S04]  /*139c0*/  LDL.LU R10, [R1+0x5c] ;  /* 0x00005c00010a7983 */ /* 0x000ee80000300800 */
[----:B------:R-:W4:Y:S04]  /*139d0*/  LDL R11, [R1+0x7a4] ;  /* 0x0007a400010b7983 */ /* 0x000f280000100800 */
[----:B---3--:R4:W-:Y:S02]  /*139e0*/  STS.U16 [R27+0x8700], R10 ;  /* 0x0087000a1b007388 */ /* 0x0089e40000000400 */
[----:B----4-:R-:W-:-:S02]  /*139f0*/  IADD3 R10, P1, R11, R2, RZ ;  /* 0x000000020b0a7210 */ /* 0x010fc40007f3e0ff */
[----:B------:R-:W3:Y:S01]  /*13a00*/  LDL R11, [R1+0x5a8] ;  /* 0x0005a800010b7983 */ /* 0x000ee20000100800 */
[----:B--2---:R-:W-:Y:S02]  /*13a10*/  PRMT R26, RZ, 0x7610, R26 ;  /* 0x00007610ff1a7816 */ /* 0x004fe4000000001a */
[----:B---3--:R-:W-:-:S05]  /*13a20*/  IMAD.X R11, R11, 0x1, R0, P1 ;  /* 0x000000010b0b7824 */ /* 0x008fca00008e0600 */
[----:B------:R-:W2:Y:S04]  /*13a30*/  @!P0 LDG.E.U16 R26, [R10.64] ;  /* 0x000000060a1a8981 */ /* 0x000ea8000c1e1500 */
[----:B--2---:R0:W-:Y:S04]  /*13a40*/  STL [R1+0x34], R26 ;  /* 0x0000341a01007387 */ /* 0x0041e80000100800 */
[----:B0-----:R-:W2:Y:S04]  /*13a50*/  LDL.LU R26, [R1+0x15bc] ;  /* 0x0015bc00011a7983 */ /* 0x001ea80000300800 */
[----:B------:R-:W3:Y:S01]  /*13a60*/  LDL.LU R11, [R1+0x4c] ;  /* 0x00004c00010b7983 */ /* 0x000ee20000300800 */
[----:B------:R-:W-:-:S02]  /*13a70*/  IADD3 R10, P1, R29, R2, RZ ;  /* 0x000000021d0a7210 */ /* 0x000fc40007f3e0ff */
[----:B--2---:R-:W-:Y:S01]  /*13a80*/  PRMT R26, RZ, 0x7610, R26 ;  /* 0x00007610ff1a7816 */ /* 0x004fe2000000001a */
[----:B---3--:R0:W-:Y:S02]  /*13a90*/  STS.U16 [R27+0x8b00], R11 ;  /* 0x008b000b1b007388 */ /* 0x0081e40000000400 */
[----:B0-----:R-:W-:-:S05]  /*13aa0*/  IMAD.X R11, R28, 0x1, R0, P1 ;  /* 0x000000011c0b7824 */ /* 0x001fca00008e0600 */
[----:B------:R-:W2:Y:S04]  /*13ab0*/  @!P0 LDG.E.U16 R26, [R10.64] ;  /* 0x000000060a1a8981 */ /* 0x000ea8000c1e1500 */
[----:B------:R0:W-:Y:S04]  /*13ac0*/  STL [R1+0xac4], R29 ;  /* 0x000ac41d01007387 */ /* 0x0001e80000100800 */
[----:B0-----:R-:W3:Y:S04]  /*13ad0*/  LDL.LU R29, [R1+0x6e4] ;  /* 0x0006e400011d7983 */ /* 0x001ee80000300800 */
[----:B------:R0:W-:Y:S04]  /*13ae0*/  STL [R1+0xac8], R28 ;  /* 0x000ac81c01007387 */ /* 0x0001e80000100800 */
[----:B0-----:R-:W4:Y:S04]  /*13af0*/  LDL.LU R28, [R1+0x594] ;  /* 0x00059400011c7983 */ /* 0x001f280000300800 */
[----:B--2---:R0:W-:Y:S04]  /*13b00*/  STL [R1+0x4c], R26 ;  /* 0x00004c1a01007387 */ /* 0x0041e80000100800 */
[----:B0-----:R-:W2:Y:S04]  /*13b10*/  LDL.LU R26, [R1+0x15b8] ;  /* 0x0015b800011a7983 */ /* 0x001ea80000300800 */
[----:B------:R-:W4:Y:S01]  /*13b20*/  LDL.LU R11, [R1+0x54] ;  /* 0x00005400010b7983 */ /* 0x000f220000300800 */
[----:B---3--:R-:W-:-:S02]  /*13b30*/  IADD3 R10, P1, R29, R2, RZ ;  /* 0x000000021d0a7210 */ /* 0x008fc40007f3e0ff */
[----:B--2---:R-:W-:Y:S01]  /*13b40*/  PRMT R26, RZ, 0x7610, R26 ;  /* 0x00007610ff1a7816 */ /* 0x004fe2000000001a */
[----:B----4-:R0:W-:Y:S02]  /*13b50*/  STS.U16 [R27+0x8f00], R11 ;  /* 0x008f000b1b007388 */ /* 0x0101e40000000400 */
[----:B0-----:R-:W-:-:S05]  /*13b60*/  IMAD.X R11, R28, 0x1, R0, P1 ;  /* 0x000000011c0b7824 */ /* 0x001fca00008e0600 */
[----:B------:R-:W2:Y:S04]  /*13b70*/  @!P0 LDG.E.U16 R26, [R10.64] ;  /* 0x000000060a1a8981 */ /* 0x000ea8000c1e1500 */
[----:B------:R-:W-:Y:S04]  /*13b80*/  STL [R1+0xacc], R29 ;  /* 0x000acc1d01007387 */ /* 0x000fe80000100800 */
[----:B------:R-:W-:Y:S04]  /*13b90*/  STL [R1+0xad0], R28 ;  /* 0x000ad01c01007387 */ /* 0x000fe80000100800 */
        /* <DEDUP_REMOVED lines=34> */
[----:B---3--:R0:W-:Y:S04]  /*13dc0*/  STS.U16 [R27+0x9f00], R10 ;  /* 0x009f000a1b007388 */ /* 0x0081e80000000400 */
[----:B0-----:R-:W3:Y:S01]  /*13dd0*/  LDL.LU R27, [R1+0x15a4] ;  /* 0x0015a400011b7983 */ /* 0x001ee20000300800 */
[----:B----4-:R-:W-:-:S03]  /*13de0*/  IADD3 R10, P1, R11, R2, RZ ;  /* 0x000000020b0a7210 */ /* 0x010fc60007f3e0ff */
[----:B------:R-:W4:Y:S01]  /*13df0*/  LDL R11, [R1+0x434] ;  /* 0x00043400010b7983 */ /* 0x000f220000100800 */
[----:B---3--:R-:W-:Y:S01]  /*13e00*/  PRMT R27, RZ, 0x7610, R27 ;  /* 0x00007610ff1b7816 */ /* 0x008fe2000000001b */
[----:B----4-:R-:W-:-:S05]  /*13e10*/  IMAD.X R11, R11, 0x1, R0, P1 ;  /* 0x000000010b0b7824 */ /* 0x010fca00008e0600 */
[----:B------:R-:W3:Y:S04]  /*13e20*/  @!P0 LDG.E.U16 R27, [R10.64] ;  /* 0x000000060a1b8981 */ /* 0x000ee8000c1e1500 */
[----:B---3--:R0:W-:Y:S04]  /*13e30*/  STL [R1+0x2c], R27 ;  /* 0x00002c1b01007387 */ /* 0x0081e80000100800 */
[----:B0-----:R-:W3:Y:S04]  /*13e40*/  LDL.LU R27, [R1+0x15a0] ;  /* 0x0015a000011b7983 */ /* 0x001ee80000300800 */
[----:B------:R-:W4:Y:S04]  /*13e50*/  LDL.LU R10, [R1+0x18] ;  /* 0x00001800010a7983 */ /* 0x000f280000300800 */
[----:B------:R-:W2:Y:S04]  /*13e60*/  LDL R11, [R1+0x778] ;  /* 0x00077800010b7983 */ /* 0x000ea80000100800 */
[----:B----4-:R2:W-:Y:S02]  /*13e70*/  STS.U16 [R3], R10 ;  /* 0x0000000a03007388 */ /* 0x0105e40000000400 */
[----:B--2---:R-:W-:-:S02]  /*13e80*/  IADD3 R10, P1, R11, R2, RZ ;  /* 0x000000020b0a7210 */ /* 0x004fc40007f3e0ff */
[----:B------:R-:W2:Y:S01]  /*13e90*/  LDL R11, [R1+0x6b0] ;  /* 0x0006b000010b7983 */ /* 0x000ea20000100800 */
[----:B------:R-:W-:Y:S02]  /*13ea0*/  PRMT R29, RZ, 0x7610, R29 ;  /* 0x00007610ff1d7816 */ /* 0x000fe4000000001d */
[----:B--2---:R-:W-:-:S05]  /*13eb0*/  IMAD.X R11, R11, 0x1, R0, P1 ;  /* 0x000000010b0b7824 */ /* 0x004fca00008e0600 */
[----:B------:R0:W2:Y:S04]  /*13ec0*/  @!P0 LDG.E.U16 R29, [R10.64] ;  /* 0x000000060a1d8981 */ /* 0x0000a8000c1e1500 */
[----:B0-----:R-:W4:Y:S04]  /*13ed0*/  LDL.LU R10, [R1+0x14] ;  /* 0x00001400010a7983 */ /* 0x001f280000300800 */
[----:B------:R-:W3:Y:S04]  /*13ee0*/  LDL R11, [R1+0x6a4] ;  /* 0x0006a400010b7983 */ /* 0x000ee80000100800 */
[----:B--2---:R0:W-:Y:S04]  /*13ef0*/  STL [R1+0x24], R29 ;  /* 0x0000241d01007387 */ /* 0x0041e80000100800 */
[----:B----4-:R1:W-:Y:S01]  /*13f00*/  STS.U16 [R3+0x400], R10 ;  /* 0x0004000a03007388 */ /* 0x0103e20000000400 */
[----:B---3--:R-:W-:-:S03]  /*13f10*/  PRMT R27, RZ, 0x7610, R27 ;  /* 0x00007610ff1b7816 */ /* 0x008fc6000000001b */
[----:B0-----:R-:W2:Y:S01]  /*13f20*/  LDL R29, [R1+0x684] ;  /* 0x00068400011d7983 */ /* 0x001ea20000100800 */
[----:B-1----:R-:W-:-:S03]  /*13f30*/  IADD3 R10, P1, R11, R2, RZ ;  /* 0x000000020b0a7210 */ /* 0x002fc60007f3e0ff */
[----:B------:R-:W3:Y:S02]  /*13f40*/  LDL R11, [R1+0x554] ;  /* 0x00055400010b7983 */ /* 0x000ee40000100800 */
[----:B---3--:R-:W-:-:S05]  /*13f50*/  IMAD.X R11, R11, 0x1, R0, P1 ;  /* 0x000000010b0b7824 */ /* 0x008fca00008e0600 */
[----:B------:R-:W3:Y:S04]  /*13f60*/  @!P0 LDG.E.U16 R27, [R10.64] ;  /* 0x000000060a1b8981 */ /* 0x000ee8000c1e1500 */
[----:B---3--:R0:W-:Y:S04]  /*13f70*/  STL [R1+0x18], R27 ;  /* 0x0000181b01007387 */ /* 0x0081e80000100800 */
[----:B0-----:R-:W3:Y:S04]  /*13f80*/  LDL.LU R27, [R1+0x159c] ;  /* 0x00159c00011b7983 */ /* 0x001ee80000300800 */
[----:B------:R-:W4:Y:S04]  /*13f90*/  LDL.LU R10, [R1+0x10] ;  /* 0x00001000010a7983 */ /* 0x000f280000300800 */
[----:B------:R-:W2:Y:S04]  /*13fa0*/  LDL R11, [R1+0x548] ;  /* 0x00054800010b7983 */ /* 0x000ea80000100800 */
[----:B----4-:R2:W-:Y:S02]  /*13fb0*/  STS.U16 [R3+0x800], R10 ;  /* 0x0008000a03007388 */ /* 0x0105e40000000400 */
[----:B--2---:R-:W-:-:S02]  /*13fc0*/  IADD3 R10, P1, R11, R2, RZ ;  /* 0x000000020b0a7210 */ /* 0x004fc40007f3e0ff */
[----:B------:R-:W2:Y:S01]  /*13fd0*/  LDL R11, [R1+0x424] ;  /* 0x00042400010b7983 */ /* 0x000ea20000100800 */
[----:B---3--:R-:W-:Y:S02]  /*13fe0*/  PRMT R27, RZ, 0x7610, R27 ;  /* 0x00007610ff1b7816 */ /* 0x008fe4000000001b */
        /* <DEDUP_REMOVED lines=15> */
[----:B------:R-:W-:-:S03]  /*140e0*/  IADD3 R10, P1, R29, R2, RZ ;  /* 0x000000021d0a7210 */ /* 0x000fc60007f3e0ff */
[----:B------:R-:W4:Y:S04]  /*140f0*/  LDL R29, [R1+0x514] ;  /* 0x00051400011d7983 */ /* 0x000f280000100800 */
[----:B---3--:R0:W-:Y:S04]  /*14100*/  STS.U16 [R3+0x1000], R11 ;  /* 0x0010000b03007388 */ /* 0x0081e80000000400 */
[----:B0-----:R-:W3:Y:S01]  /*14110*/  LDL R11, [R1+0x534] ;  /* 0x00053400010b7983 */ /* 0x001ee20000100800 */
[----:B--2---:R-:W-:Y:S01]  /*14120*/  PRMT R27, RZ, 0x7610, R27 ;  /* 0x00007610ff1b7816 */ /* 0x004fe2000000001b */
[----:B---3--:R-:W-:-:S05]  /*14130*/  IMAD.X R11, R11, 0x1, R0, P1 ;  /* 0x000000010b0b7824 */ /* 0x008fca00008e0600 */
        /* <DEDUP_REMOVED lines=13> */
[----:B------:R-:W3:Y:S04]  /*14210*/  LDL.LU R10, [R1] ;  /* 0x00000000010a7983 */ /* 0x000ee80000300800 */
        /* <DEDUP_REMOVED lines=9> */
[----:B------:R-:W3:Y:S01]  /*142b0*/  LDL R11, [R1+0x664] ;  /* 0x00066400010b7983 */ /* 0x000ee20000100800 */
[----:B------:R-:W-:-:S02]  /*142c0*/  PRMT R28, RZ, 0x7610, R28 ;  /* 0x00007610ff1c7816 */ /* 0x000fc4000000001c */
[----:B---3--:R-:W-:-:S05]  /*142d0*/  IADD3 R10, P1, R11, R2, RZ ;  /* 0x000000020b0a7210 */ /* 0x008fca0007f3e0ff */
[----:B----4-:R-:W-:-:S05]  /*142e0*/  IMAD.X R11, R29, 0x1, R0, P1 ;  /* 0x000000011d0b7824 */ /* 0x010fca00008e0600 */
[----:B------:R0:W3:Y:S04]  /*142f0*/  @!P0 LDG.E.U16 R28, [R10.64] ;  /* 0x000000060a1c8981 */ /* 0x0000e8000c1e1500 */
[----:B--2---:R-:W-:Y:S04]  /*14300*/  STL [R1+0x157c], R27 ;  /* 0x00157c1b01007387 */ /* 0x004fe80000100800 */
[----:B------:R1:W-:Y:S04]  /*14310*/  STS.U16 [R3+0x1c00], R27 ;  /* 0x001c001b03007388 */ /* 0x0003e80000000400 */
[----:B0-----:R-:W2:Y:S04]  /*14320*/  LDL R11, [R1+0x508] ;  /* 0x00050800010b7983 */ /* 0x001ea80000100800 */
[----:B------:R-:W4:Y:S04]  /*14330*/  LDL R29, [R1+0x650] ;  /* 0x00065000011d7983 */ /* 0x000f280000100800 */
[----:B-1----:R-:W2:Y:S04]  /*14340*/  LDL R27, [R1+0x4f4] ;  /* 0x0004f400011b7983 */ /* 0x002ea80000100800 */
[----:B---3--:R-:W-:Y:S04]  /*14350*/  STL [R1+0x1550], R28 ;  /* 0x0015501c01007387 */ /* 0x008fe80000100800 */
[----:B------:R-:W-:Y:S04]  /*14360*/  STL [R1+0x1554], R28 ;  /* 0x0015541c01007387 */ /* 0x000fe80000100800 */
[----:B------:R-:W-:Y:S04]  /*14370*/  STL [R1+0x1558], R28 ;  /* 0x0015581c01007387 */ /* 0x000fe80000100800 */
[----:B------:R-:W-:Y:S04]  /*14380*/  STL [R1+0x155c], R28 ;  /* 0x00155c1c01007387 */ /* 0x000fe80000100800 */
[----:B------:R-:W-:Y:S04]  /*14390*/  STL [R1+0x1560], R28 ;  /* 0x0015601c01007387 */ /* 0x000fe80000100800 */
[----:B------:R-:W-:Y:S04]  /*143a0*/  STL [R1+0x1564], R28 ;  /* 0x0015641c01007387 */ /* 0x000fe80000100800 */
[----:B------:R-:W-:Y:S01]  /*143b0*/  STL [R1+0x1568], R28 ;  /* 0x0015681c01007387 */ /* 0x000fe20000100800 */
[----:B--2---:R-:W-:-:S03]  /*143c0*/  IADD3 R10, P1, R11, R2, RZ ;  /* 0x000000020b0a7210 */ /* 0x004fc60007f3e0ff */
[----:B------:R-:W-:Y:S04]  /*143d0*/  STL [R1+0x156c], R28 ;  /* 0x00156c1c01007387 */ /* 0x000fe80000100800 */
[----:B------:R-:W-:Y:S04]  /*143e0*/  STL [R1+0x1570], R28 ;  /* 0x0015701c01007387 */ /* 0x000fe80000100800 */
[----:B------:R-:W-:Y:S04]  /*143f0*/  STL [R1+0x1574], R28 ;  /* 0x0015741c01007387 */ /* 0x000fe80000100800 */
[----:B------:R-:W-:Y:S04]  /*14400*/  STL [R1+0x1578], R28 ;  /* 0x0015781c01007387 */ /* 0x000fe80000100800 */
[----:B------:R-:W2:Y:S04]  /*14410*/  LDL R11, [R1+0x404] ;  /* 0x00040400010b7983 */ /* 0x000ea80000100800 */
[----:B------:R0:W-:Y:S02]  /*14420*/  STS.U16 [R3+0x2000], R26 ;  /* 0x0020001a03007388 */ /* 0x0001e40000000400 */
[----:B0-----:R-:W-:Y:S01]  /*14430*/  PRMT R26, RZ, 0x7610, R26 ;  /* 0x00007610ff1a7816 */ /* 0x001fe2000000001a */
[----:B--2---:R-:W-:-:S05]  /*14440*/  IMAD.X R11, R11, 0x1, R0, P1 ;  /* 0x000000010b0b7824 */ /* 0x004fca00008e0600 */
[----:B------:R0:W2:Y:S04]  /*14450*/  @!P0 LDG.E.U16 R26, [R10.64] ;  /* 0x000000060a1a8981 */ /* 0x0000a8000c1e1500 */
[----:B0-----:R-:W3:Y:S04]  /*14460*/  LDL R11, [R1+0x748] ;  /* 0x00074800010b7983 */ /* 0x001ee80000100800 */
[----:B------:R0:W-:Y:S02]  /*14470*/  STS.U16 [R3+0x2400], R25 ;  /* 0x0024001903007388 */ /* 0x0001e40000000400 */
[----:B0-----:R-:W-:-:S02]  /*14480*/  PRMT R25, RZ, 0x7610, R25 ;  /* 0x00007610ff197816 */ /* 0x001fc40000000019 */
[----:B--2---:R-:W-:Y:S01]  /*14490*/  STL [R1+0x154c], R26 ;  /* 0x00154c1a01007387 */ /* 0x004fe20000100800 */
[----:B---3--:R-:W-:-:S05]  /*144a0*/  IADD3 R10, P1, R11, R2, RZ ;  /* 0x000000020b0a7210 */ /* 0x008fca0007f3e0ff */
[----:B----4-:R-:W-:Y:S01]  /*144b0*/  IMAD.X R11, R29, 0x1, R0, P1 ;  /* 0x000000011d0b7824 */ /* 0x010fe200008e0600 */
[----:B------:R-:W-:Y:S01]  /*144c0*/  PRMT R23, RZ, 0x7610, R23 ;  /* 0x00007610ff177816 */ /* 0x000fe20000000017 */
[----:B------:R-:W2:Y:S04]  /*144d0*/  LDL R29, [R1+0x630] ;  /* 0x00063000011d7983 */ /* 0x000ea80000100800 */
[----:B------:R0:W3:Y:S04]  /*144e0*/  @!P0 LDG.E.U16 R25, [R10.64] ;  /* 0x000000060a198981 */ /* 0x0000e8000c1e1500 */
[----:B0-----:R-:W4:Y:S04]  /*144f0*/  LDL R11, [R1+0x644] ;  /* 0x00064400010b7983 */ /* 0x001f280000100800 */
[----:B---3--:R-:W-:Y:S01]  /*14500*/  STL [R1+0x1548], R25 ;  /* 0x0015481901007387 */ /* 0x008fe20000100800 */
[----:B----4-:R-:W-:-:S05]  /*14510*/  IADD3 R10, P1, R11, R2, RZ ;  /* 0x000000020b0a7210 */ /* 0x010fca0007f3e0ff */
[----:B------:R-:W-:Y:S02]  /*14520*/  IMAD.X R11, R27, 0x1, R0, P1 ;  /* 0x000000011b0b7824 */ /* 0x000fe400008e0600 */
[----:B------:R-:W3:Y:S04]  /*14530*/  LDL R27, [R1+0x4d4] ;  /* 0x0004d400011b7983 */ /* 0x000ee80000100800 */
[----:B------:R0:W4:Y:S04]  /*14540*/  @!P0 LDG.E.U16 R23, [R10.64] ;  /* 0x000000060a178981 */ /* 0x000128000c1e1500 */
[----:B0-----:R-:W2:Y:S04]  /*14550*/  LDL R11, [R1+0x4e8] ;  /* 0x0004e800010b7983 */ /* 0x001ea80000100800 */
[----:B------:R0:W-:Y:S04]  /*14560*/  STS.U16 [R3+0x2c00], R17 ;  /* 0x002c001103007388 */ /* 0x0001e80000000400 */
[----:B------:R1:W-:Y:S04]  /*14570*/  STS.U16 [R3+0x3000], R16 ;  /* 0x0030001003007388 */ /* 0x0003e80000000400 */
[----:B----4-:R-:W-:Y:S04]  /*14580*/  STL [R1+0x1544], R23 ;  /* 0x0015441701007387 */ /* 0x010fe80000100800 */
[----:B0-----:R-:W4:Y:S04]  /*14590*/  LDL R17, [R1+0x738] ;  /* 0x0007380001117983 */ /* 0x001f280000100800 */
[----:B-1----:R-:W3:Y:S01]  /*145a0*/  LDL R16, [R1+0x624] ;  /* 0x0006240001107983 */ /* 0x002ee20000100800 */
[----:B--2---:R-:W-:-:S03]  /*145b0*/  IADD3 R10, P1, R11, R2, RZ ;  /* 0x000000020b0a7210 */ /* 0x004fc60007f3e0ff */
[----:B------:R-:W2:Y:S01]  /*145c0*/  LDL R11, [R1+0x3f4] ;  /* 0x0003f400010b7983 */ /* 0x000ea20000100800 */
[----:B------:R-:W-:Y:S02]  /*145d0*/  PRMT R22, RZ, 0x7610, R22 ;  /* 0x00007610ff167816 */ /* 0x000fe40000000016 */
[----:B------:R-:W-:Y:S01]  /*145e0*/  PRMT R21, RZ, 0x7610, R21 ;  /* 0x00007610ff157816 */ /* 0x000fe20000000015 */
[----:B------:R0:W-:Y:S02]  /*145f0*/  STS.U16 [R3+0x3400], R5 ;  /* 0x0034000503007388 */ /* 0x0001e40000000400 */
[----:B0-----:R-:W-:Y:S01]  /*14600*/  PRMT R5, RZ, 0x7610, R5 ;  /* 0x00007610ff057816 */ /* 0x001fe20000000005 */
[----:B--2---:R-:W-:-:S05]  /*14610*/  IMAD.X R11, R11, 0x1, R0, P1 ;  /* 0x000000010b0b7824 */ /* 0x004fca00008e0600 */
[----:B------:R4:W2:Y:S02]  /*14620*/  @!P0 LDG.E.U16 R22, [R10.64] ;  /* 0x000000060a168981 */ /* 0x0008a4000c1e1500 */
[-C--:B----4-:R-:W-:Y:S02]  /*14630*/  IADD3 R10, P1, R17, R2.reuse, RZ ;  /* 0x00000002110a7210 */ /* 0x090fe40007f3e0ff */
[----:B------:R-:W4:Y:S03]  /*14640*/  LDL R17, [R1+0x610] ;  /* 0x0006100001117983 */ /* 0x000f260000100800 */
[----:B------:R-:W-:Y:S02]  /*14650*/  IMAD.X R11, R29, 0x1, R0, P1 ;  /* 0x000000011d0b7824 */ /* 0x000fe400008e0600 */
[----:B------:R-:W2:Y:S04]  /*14660*/  LDL R29, [R1+0x728] ;  /* 0x00072800011d7983 */ /* 0x000ea80000100800 */
[----:B------:R3:W2:Y:S02]  /*14670*/  @!P0 LDG.E.U16 R21, [R10.64] ;  /* 0x000000060a158981 */ /* 0x0006a4000c1e1500 */
[----:B---3--:R-:W-:-:S02]  /*14680*/  IADD3 R10, P1, R16, R2, RZ ;  /* 0x00000002100a7210 */ /* 0x008fc40007f3e0ff */
[----:B------:R-:W3:Y:S03]  /*14690*/  LDL R16, [R1+0x604] ;  /* 0x0006040001107983 */ /* 0x000ee60000100800 */
[----:B------:R-:W-:Y:S02]  /*146a0*/  IMAD.X R11, R27, 0x1, R0, P1 ;  /* 0x000000011b0b7824 */ /* 0x000fe400008e0600 */
[----:B------:R-:W2:Y:S04]  /*146b0*/  LDL R27, [R1+0x4b4] ;  /* 0x0004b400011b7983 */ /* 0x000ea80000100800 */
[----:B------:R0:W2:Y:S04]  /*146c0*/  @!P0 LDG.E.U16 R5, [R10.64] ;  /* 0x000000060a058981 */ /* 0x0000a8000c1e1500 */
[----:B0-----:R-:W3:Y:S04]  /*146d0*/  LDL R11, [R1+0x4c8] ;  /* 0x0004c800010b7983 */ /* 0x001ee80000100800 */
[----:B--2---:R-:W-:Y:S01]  /*146e0*/  STL [R1+0x1540], R5 ;  /* 0x0015400501007387 */ /* 0x004fe20000100800 */
[----:B---3--:R-:W-:-:S03]  /*146f0*/  IADD3 R10, P1, R11, R2, RZ ;  /* 0x000000020b0a7210 */ /* 0x008fc60007f3e0ff */
[----:B------:R-:W2:Y:S04]  /*14700*/  LDL R11, [R1+0x3e4] ;  /* 0x0003e400010b7983 */ /* 0x000ea80000100800 */
[----:B------:R0:W-:Y:S02]  /*14710*/  STS.U16 [R3+0x3800], R4 ;  /* 0x0038000403007388 */ /* 0x0001e40000000400 */
[----:B0-----:R-:W-:Y:S02]  /*14720*/  PRMT R4, RZ, 0x7610, R4 ;  /* 0x00007610ff047816 */ /* 0x001fe40000000004 */
[----:B------:R-:W-:Y:S01]  /*14730*/  PRMT R12, RZ, 0x7610, R12 ;  /* 0x00007610ff0c7816 */ /* 0x000fe2000000000c */
[----:B--2---:R-:W-:-:S05]  /*14740*/  IMAD.X R11, R11, 0x1, R0, P1 ;  /* 0x000000010b0b7824 */ /* 0x004fca00008e0600 */
[----:B------:R0:W2:Y:S02]  /*14750*/  @!P0 LDG.E.U16 R4, [R10.64] ;  /* 0x000000060a048981 */ /* 0x0000a4000c1e1500 */
[----:B0-----:R-:W-:-:S05]  /*14760*/  IADD3 R10, P1, R29, R2, RZ ;  /* 0x000000021d0a7210 */ /* 0x001fca0007f3e0ff */
[----:B----4-:R-:W-:Y:S01]  /*14770*/  IMAD.X R11, R17, 0x1, R0, P1 ;  /* 0x00000001110b7824 */ /* 0x010fe200008e0600 */
[----:B------:R-:W-:-:S04]  /*14780*/  IADD3 R16, P1, R16, R2, RZ ;  /* 0x0000000210107210 */ /* 0x000fc80007f3e0ff */
[----:B------:R0:W3:Y:S01]  /*14790*/  @!P0 LDG.E.U16 R12, [R10.64] ;  /* 0x000000060a0c8981 */ /* 0x0000e2000c1e1500 */
[----:B------:R-:W-:Y:S01]  /*147a0*/  IMAD.X R17, R27, 0x1, R0, P1 ;  /* 0x000000011b117824 */ /* 0x000fe200008e0600 */
[----:B0-----:R-:W-:-:S06]  /*147b0*/  PRMT R11, RZ, 0x7610, R11 ;  /* 0x00007610ff0b7816 */ /* 0x001fcc000000000b */
[----:B------:R-:W4:Y:S04]  /*147c0*/  @!P0 LDG.E.U16 R11, [R16.64] ;  /* 0x00000006100b8981 */ /* 0x000f28000c1e1500 */
[----:B------:R0:W-:Y:S04]  /*147d0*/  STS.U16 [R3+0x4000], R6 ;  /* 0x0040000603007388 */ /* 0x0001e80000000400 */
[----:B------:R1:W-:Y:S04]  /*147e0*/  STS.U16 [R3+0x4400], R7 ;  /* 0x0044000703007388 */ /* 0x0003e80000000400 */
[----:B--2---:R-:W-:Y:S04]  /*147f0*/  STL [R1+0x1538], R4 ;  /* 0x0015380401007387 */ /* 0x004fe80000100800 */
[----:B------:R-:W-:Y:S04]  /*14800*/  STL [R1+0x153c], R4 ;  /* 0x00153c0401007387 */ /* 0x000fe80000100800 */
[----:B------:R-:W2:Y:S04]  /*14810*/  LDL R29, [R1+0x5f0] ;  /* 0x0005f000011d7983 */ /* 0x000ea80000100800 */
[----:B---3--:R-:W-:Y:S04]  /*14820*/  STL [R1+0x1534], R12 ;  /* 0x0015340c01007387 */ /* 0x008fe80000100800 */
[----:B0-----:R-:W3:Y:S04]  /*14830*/  LDL R6, [R1+0x4a8] ;  /* 0x0004a80001067983 */ /* 0x001ee80000100800 */
[----:B------:R-:W2:Y:S04]  /*14840*/  LDL R27, [R1+0x494] ;  /* 0x00049400011b7983 */ /* 0x000ea80000100800 */
[----:B----4-:R-:W-:Y:S04]  /*14850*/  STL [R1+0x152c], R11 ;  /* 0x00152c0b01007387 */ /* 0x010fe80000100800 */
[----:B------:R0:W-:Y:S04]  /*14860*/  STL [R1+0x1530], R11 ;  /* 0x0015300b01007387 */ /* 0x0001e80000100800 */
[----:B-1----:R-:W4:Y:S01]  /*14870*/  LDL R7, [R1+0x3d4] ;  /* 0x0003d40001077983 */ /* 0x002f220000100800 */
[----:B------:R-:W-:-:S03]  /*14880*/  PRMT R19, RZ, 0x7610, R19 ;  /* 0x00007610ff137816 */ /* 0x000fc60000000013 */
[----:B0-----:R-:W2:Y:S01]  /*14890*/  LDL R11, [R1+0x5e4] ;  /* 0x0005e400010b7983 */ /* 0x001ea20000100800 */
[----:B---3--:R-:W-:-:S05]  /*148a0*/  IADD3 R6, P1, R6, R2, RZ ;  /* 0x0000000206067210 */ /* 0x008fca0007f3e0ff */
[----:B----4-:R-:W-:-:S05]  /*148b0*/  IMAD.X R7, R7, 0x1, R0, P1 ;  /* 0x0000000107077824 */ /* 0x010fca00008e0600 */
[----:B------:R0:W3:Y:S04]  /*148c0*/  @!P0 LDG.E.U16 R19, [R6.64] ;  /* 0x0000000606138981 */ /* 0x0000e8000c1e1500 */
[----:B0-----:R-:W4:Y:S01]  /*148d0*/  LDL R7, [R1+0x718] ;  /* 0x0007180001077983 */ /* 0x001f220000100800 */
[----:B------:R-:W-:Y:S02]  /*148e0*/  PRMT R20, RZ, 0x7610, R20 ;  /* 0x00007610ff147816 */ /* 0x000fe40000000014 */
[----:B----4-:R-:W-:-:S05]  /*148f0*/  IADD3 R6, P1, R7, R2, RZ ;  /* 0x0000000207067210 */ /* 0x010fca0007f3e0ff */
[----:B--2---:R-:W-:-:S05]  /*14900*/  IMAD.X R7, R29, 0x1, R0, P1 ;  /* 0x000000011d077824 */ /* 0x004fca00008e0600 */
[----:B------:R0:W2:Y:S01]  /*14910*/  @!P0 LDG.E.U16 R20, [R6.64] ;  /* 0x0000000606148981 */ /* 0x0000a2000c1e1500 */
[----:B------:R-:W-:Y:S02]  /*14920*/  PRMT R10, RZ, 0x7610, R10 ;  /* 0x00007610ff0a7816 */ /* 0x000fe4000000000a */
[-C--:B0-----:R-:W-:Y:S01]  /*14930*/  IADD3 R6, P1, R11, R2.reuse, RZ ;  /* 0x000000020b067210 */ /* 0x081fe20007f3e0ff */
[----:B---3--:R-:W-:Y:S04]  /*14940*/  STL [R1+0x1528], R19 ;  /* 0x0015281301007387 */ /* 0x008fe80000100800 */
[----:B------:R-:W-:Y:S01]  /*14950*/  IMAD.X R7, R27, 0x1, R0, P1 ;  /* 0x000000011b077824 */ /* 0x000fe200008e0600 */
[----:B------:R-:W3:Y:S04]  /*14960*/  LDL R29, [R1+0x5d0] ;  /* 0x0005d000011d7983 */ /* 0x000ee80000100800 */
[----:B------:R0:W4:Y:S04]  /*14970*/  @!P0 LDG.E.U16 R10, [R6.64] ;  /* 0x00000006060a8981 */ /* 0x000128000c1e1500 */
[----:B--2---:R-:W-:Y:S04]  /*14980*/  STL [R1+0x1524], R20 ;  /* 0x0015241401007387 */ /* 0x004fe80000100800 */
[----:B0-----:R-:W2:Y:S04]  /*14990*/  LDL R7, [R1+0x488] ;  /* 0x0004880001077983 */ /* 0x001ea80000100800 */
[----:B------:R-:W3:Y:S04]  /*149a0*/  LDL R27, [R1+0x5c4] ;  /* 0x0005c400011b7983 */ /* 0x000ee80000100800 */
[----:B------:R-:W3:Y:S04]  /*149b0*/  LDL R11, [R1+0x474] ;  /* 0x00047400010b7983 */ /* 0x000ee80000100800 */
[----:B------:R0:W-:Y:S04]  /*149c0*/  STS.U16 [R3+0x5000], R14 ;  /* 0x0050000e03007388 */ /* 0x0001e80000000400 */
[----:B----4-:R-:W-:Y:S04]  /*149d0*/  STL [R1+0x1520], R10 ;  /* 0x0015200a01007387 */ /* 0x010fe80000100800 */
[----:B0-----:R-:W4:Y:S01]  /*149e0*/  LDL.LU R14, [R1+0x20] ;  /* 0x00002000010e7983 */ /* 0x001f220000300800 */
[----:B--2---:R-:W-:-:S03]  /*149f0*/  IADD3 R6, P1, R7, R2, RZ ;  /* 0x0000000207067210 */ /* 0x004fc60007f3e0ff */
[----:B------:R-:W2:Y:S04]  /*14a00*/  LDL R7, [R1+0x3c4] ;  /* 0x0003c40001077983 */ /* 0x000ea80000100800 */
[----:B------:R0:W-:Y:S02]  /*14a10*/  STS.U16 [R3+0x4c00], R9 ;  /* 0x004c000903007388 */ /* 0x0001e40000000400 */
[----:B0-----:R-:W-:Y:S01]  /*14a20*/  PRMT R9, RZ, 0x7610, R9 ;  /* 0x00007610ff097816 */ /* 0x001fe20000000009 */
[----:B--2---:R-:W-:-:S05]  /*14a30*/  IMAD.X R7, R7, 0x1, R0, P1 ;  /* 0x0000000107077824 */ /* 0x004fca00008e0600 */
[----:B------:R0:W2:Y:S04]  /*14a40*/  @!P0 LDG.E.U16 R9, [R6.64] ;  /* 0x0000000606098981 */ /* 0x0000a8000c1e1500 */
[----:B0-----:R-:W2:Y:S04]  /*14a50*/  LDL R7, [R1+0x708] ;  /* 0x0007080001077983 */ /* 0x001ea80000100800 */
[----:B------:R0:W-:Y:S02]  /*14a60*/  STS.U16 [R3+0x4800], R8 ;  /* 0x0048000803007388 */ /* 0x0001e40000000400 */
[----:B0-----:R-:W-:-:S02]  /*14a70*/  PRMT R8, RZ, 0x7610, R8 ;  /* 0x00007610ff087816 */ /* 0x001fc40000000008 */
[----:B--2---:R-:W-:-:S05]  /*14a80*/  IADD3 R6, P1, R7, R2, RZ ;  /* 0x0000000207067210 */ /* 0x004fca0007f3e0ff */
[----:B---3--:R-:W-:-:S05]  /*14a90*/  IMAD.X R7, R29, 0x1, R0, P1 ;  /* 0x000000011d077824 */ /* 0x008fca00008e0600 */
[----:B------:R0:W2:Y:S04]  /*14aa0*/  @!P0 LDG.E.U16 R8, [R6.64] ;  /* 0x0000000606088981 */ /* 0x0000a8000c1e1500 */
[----:B----4-:R1:W-:Y:S04]  /*14ab0*/  STS.U16 [R3+0x5800], R14 ;  /* 0x0058000e03007388 */ /* 0x0103e80000000400 */
[----:B------:R3:W-:Y:S01]  /*14ac0*/  STS.U16 [R3+0x5400], R15 ;  /* 0x0054000f03007388 */ /* 0x0007e20000000400 */
[----:B0-----:R-:W-:Y:S02]  /*14ad0*/  PRMT R7, RZ, 0x7610, R7 ;  /* 0x00007610ff077816 */ /* 0x001fe40000000007 */
[-C--:B-1----:R-:W-:Y:S01]  /*14ae0*/  IADD3 R14, P1, R27, R2.reuse, RZ ;  /* 0x000000021b0e7210 */ /* 0x082fe20007f3e0ff */
[----:B------:R-:W-:Y:S04]  /*14af0*/  STL [R1+0x151c], R9 ;  /* 0x00151c0901007387 */ /* 0x000fe80000100800 */
[----:B---3--:R-:W-:Y:S01]  /*14b00*/  IMAD.X R15, R11, 0x1, R0, P1 ;  /* 0x000000010b0f7824 */ /* 0x008fe200008e0600 */
[----:B------:R-:W3:Y:S04]  /*14b10*/  LDL R29, [R1+0x5b0] ;  /* 0x0005b000011d7983 */ /* 0x000ee80000100800 */
[----:B------:R0:W4:Y:S04]  /*14b20*/  @!P0 LDG.E.U16 R7, [R14.64] ;  /* 0x000000060e078981 */ /* 0x000128000c1e1500 */
[----:B--2---:R-:W-:Y:S04]  /*14b30*/  STL [R1+0x1518], R8 ;  /* 0x0015180801007387 */ /* 0x004fe80000100800 */
[----:B------:R-:W2:Y:S04]  /*14b40*/  LDL R27, [R1+0x5a4] ;  /* 0x0005a400011b7983 */ /* 0x000ea80000100800 */
[----:B------:R-:W2:Y:S04]  /*14b50*/  LDL R11, [R1+0x454] ;  /* 0x00045400010b7983 */ /* 0x000ea80000100800 */
[----:B0-----:R-:W2:Y:S04]  /*14b60*/  LDL.LU R14, [R1+0x44] ;  /* 0x00004400010e7983 */ /* 0x001ea80000300800 */
[----:B------:R-:W3:Y:S04]  /*14b70*/  LDL R15, [R1+0x468] ;  /* 0x00046800010f7983 */ /* 0x000ee80000100800 */
[----:B----4-:R-:W-:Y:S04]  /*14b80*/  STL [R1+0x1514], R7 ;  /* 0x0015140701007387 */ /* 0x010fe80000100800 */
[----:B--2---:R3:W-:Y:S02]  /*14b90*/  STS.U16 [R3+0x5c00], R14 ;  /* 0x005c000e03007388 */ /* 0x0047e40000000400 */
[----:B---3--:R-:W-:-:S02]  /*14ba0*/  IADD3 R14, P1, R15, R2, RZ ;  /* 0x000000020f0e7210 */ /* 0x008fc40007f3e0ff */
[----:B------:R-:W2:Y:S01]  /*14bb0*/  LDL R15, [R1+0x3b4] ;  /* 0x0003b400010f7983 */ /* 0x000ea20000100800 */
[----:B------:R-:W-:Y:S02]  /*14bc0*/  PRMT R6, RZ, 0x7610, R6 ;  /* 0x00007610ff067816 */ /* 0x000fe40000000006 */
[----:B--2---:R-:W-:-:S05]  /*14bd0*/  IMAD.X R15, R15, 0x1, R0, P1 ;  /* 0x000000010f0f7824 */ /* 0x004fca00008e0600 */
[----:B------:R0:W2:Y:S04]  /*14be0*/  @!P0 LDG.E.U16 R6, [R14.64] ;  /* 0x000000060e068981 */ /* 0x0000a8000c1e1500 */
[----:B0-----:R-:W3:Y:S04]  /*14bf0*/  LDL.LU R14, [R1+0x40] ;  /* 0x00004000010e7983 */ /* 0x001ee80000300800 */
[----:B------:R-:W4:Y:S04]  /*14c00*/  LDL R15, [R1+0x6f8] ;  /* 0x0006f800010f7983 */ /* 0x000f280000100800 */
[----:B------:R0:W-:Y:S02]  /*14c10*/  STS.U16 [R3+0x2800], R18 ;  /* 0x0028001203007388 */ /* 0x0001e40000000400 */
[----:B0-----:R-:W-:-:S02]  /*14c20*/  PRMT R18, RZ, 0x7610, R18 ;  /* 0x00007610ff127816 */ /* 0x001fc40000000012 */
[----:B--2---:R-:W-:Y:S04]  /*14c30*/  STL [R1+0x1510], R6 ;  /* 0x0015100601007387 */ /* 0x004fe80000100800 */
[----:B---3--:R4:W-:Y:S02]  /*14c40*/  STS.U16 [R3+0x6000], R14 ;  /* 0x0060000e03007388 */ /* 0x0089e40000000400 */
[----:B----4-:R-:W-:-:S05]  /*14c50*/  IADD3 R14, P1, R15, R2, RZ ;  /* 0x000000020f0e7210 */ /* 0x010fca0007f3e0ff */
[----:B------:R-:W-:Y:S02]  /*14c60*/  IMAD.X R15, R29, 0x1, R0, P1 ;  /* 0x000000011d0f7824 */ /* 0x000fe400008e0600 */
[----:B------:R-:W2:Y:S04]  /*14c70*/  LDL R29, [R1+0x448] ;  /* 0x00044800011d7983 */ /* 0x000ea80000100800 */
[----:B------:R0:W3:Y:S04]  /*14c80*/  @!P0 LDG.E.U16 R18, [R14.64] ;  /* 0x000000060e128981 */ /* 0x0000e8000c1e1500 */
[----:B0-----:R-:W4:Y:S01]  /*14c90*/  LDL.LU R15, [R1+0x3c] ;  /* 0x00003c00010f7983 */ /* 0x001f220000300800 */
[----:B------:R-:W-:-:S02]  /*14ca0*/  IADD3 R14, P1, R27, R2, RZ ;  /* 0x000000021b0e7210 */ /* 0x000fc40007f3e0ff */
[----:B------:R-:W-:Y:S01]  /*14cb0*/  PRMT R17, RZ, 0x7610, R17 ;  /* 0x00007610ff117816 */ /* 0x000fe20000000011 */
[----:B---3--:R-:W-:Y:S04]  /*14cc0*/  STL [R1+0x150c], R18 ;  /* 0x00150c1201007387 */ /* 0x008fe80000100800 */
[----:B----4-:R0:W-:Y:S02]  /*14cd0*/  STS.U16 [R3+0x6400], R15 ;  /* 0x0064000f03007388 */ /* 0x0101e40000000400 */
[----:B0-----:R-:W-:Y:S02]  /*14ce0*/  IMAD.X R15, R11, 0x1, R0, P1 ;  /* 0x000000010b0f7824 */ /* 0x001fe400008e0600 */
[----:B------:R-:W3:Y:S04]  /*14cf0*/  LDL R11, [R1+0x6d8] ;  /* 0x0006d800010b7983 */ /* 0x000ee80000100800 */
[----:B------:R-:W4:Y:S04]  /*14d00*/  LDL.LU R27, [R1+0x34] ;  /* 0x00003400011b7983 */ /* 0x000f280000300800 */
[----:B------:R0:W2:Y:S04]  /*14d10*/  @!P0 LDG.E.U16 R17, [R14.64] ;  /* 0x000000060e118981 */ /* 0x0000a8000c1e1500 */
[----:B0-----:R-:W3:Y:S04]  /*14d20*/  LDL.LU R14, [R1+0x38] ;  /* 0x00003800010e7983 */ /* 0x001ee80000300800 */
[----:B------:R-:W4:Y:S04]  /*14d30*/  LDL R15, [R1+0x6ec] ;  /* 0x0006ec00010f7983 */ /* 0x000f280000100800 */
[----:B--2---:R-:W-:Y:S04]  /*14d40*/  STL [R1+0x1508], R17 ;  /* 0x0015081101007387 */ /* 0x004fe80000100800 */
        /* <DEDUP_REMOVED lines=10> */
[----:B---3--:R4:W-:Y:S01]  /*14df0*/  STS.U16 [R3+0x6c00], R14 ;  /* 0x006c000e03007388 */ /* 0x0089e20000000400 */
[----:B--2---:R-:W-:-:S02]  /*14e00*/  PRMT R24, RZ, 0x7610, R24 ;  /* 0x00007610ff187816 */ /* 0x004fc40000000018 */
[----:B----4-:R-:W-:-:S05]  /*14e10*/  IADD3 R14, P1, R15, R2, RZ ;  /* 0x000000020f0e7210 */ /* 0x010fca0007f3e0ff */
[----:B------:R-:W-:Y:S02]  /*14e20*/  IMAD.X R15, R29, 0x1, R0, P1 ;  /* 0x000000011d0f7824 */ /* 0x000fe400008e0600 */
[----:B------:R-:W2:Y:S04]  /*14e30*/  LDL R29, [R1+0x438] ;  /* 0x00043800011d7983 */ /* 0x000ea80000100800 */
[----:B------:R-:W3:Y:S04]  /*14e40*/  @!P0 LDG.E.U16 R24, [R14.64] ;  /* 0x000000060e188981 */ /* 0x000ee8000c1e1500 */
[----:B---3--:R0:W-:Y:S04]  /*14e50*/  STL [R1+0x84], R24 ;  /* 0x0000841801007387 */ /* 0x0081e80000100800 */
[----:B0-----:R-:W3:Y:S04]  /*14e60*/  LDL.LU R24, [R1+0x1580] ;  /* 0x0015800001187983 */ /* 0x001ee80000300800 */
[----:B------:R-:W4:Y:S04]  /*14e70*/  LDL.LU R14, [R1+0x1c] ;  /* 0x00001c00010e7983 */ /* 0x000f280000300800 */
[----:B------:R-:W2:Y:S01]  /*14e80*/  LDL R15, [R1+0x78c] ;  /* 0x00078c00010f7983 */ /* 0x000ea20000100800 */
[----:B------:R-:W-:-:S03]  /*14e90*/  PRMT R16, RZ, 0x7610, R16 ;  /* 0x00007610ff107816 */ /* 0x000fc60000000010 */
[----:B----4-:R2:W-:Y:S02]  /*14ea0*/  STS.U16 [R3+0x7000], R14 ;  /* 0x0070000e03007388 */ /* 0x0105e40000000400 */
[----:B--2---:R-:W-:-:S05]  /*14eb0*/  IADD3 R14, P1, R15, R2, RZ ;  /* 0x000000020f0e7210 */ /* 0x004fca0007f3e0ff */
[----:B------:R-:W-:Y:S02]  /*14ec0*/  IMAD.X R15, R11, 0x1, R0, P1 ;  /* 0x000000010b0f7824 */ /* 0x000fe400008e0600 */
[----:B------:R-:W2:Y:S04]  /*14ed0*/  LDL.LU R11, [R1+0x54] ;  /* 0x00005400010b7983 */ /* 0x000ea80000300800 */
[----:B------:R0:W4:Y:S04]  /*14ee0*/  @!P0 LDG.E.U16 R16, [R14.64] ;  /* 0x000000060e108981 */ /* 0x000128000c1e1500 */
[----:B0-----:R-:W2:Y:S04]  /*14ef0*/  LDL R15, [R1+0x6cc] ;  /* 0x0006cc00010f7983 */ /* 0x001ea80000100800 */
[----:B----4-:R-:W-:Y:S04]  /*14f00*/  STL [R1+0x1500], R16 ;  /* 0x0015001001007387 */ /* 0x010fe80000100800 */
[----:B------:R-:W-:Y:S01]  /*14f10*/  STL [R1+0x1504], R16 ;  /* 0x0015041001007387 */ /* 0x000fe20000100800 */
[----:B--2---:R-:W-:-:S03]  /*14f20*/  IADD3 R14, P1, R15, R2, RZ ;  /* 0x000000020f0e7210 */ /* 0x004fc60007f3e0ff */
[----:B------:R-:W2:Y:S04]  /*14f30*/  LDL R15, [R1+0x57c] ;  /* 0x00057c00010f7983 */ /* 0x000ea80000100800 */
[----:B------:R0:W-:Y:S02]  /*14f40*/  STS.U16 [R3+0x3c00], R13 ;  /* 0x003c000d03007388 */ /* 0x0001e40000000400 */
[----:B0-----:R-:W-:Y:S01]  /*14f50*/  PRMT R13, RZ, 0x7610, R13 ;  /* 0x00007610ff0d7816 */ /* 0x001fe2000000000d */
[----:B--2---:R-:W-:-:S05]  /*14f60*/  IMAD.X R15, R15, 0x1, R0, P1 ;  /* 0x000000010f0f7824 */ /* 0x004fca00008e0600 */
[----:B------:R0:W2:Y:S04]  /*14f70*/  @!P0 LDG.E.U16 R13, [R14.64] ;  /* 0x000000060e0d8981 */ /* 0x0000a8000c1e1500 */
[----:B0-----:R-:W4:Y:S04]  /*14f80*/  LDL.LU R14, [R1+0x28] ;  /* 0x00002800010e7983 */ /* 0x001f280000300800 */
[----:B------:R-:W2:Y:S04]  /*14f90*/  LDL R15, [R1+0x570] ;  /* 0x00057000010f7983 */ /* 0x000ea80000100800 */
[----:B---3--:R0:W-:Y:S02]  /*14fa0*/  STS.U16 [R3+0x7400], R24 ;  /* 0x0074001803007388 */ /* 0x0081e40000000400 */
[----:B0-----:R-:W-:-:S02]  /*14fb0*/  PRMT R24, RZ, 0x7610, R24 ;  /* 0x00007610ff187816 */ /* 0x001fc40000000018 */
[----:B----4-:R2:W-:Y:S02]  /*14fc0*/  STS.U16 [R3+0x7800], R14 ;  /* 0x0078000e03007388 */ /* 0x0105e40000000400 */
[----:B--2---:R-:W-:-:S05]  /*14fd0*/  IADD3 R14, P1, R15, R2, RZ ;  /* 0x000000020f0e7210 */ /* 0x004fca0007f3e0ff */
[----:B------:R-:W-:-:S05]  /*14fe0*/  IMAD.X R15, R29, 0x1, R0, P1 ;  /* 0x000000011d0f7824 */ /* 0x000fca00008e0600 */
[----:B------:R0:W2:Y:S04]  /*14ff0*/  @!P0 LDG.E.U16 R24, [R14.64] ;  /* 0x000000060e188981 */ /* 0x0000a8000c1e1500 */
[----:B0-----:R-:W3:Y:S04]  /*15000*/  LDL R15, [R1+0x77c] ;  /* 0x00077c00010f7983 */ /* 0x001ee80000100800 */
[----:B------:R-:W0:Y:S04]  /*15010*/  S2R R29, SR_TID.X ;  /* 0x00000000001d7919 */ /* 0x000e280000002100 */
[----:B------:R0:W-:Y:S04]  /*15020*/  STS.U16 [R3+0x7c00], R27 ;  /* 0x007c001b03007388 */ /* 0x0001e80000000400 */
[----:B------:R-:W-:Y:S01]  /*15030*/  STL [R1+0xac0], R3 ;  /* 0x000ac00301007387 */ /* 0x000fe20000100800 */
[----:B0-----:R-:W-:-:S02]  /*15040*/  LOP3.LUT R27, R29, 0x3f, RZ, 0xc0, !PT ;  /* 0x0000003f1d1b7812 */ /* 0x001fc400078ec0ff */
[----:B------:R-:W-:-:S03]  /*15050*/  LOP3.LUT P2, RZ, R29, 0x40, RZ, 0xc0, !PT ;  /* 0x000000401dff7812 */ /* 0x000fc6000784c0ff */
[----:B------:R-:W-:Y:S01]  /*15060*/  IMAD.SHL.U32 R27, R27, 0x2, RZ ;  /* 0x000000021b1b7824 */ /* 0x000fe200078e00ff */
[----:B------:R-:W-:-:S04]  /*15070*/  SEL R29, RZ, 0x90, !P2 ;  /* 0x00000090ff1d7807 */ /* 0x000fc80005000000 */
[----:B------:R-:W-:Y:S02]  /*15080*/  LOP3.LUT R29, R29, R27, RZ, 0x3c, !PT ;  /* 0x0000001b1d1d7212 */ /* 0x000fe400078e3cff */
[----:B---3--:R-:W-:Y:S02]  /*15090*/  IADD3 R14, P1, R15, R2, RZ ;  /* 0x000000020f0e7210 */ /* 0x008fe40007f3e0ff */
[----:B------:R-:W3:Y:S04]  /*150a0*/  LDL R15, [R1+0x6b8] ;  /* 0x0006b800010f7983 */ /* 0x000ee80000100800 */
[----:B------:R-:W4:Y:S01]  /*150b0*/  LDL.LU R27, [R1+0x157c] ;  /* 0x00157c00011b7983 */ /* 0x000f220000300800 */
[----:B---3--:R-:W-:Y:S01]  /*150c0*/  IMAD.X R15, R15, 0x1, R0, P1 ;  /* 0x000000010f0f7824 */ /* 0x008fe200008e0600 */
[----:B----4-:R-:W-:-:S06]  /*150d0*/  PRMT R27, RZ, 0x7610, R27 ;  /* 0x00007610ff1b7816 */ /* 0x010fcc000000001b */
[----:B------:R0:W3:Y:S04]  /*150e0*/  @!P0 LDG.E.U16 R27, [R14.64] ;  /* 0x000000060e1b8981 */ /* 0x0000e8000c1e1500 */
[----:B0-----:R-:W4:Y:S04]  /*150f0*/  LDL.LU R14, [R1+0x4c] ;  /* 0x00004c00010e7983 */ /* 0x001f280000300800 */
[----:B------:R-:W2:Y:S01]  /*15100*/  LDL R15, [R1+0x6ac] ;  /* 0x0006ac00010f7983 */ /* 0x000ea20000100800 */
[----:B------:R-:W-:-:S05]  /*15110*/  LOP3.LUT R29, R29, 0x20, RZ, 0x3c, !PT ;  /* 0x000000201d1d7812 */ /* 0x000fca00078e3cff */
[----:B----4-:R2:W-:Y:S02]  /*15120*/  STS.U16 [R29+0x100], R14 ;  /* 0x0001000e1d007388 */ /* 0x0105e40000000400 */
[----:B--2---:R-:W-:Y:S02]  /*15130*/  IADD3 R14, P1, R15, R2, RZ ;  /* 0x000000020f0e7210 */ /* 0x004fe40007f3e0ff */
[----:B------:R-:W2:Y:S01]  /*15140*/  LDL R15, [R1+0x55c] ;  /* 0x00055c00010f7983 */ /* 0x000ea20000100800 */
[----:B------:R-:W-:Y:S02]  /*15150*/  PRMT R28, RZ, 0x7610, R28 ;  /* 0x00007610ff1c7816 */ /* 0x000fe4000000001c */
[----:B--2---:R-:W-:-:S05]  /*15160*/  IMAD.X R15, R15, 0x1, R0, P1 ;  /* 0x000000010f0f7824 */ /* 0x004fca00008e0600 */
[----:B------:R-:W2:Y:S04]  /*15170*/  @!P0 LDG.E.U16 R28, [R14.64] ;  /* 0x000000060e1c8981 */ /* 0x000ea8000c1e1500 */
[----:B--2---:R0:W-:Y:S04]  /*15180*/  STL [R1+0x30], R28 ;  /* 0x0000301c01007387 */ /* 0x0041e80000100800 */
[----:B0-----:R-:W2:Y:S04]  /*15190*/  LDL.LU R28, [R1+0x1578] ;  /* 0x00157800011c7983 */ /* 0x001ea80000300800 */
[----:B------:R-:W4:Y:S04]  /*151a0*/  LDL R15, [R1+0x550] ;  /* 0x00055000010f7983 */ /* 0x000f280000100800 */
[----:B------:R0:W-:Y:S04]  /*151b0*/  STS.U16 [R29+0x500], R11 ;  /* 0x0005000b1d007388 */ /* 0x0001e80000000400 */
[----:B0-----:R-:W3:Y:S01]  /*151c0*/  LDL.LU R11, [R1+0x18] ;  /* 0x00001800010b7983 */ /* 0x001ee20000300800 */
[----:B----4-:R-:W-:-:S03]  /*151d0*/  IADD3 R14, P1, R15, R2, RZ ;  /* 0x000000020f0e7210 */ /* 0x010fc60007f3e0ff */
[----:B------:R-:W4:Y:S01]  /*151e0*/  LDL R15, [R1+0x428] ;  /* 0x00042800010f7983 */ /* 0x000f220000100800 */
[----:B--2---:R-:W-:Y:S01]  /*151f0*/  PRMT R28, RZ, 0x7610, R28 ;  /* 0x00007610ff1c7816 */ /* 0x004fe2000000001c */
[----:B----4-:R-:W-:-:S05]  /*15200*/  IMAD.X R15, R15, 0x1, R0, P1 ;  /* 0x000000010f0f7824 */ /* 0x010fca00008e0600 */
[----:B------:R-:W2:Y:S04]  /*15210*/  @!P0 LDG.E.U16 R28, [R14.64] ;  /* 0x000000060e1c8981 */ /* 0x000ea8000c1e1500 */
[----:B--2---:R0:W-:Y:S04]  /*15220*/  STL [R1+0x38], R28 ;  /* 0x0000381c01007387 */ /* 0x0041e80000100800 */
[----:B0-----:R-:W2:Y:S04]  /*15230*/  LDL.LU R28, [R1+0x1574] ;  /* 0x00157400011c7983 */ /* 0x001ea80000300800 */
[----:B------:R-:W4:Y:S04]  /*15240*/  LDL.LU R14, [R1+0x58] ;  /* 0x00005800010e7983 */ /* 0x000f280000300800 */
[----:B------:R-:W2:Y:S04]  /*15250*/  LDL R15, [R1+0x76c] ;  /* 0x00076c00010f7983 */ /* 0x000ea80000100800 */
[----:B----4-:R2:W-:Y:S02]  /*15260*/  STS.U16 [R29+0x900], R14 ;  /* 0x0009000e1d007388 */ /* 0x0105e40000000400 */
[----:B--2---:R-:W-:-:S02]  /*15270*/  IADD3 R14, P1, R15, R2, RZ ;  /* 0x000000020f0e7210 */ /* 0x004fc40007f3e0ff */
[----:B------:R-:W2:Y:S01]  /*15280*/  LDL R15, [R1+0x698] ;  /* 0x00069800010f7983 */ /* 0x000ea20000100800 */
[----:B------:R-:W-:Y:S02]  /*15290*/  PRMT R28, RZ, 0x7610, R28 ;  /* 0x00007610ff1c7816 */ /* 0x000fe4000000001c */
[----:B--2---:R-:W-:-:S05]  /*152a0*/  IMAD.X R15, R15, 0x1, R0, P1 ;  /* 0x000000010f0f7824 */ /* 0x004fca00008e0600 */
        /* <DEDUP_REMOVED lines=43> */
[----:B------:R-:W4:Y:S02]  /*15560*/  LDL R15, [R1+0x510] ;  /* 0x00051000010f7983 */ /* 0x000f240000100800 */
[----:B----4-:R-:W-:-:S02]  /*15570*/  IADD3 R14, P1, R15, R2, RZ ;  /* 0x000000020f0e7210 */ /* 0x010fc40007f3e0ff */
[----:B------:R-:W4:Y:S01]  /*15580*/  LDL R15, [R1+0x408] ;  /* 0x00040800010f7983 */ /* 0x000f220000100800 */
[----:B--2---:R-:W-:Y:S02]  /*15590*/  PRMT R28, RZ, 0x7610, R28 ;  /* 0x00007610ff1c7816 */ /* 0x004fe4000000001c */
[----:B----4-:R-:W-:-:S05]  /*155a0*/  IMAD.X R15, R15, 0x1, R0, P1 ;  /* 0x000000010f0f7824 */ /* 0x010fca00008e0600 */
[----:B------:R-:W2:Y:S04]  /*155b0*/  @!P0 LDG.E.U16 R28, [R14.64] ;  /* 0x000000060e1c8981 */ /* 0x000ea8000c1e1500 */
[----:B---3--:R0:W-:Y:S04]  /*155c0*/  STS.U16 [R29+0x1d00], R11 ;  /* 0x001d000b1d007388 */ /* 0x0081e80000000400 */
[----:B0-----:R-:W3:Y:S04]  /*155d0*/  LDL R11, [R1+0x3f8] ;  /* 0x0003f800010b7983 */ /* 0x001ee80000100800 */
        /* <DEDUP_REMOVED lines=23> */
[----:B------:R-:W2:Y:S01]  /*15750*/  LDL R15, [R1+0x4f0] ;  /* 0x0004f000010f7983 */ /* 0x000ea20000100800 */
[----:B------:R-:W-:-:S03]  /*15760*/  PRMT R4, RZ, 0x7610, R4 ;  /* 0x00007610ff047816 */ /* 0x000fc60000000004 */
[----:B----4-:R2:W-:Y:S02]  /*15770*/  STS.U16 [R29+0x2900], R14 ;  /* 0x0029000e1d007388 */ /* 0x0105e40000000400 */
[----:B--2---:R-:W-:-:S05]  /*15780*/  IADD3 R14, P1, R15, R2, RZ ;  /* 0x000000020f0e7210 */ /* 0x004fca0007f3e0ff */
[----:B---3--:R-:W-:Y:S02]  /*15790*/  IMAD.X R15, R11, 0x1, R0, P1 ;  /* 0x000000010b0f7824 */ /* 0x008fe400008e0600 */
[----:B------:R-:W2:Y:S04]  /*157a0*/  LDL R11, [R1+0x4d0] ;  /* 0x0004d000010b7983 */ /* 0x000ea80000100800 */
[----:B------:R0:W3:Y:S04]  /*157b0*/  @!P0 LDG.E.U16 R4, [R14.64] ;  /* 0x000000060e048981 */ /* 0x0000e8000c1e1500 */
[----:B0-----:R-:W4:Y:S04]  /*157c0*/  LDL.LU R14, [R1+0x8] ;  /* 0x00000800010e7983 */ /* 0x001f280000300800 */
[----:B------:R-:W2:Y:S04]  /*157d0*/  LDL R15, [R1+0x73c] ;  /* 0x00073c00010f7983 */ /* 0x000ea80000100800 */
[----:B---3--:R0:W-:Y:S04]  /*157e0*/  STL [R1+0x60], R4 ;  /* 0x0000600401007387 */ /* 0x0081e80000100800 */
[----:B----4-:R2:W-:Y:S01]  /*157f0*/  STS.U16 [R29+0x2d00], R14 ;  /* 0x002d000e1d007388 */ /* 0x0105e20000000400 */
[----:B------:R-:W-:-:S03]  /*15800*/  PRMT R28, RZ, 0x7610, R28 ;  /* 0x00007610ff1c7816 */ /* 0x000fc6000000001c */
[----:B0-----:R-:W3:Y:S01]  /*15810*/  LDL R4, [R1+0x3e8] ;  /* 0x0003e80001047983 */ /* 0x001ee20000100800 */
[----:B--2---:R-:W-:-:S03]  /*15820*/  IADD3 R14, P1, R15, R2, RZ ;  /* 0x000000020f0e7210 */ /* 0x004fc60007f3e0ff */
[----:B------:R-:W2:Y:S02]  /*15830*/  LDL R15, [R1+0x638] ;  /* 0x00063800010f7983 */ /* 0x000ea40000100800 */
        /* <DEDUP_REMOVED lines=10> */
[----:B------:R-:W-:Y:S01]  /*158e0*/  PRMT R26, RZ, 0x7610, R26 ;  /* 0x00007610ff1a7816 */ /* 0x000fe2000000001a */
[----:B--2---:R-:W-:-:S05]  /*158f0*/  IMAD.X R15, R15, 0x1, R0, P1 ;  /* 0x000000010f0f7824 */ /* 0x004fca00008e0600 */
[----:B------:R0:W2:Y:S02]  /*15900*/  @!P0 LDG.E.U16 R3, [R14.64] ;  /* 0x000000060e038981 */ /* 0x0000a4000c1e1500 */
[----:B0-----:R-:W-:-:S05]  /*15910*/  IADD3 R14, P1, R11, R2, RZ ;  /* 0x000000020b0e7210 */ /* 0x001fca0007f3e0ff */
[----:B---3--:R-:W-:-:S05]  /*15920*/  IMAD.X R15, R4, 0x1, R0, P1 ;  /* 0x00000001040f7824 */ /* 0x008fca00008e0600 */
[----:B------:R0:W3:Y:S04]  /*15930*/  @!P0 LDG.E.U16 R26, [R14.64] ;  /* 0x000000060e1a8981 */ /* 0x0000e8000c1e1500 */
[----:B0-----:R-:W0:Y:S04]  /*15940*/  S2R R15, SR_TID.X ;  /* 0x00000000000f7919 */ /* 0x001e280000002100 */
[----:B------:R-:W1:Y:S04]  /*15950*/  S2R R14, SR_TID.X ;  /* 0x00000000000e7919 */ /* 0x000e680000002100 */
[----:B------:R4:W-:Y:S04]  /*15960*/  STS.U16 [R29+0x3500], R28 ;  /* 0x0035001c1d007388 */ /* 0x0009e80000000400 */
[----:B----4-:R-:W4:Y:S04]  /*15970*/  LDL.LU R28, [R1+0x6e0] ;  /* 0x0006e000011c7983 */ /* 0x010f280000300800 */
[----:B------:R-:W4:Y:S01]  /*15980*/  LDL.LU R29, [R1+0x790] ;  /* 0x00079000011d7983 */ /* 0x000f220000300800 */
[----:B0-----:R-:W-:-:S02]  /*15990*/  LOP3.LUT R15, R15, 0x3f, RZ, 0xc0, !PT ;  /* 0x0000003f0f0f7812 */ /* 0x001fc400078ec0ff */
[----:B-1----:R-:W-:-:S03]  /*159a0*/  LOP3.LUT P1, RZ, R14, 0x40, RZ, 0xc0, !PT ;  /* 0x000000400eff7812 */ /* 0x002fc6000782c0ff */
[----:B------:R-:W-:Y:S01]  /*159b0*/  IMAD.SHL.U32 R15, R15, 0x2, RZ ;  /* 0x000000020f0f7824 */ /* 0x000fe200078e00ff */
[----:B------:R-:W-:-:S04]  /*159c0*/  SEL R14, RZ, 0x90, !P1 ;  /* 0x00000090ff0e7807 */ /* 0x000fc80004800000 */
[----:B------:R-:W-:Y:S01]  /*159d0*/  LOP3.LUT R14, R14, R15, RZ, 0x3c, !PT ;  /* 0x0000000f0e0e7212 */ /* 0x000fe200078e3cff */
[----:B--2---:R0:W-:Y:S04]  /*159e0*/  STL [R1+0x58], R3 ;  /* 0x0000580301007387 */ /* 0x0041e80000100800 */
[----:B0-----:R-:W2:Y:S04]  /*159f0*/  LDL.LU R3, [R1+0x598] ;  /* 0x0005980001037983 */ /* 0x001ea80000300800 */
[----:B------:R-:W2:Y:S04]  /*15a00*/  LDL R11, [R1+0x3d8] ;  /* 0x0003d800010b7983 */ /* 0x000ea80000100800 */
        /* <DEDUP_REMOVED lines=9> */
[----:B------:R0:W2:Y:S04]  /*15aa0*/  @!P0 LDG.E.U16 R25, [R14.64] ;  /* 0x000000060e198981 */ /* 0x0000a8000c1e1500 */
[----:B0-----:R-:W0:Y:S02]  /*15ab0*/  S2R R15, SR_TID.X ;  /* 0x00000000000f7919 */ /* 0x001e240000002100 */
[----:B0-----:R-:W-:Y:S02]  /*15ac0*/  LOP3.LUT P1, RZ, R15, 0x40, RZ, 0xc0, !PT ;  /* 0x000000400fff7812 */ /* 0x001fe4000782c0ff */
[----:B------:R-:W0:Y:S04]  /*15ad0*/  S2R R4, SR_TID.X ;  /* 0x0000000000047919 */ /* 0x000e280000002100 */
[----:B--2---:R1:W-:Y:S04]  /*15ae0*/  STL [R1+0x50], R25 ;  /* 0x0000501901007387 */ /* 0x0043e80000100800 */
[----:B-1----:R-:W2:Y:S04]  /*15af0*/  LDL.LU R25, [R1+0x1548] ;  /* 0x0015480001197983 */ /* 0x002ea80000300800 */
[----:B------:R-:W3:Y:S01]  /*15b00*/  LDL R15, [R1+0x60c] ;  /* 0x00060c00010f7983 */ /* 0x000ee20000100800 */
[----:B0-----:R-:W-:-:S02]  /*15b10*/  LOP3.LUT R4, R4, 0x3f, RZ, 0xc0, !PT ;  /* 0x0000003f04047812 */ /* 0x001fc400078ec0ff */
[----:B------:R-:W-:-:S03]  /*15b20*/  SEL R14, RZ, 0x90, !P1 ;  /* 0x00000090ff0e7807 */ /* 0x000fc60004800000 */
[----:B------:R-:W-:-:S05]  /*15b30*/  IMAD.SHL.U32 R4, R4, 0x2, RZ ;  /* 0x0000000204047824 */ /* 0x000fca00078e00ff */
[----:B------:R-:W-:Y:S02]  /*15b40*/  LOP3.LUT R14, R14, R4, RZ, 0x3c, !PT ;  /* 0x000000040e0e7212 */ /* 0x000fe400078e3cff */
[----:B------:R-:W-:Y:S01]  /*15b50*/  PRMT R23, RZ, 0x7610, R23 ;  /* 0x00007610ff177816 */ /* 0x000fe20000000017 */
[----:B------:R-:W4:Y:S01]  /*15b60*/  LDL R4, [R1+0x5ec] ;  /* 0x0005ec0001047983 */ /* 0x000f220000100800 */
[----:B------:R-:W-:-:S05]  /*15b70*/  LOP3.LUT R14, R14, 0x20, RZ, 0x3c, !PT ;  /* 0x000000200e0e7812 */ /* 0x000fca00078e3cff */
[----:B--2---:R3:W-:Y:S02]  /*15b80*/  STS.U16 [R14+0x3d00], R25 ;  /* 0x003d00190e007388 */ /* 0x0047e40000000400 */
[----:B---3--:R-:W-:Y:S02]  /*15b90*/  IADD3 R14, P1, R15, R2, RZ ;  /* 0x000000020f0e7210 */ /* 0x008fe40007f3e0ff */
[----:B------:R-:W2:Y:S03]  /*15ba0*/  LDL R15, [R1+0x4bc] ;  /* 0x0004bc00010f7983 */ /* 0x000ea60000100800 */
[----:B--2---:R-:W-:-:S05]  /*15bb0*/  IMAD.X R15, R15, 0x1, R0, P1 ;  /* 0x000000010f0f7824 */ /* 0x004fca00008e0600 */
[----:B------:R0:W2:Y:S04]  /*15bc0*/  @!P0 LDG.E.U16 R23, [R14.64] ;  /* 0x000000060e178981 */ /* 0x0000a8000c1e1500 */
[----:B0-----:R-:W0:Y:S04]  /*15bd0*/  S2R R15, SR_TID.X ;  /* 0x00000000000f7919 */ /* 0x001e280000002100 */
[----:B------:R-:W1:Y:S01]  /*15be0*/  S2R R14, SR_TID.X ;  /* 0x00000000000e7919 */ /* 0x000e620000002100 */
[----:B0-----:R-:W-:Y:S02]  /*15bf0*/  LOP3.LUT R15, R15, 0x3f, RZ, 0xc0, !PT ;  /* 0x0000003f0f0f7812 */ /* 0x001fe400078ec0ff */
[----:B-1----:R-:W-:-:S03]  /*15c00*/  LOP3.LUT P1, RZ, R14, 0x40, RZ, 0xc0, !PT ;  /* 0x000000400eff7812 */ /* 0x002fc6000782c0ff */
[----:B------:R-:W-:Y:S01]  /*15c10*/  IMAD.SHL.U32 R15, R15, 0x2, RZ ;  /* 0x000000020f0f7824 */ /* 0x000fe200078e00ff */
[----:B------:R-:W-:-:S04]  /*15c20*/  SEL R14, RZ, 0x90, !P1 ;  /* 0x00000090ff0e7807 */ /* 0x000fc80004800000 */
[----:B------:R-:W-:Y:S01]  /*15c30*/  LOP3.LUT R14, R14, R15, RZ, 0x3c, !PT ;  /* 0x0000000f0e0e7212 */ /* 0x000fe200078e3cff */
[----:B--2---:R0:W-:Y:S04]  /*15c40*/  STL [R1+0x4c], R23 ;  /* 0x00004c1701007387 */ /* 0x0041e80000100800 */
[----:B0-----:R-:W2:Y:S04]  /*15c50*/  LDL.LU R23, [R1+0x1544] ;  /* 0x0015440001177983 */ /* 0x001ea80000300800 */
[----:B------:R-:W3:Y:S01]  /*15c60*/  LDL R15, [R1+0x4b0] ;  /* 0x0004b000010f7983 */ /* 0x000ee20000100800 */
[----:B------:R-:W-:-:S05]  /*15c70*/  LOP3.LUT R14, R14, 0x20, RZ, 0x3c, !PT ;  /* 0x000000200e0e7812 */ /* 0x000fca00078e3cff */
[----:B--2---:R3:W-:Y:S02]  /*15c80*/  STS.U16 [R14+0x4100], R23 ;  /* 0x004100170e007388 */ /* 0x0047e40000000400 */
[----:B---3--:R-:W-:Y:S02]  /*15c90*/  IADD3 R14, P1, R15, R2, RZ ;  /* 0x000000020f0e7210 */ /* 0x008fe40007f3e0ff */
[----:B------:R-:W-:-:S03]  /*15ca0*/  PRMT R23, RZ, 0x7610, R23 ;  /* 0x00007610ff177816 */ /* 0x000fc60000000017 */
[----:B------:R-:W-:Y:S01]  /*15cb0*/  IMAD.X R15, R11, 0x1, R0, P1 ;  /* 0x000000010b0f7824 */ /* 0x000fe200008e0600 */
[----:B------:R-:W-:Y:S01]  /*15cc0*/  PRMT R25, RZ, 0x7610, R25 ;  /* 0x00007610ff197816 */ /* 0x000fe20000000019 */
[----:B------:R-:W2:Y:S04]  /*15cd0*/  LDL R11, [R1+0x70c] ;  /* 0x00070c00010b7983 */ /* 0x000ea80000100800 */
[----:B------:R0:W3:Y:S04]  /*15ce0*/  @!P0 LDG.E.U16 R23, [R14.64] ;  /* 0x000000060e178981 */ /* 0x0000e8000c1e1500 */
[----:B0-----:R-:W0:Y:S04]  /*15cf0*/  S2R R15, SR_TID.X ;  /* 0x00000000000f7919 */ /* 0x001e280000002100 */
[----:B------:R-:W1:Y:S01]  /*15d00*/  S2R R14, SR_TID.X ;  /* 0x00000000000e7919 */ /* 0x000e620000002100 */
[----:B0-----:R-:W-:-:S02]  /*15d10*/  LOP3.LUT R15, R15, 0x3f, RZ, 0xc0, !PT ;  /* 0x0000003f0f0f7812 */ /* 0x001fc400078ec0ff */
[----:B-1----:R-:W-:-:S03]  /*15d20*/  LOP3.LUT P1, RZ, R14, 0x40, RZ, 0xc0, !PT ;  /* 0x000000400eff7812 */ /* 0x002fc6000782c0ff */
[----:B------:R-:W-:Y:S01]  /*15d30*/  IMAD.SHL.U32 R15, R15, 0x2, RZ ;  /* 0x000000020f0f7824 */ /* 0x000fe200078e00ff */
[----:B------:R-:W-:-:S04]  /*15d40*/  SEL R14, RZ, 0x90, !P1 ;  /* 0x00000090ff0e7807 */ /* 0x000fc80004800000 */
[----:B------:R-:W-:Y:S02]  /*15d50*/  LOP3.LUT R14, R14, R15, RZ, 0x3c, !PT ;  /* 0x0000000f0e0e7212 */ /* 0x000fe400078e3cff */
[----:B------:R-:W2:Y:S02]  /*15d60*/  LDL R15, [R1+0x71c] ;  /* 0x00071c00010f7983 */ /* 0x000ea40000100800 */
[----:B------:R-:W-:-:S05]  /*15d70*/  LOP3.LUT R14, R14, 0x20, RZ, 0x3c, !PT ;  /* 0x000000200e0e7812 */ /* 0x000fca00078e3cff */
[----:B------:R2:W-:Y:S02]  /*15d80*/  STS.U16 [R14+0x4500], R22 ;  /* 0x004500160e007388 */ /* 0x0005e40000000400 */
[----:B--2---:R-:W-:Y:S02]  /*15d90*/  IADD3 R14, P1, R15, R2, RZ ;  /* 0x000000020f0e7210 */ /* 0x004fe40007f3e0ff */
[----:B------:R-:W2:Y:S03]  /*15da0*/  LDL R15, [R1+0x5f8] ;  /* 0x0005f800010f7983 */ /* 0x000ea60000100800 */
[----:B--2---:R-:W-:-:S05]  /*15db0*/  IMAD.X R15, R15, 0x1, R0, P1 ;  /* 0x000000010f0f7824 */ /* 0x004fca00008e0600 */
[----:B------:R0:W2:Y:S04]  /*15dc0*/  @!P0 LDG.E.U16 R25, [R14.64] ;  /* 0x000000060e198981 */ /* 0x0000a8000c1e1500 */
[----:B0-----:R-:W0:Y:S02]  /*15dd0*/  S2R R15, SR_TID.X ;  /* 0x00000000000f7919 */ /* 0x001e240000002100 */
[C---:B0-----:R-:W-:Y:S02]  /*15de0*/  LOP3.LUT R14, R15.reuse, 0x3f, RZ, 0xc0, !PT ;  /* 0x0000003f0f0e7812 */ /* 0x041fe400078ec0ff */
[----:B------:R-:W-:-:S03]  /*15df0*/  LOP3.LUT P1, RZ, R15, 0x40, RZ, 0xc0, !PT ;  /* 0x000000400fff7812 */ /* 0x000fc6000782c0ff */
[----:B------:R-:W-:Y:S01]  /*15e00*/  IMAD.SHL.U32 R14, R14, 0x2, RZ ;  /* 0x000000020e0e7824 */ /* 0x000fe200078e00ff */
[----:B------:R-:W-:-:S04]  /*15e10*/  SEL R15, RZ, 0x90, !P1 ;  /* 0x00000090ff0f7807 */ /* 0x000fc80004800000 */
[----:B------:R-:W-:-:S04]  /*15e20*/  LOP3.LUT R15, R15, R14, RZ, 0x3c, !PT ;  /* 0x0000000e0f0f7212 */ /* 0x000fc800078e3cff */
[----:B------:R-:W-:-:S05]  /*15e30*/  LOP3.LUT R15, R15, 0x20, RZ, 0x3c, !PT ;  /* 0x000000200f0f7812 */ /* 0x000fca00078e3cff */
[----:B------:R0:W-:Y:S04]  /*15e40*/  STS.U16 [R15+0x4900], R21 ;  /* 0x004900150f007388 */ /* 0x0001e80000000400 */
[----:B0-----:R-:W2:Y:S01]  /*15e50*/  LDL R15, [R1+0x49c] ;  /* 0x00049c00010f7983 */ /* 0x001ea20000100800 */
[----:B----4-:R-:W-:Y:S02]  /*15e60*/  IADD3 R14, P1, R4, R2, RZ ;  /* 0x00000002040e7210 */ /* 0x010fe40007f3e0ff */
[----:B------:R-:W-:-:S03]  /*15e70*/  PRMT R5, RZ, 0x7610, R5 ;  /* 0x00007610ff057816 */ /* 0x000fc60000000005 */
[----:B--2---:R-:W-:-:S05]  /*15e80*/  IMAD.X R15, R15, 0x1, R0, P1 ;  /* 0x000000010f0f7824 */ /* 0x004fca00008e0600 */
[----:B------:R0:W2:Y:S04]  /*15e90*/  @!P0 LDG.E.U16 R5, [R14.64] ;  /* 0x000000060e058981 */ /* 0x0000a8000c1e1500 */
[----:B------:R-:W1:Y:S04]  /*15ea0*/  S2R R4, SR_TID.X ;  /* 0x0000000000047919 */ /* 0x000e680000002100 */
[----:B0-----:R-:W0:Y:S01]  /*15eb0*/  S2R R15, SR_TID.X ;  /* 0x00000000000f7919 */ /* 0x001e220000002100 */
[----:B-1----:R-:W-:Y:S02]  /*15ec0*/  LOP3.LUT P1, RZ, R4, 0x40, RZ, 0xc0, !PT ;  /* 0x0000004004ff7812 */ /* 0x002fe4000782c0ff */
[----:B0-----:R-:W-:-:S02]  /*15ed0*/  LOP3.LUT R15, R15, 0x3f, RZ, 0xc0, !PT ;  /* 0x0000003f0f0f7812 */ /* 0x001fc400078ec0ff */
[----:B------:R-:W-:-:S03]  /*15ee0*/  SEL R14, RZ, 0x90, !P1 ;  /* 0x00000090ff0e7807 */ /* 0x000fc60004800000 */
[----:B------:R-:W-:-:S05]  /*15ef0*/  IMAD.SHL.U32 R15, R15, 0x2, RZ ;  /* 0x000000020f0f7824 */ /* 0x000fca00078e00ff */
[----:B------:R-:W-:Y:S01]  /*15f00*/  LOP3.LUT R14, R14, R15, RZ, 0x3c, !PT ;  /* 0x0000000f0e0e7212 */ /* 0x000fe200078e3cff */
[----:B--2---:R0:W-:Y:S04]  /*15f10*/  STL [R1+0x48], R5 ;  /* 0x0000480501007387 */ /* 0x0041e80000100800 */
[----:B0-----:R-:W2:Y:S04]  /*15f20*/  LDL.LU R5, [R1+0x1540] ;  /* 0x0015400001057983 */ /* 0x001ea80000300800 */
[----:B------:R-:W4:Y:S01]  /*15f30*/  LDL R15, [R1+0x490] ;  /* 0x00049000010f7983 */ /* 0x000f220000100800 */
[----:B------:R-:W-:-:S02]  /*15f40*/  LOP3.LUT R14, R14, 0x20, RZ, 0x3c, !PT ;  /* 0x000000200e0e7812 */ /* 0x000fc400078e3cff */
[----:B------:R-:W-:-:S05]  /*15f50*/  LOP3.LUT R4, R4, 0x3f, RZ, 0xc0, !PT ;  /* 0x0000003f04047812 */ /* 0x000fca00078ec0ff */
[----:B------:R-:W-:Y:S01]  /*15f60*/  IMAD.SHL.U32 R4, R4, 0x2, RZ ;  /* 0x0000000204047824 */ /* 0x000fe200078e00ff */
[----:B--2---:R0:W-:Y:S04]  /*15f70*/  STS.U16 [R14+0x4d00], R5 ;  /* 0x004d00050e007388 */ /* 0x0041e80000000400 */
[----:B0-----:R-:W0:Y:S01]  /*15f80*/  S2R R5, SR_TID.X ;  /* 0x0000000000057919 */ /* 0x001e220000002100 */
[----:B----4-:R-:W-:-:S03]  /*15f90*/  IADD3 R14, P1, R15, R2, RZ ;  /* 0x000000020f0e7210 */ /* 0x010fc60007f3e0ff */
[----:B------:R-:W2:Y:S01]  /*15fa0*/  LDL R15, [R1+0x3c8] ;  /* 0x0003c800010f7983 */ /* 0x000ea20000100800 */
[----:B0-----:R-:W-:-:S04]  /*15fb0*/  LOP3.LUT P2, RZ, R5, 0x40, RZ, 0xc0, !PT ;  /* 0x0000004005ff7812 */ /* 0x001fc8000784c0ff */
[----:B------:R-:W-:-:S04]  /*15fc0*/  SEL R5, RZ, 0x90, !P2 ;  /* 0x00000090ff057807 */ /* 0x000fc80005000000 */
[----:B------:R-:W-:Y:S02]  /*15fd0*/  LOP3.LUT R5, R5, R4, RZ, 0x3c, !PT ;  /* 0x0000000405057212 */ /* 0x000fe400078e3cff */
[----:B------:R-:W4:Y:S01]  /*15fe0*/  LDL.LU R4, [R1+0x153c] ;  /* 0x00153c0001047983 */ /* 0x000f220000300800 */
[----:B--2---:R-:W-:Y:S01]  /*15ff0*/  IMAD.X R15, R15, 0x1, R0, P1 ;  /* 0x000000010f0f7824 */ /* 0x004fe200008e0600 */
[----:B----4-:R-:W-:-:S06]  /*16000*/  PRMT R4, RZ, 0x7610, R4 ;  /* 0x00007610ff047816 */ /* 0x010fcc0000000004 */
[----:B------:R-:W2:Y:S01]  /*16010*/  @!P0 LDG.E.U16 R4, [R14.64] ;  /* 0x000000060e048981 */ /* 0x000ea2000c1e1500 */
[----:B------:R-:W-:-:S03]  /*16020*/  LOP3.LUT R5, R5, 0x20, RZ, 0x3c, !PT ;  /* 0x0000002005057812 */ /* 0x000fc600078e3cff */
[----:B--2---:R0:W-:Y:S04]  /*16030*/  STL [R1+0x44], R4 ;  /* 0x0000440401007387 */ /* 0x0041e80000100800 */
[----:B0-----:R-:W2:Y:S04]  /*16040*/  LDL.LU R4, [R1+0x1538] ;  /* 0x0015380001047983 */ /* 0x001ea80000300800 */
[----:B--2---:R0:W-:Y:S04]  /*16050*/  STS.U16 [R5+0x5100], R4 ;  /* 0x0051000405007388 */ /* 0x0041e80000000400 */
[----:B0-----:R-:W2:Y:S01]  /*16060*/  LDL R5, [R1+0x5d8] ;  /* 0x0005d80001057983 */ /* 0x001ea20000100800 */
[----:B------:R-:W-:-:S02]  /*16070*/  IADD3 R4, P1, R11, R2, RZ ;  /* 0x000000020b047210 */ /* 0x000fc40007f3e0ff */
        /* <DEDUP_REMOVED lines=26> */
[----:B------:R-:W2:Y:S04]  /*16220*/  @!P0 LDG.E.U16 R11, [R4.64] ;  /* 0x00000006040b8981 */ /* 0x000ea8000c1e1500 */
[----:B--2---:R0:W-:Y:S04]  /*16230*/  STL [R1+0x3c], R11 ;  /* 0x00003c0b01007387 */ /* 0x0041e80000100800 */
[----:B0-----:R-:W2:Y:S04]  /*16240*/  LDL.LU R11, [R1+0x152c] ;  /* 0x00152c00010b7983 */ /* 0x001ea80000300800 */
[----:B------:R-:W4:Y:S02]  /*16250*/  LDL R5, [R1+0x470] ;  /* 0x0004700001057983 */ /* 0x000f240000100800 */
[----:B----4-:R-:W-:-:S02]  /*16260*/  IADD3 R4, P1, R5, R2, RZ ;  /* 0x0000000205047210 */ /* 0x010fc40007f3e0ff */
[----:B------:R-:W4:Y:S01]  /*16270*/  LDL R5, [R1+0x3b8] ;  /* 0x0003b80001057983 */ /* 0x000f220000100800 */
[----:B------:R-:W-:Y:S02]  /*16280*/  PRMT R19, RZ, 0x7610, R19 ;  /* 0x00007610ff137816 */ /* 0x000fe40000000013 */
        /* <DEDUP_REMOVED lines=28> */
[----:B------:R-:W2:Y:S01]  /*16450*/  LDL R5, [R1+0x44c] ;  /* 0x00044c0001057983 */ /* 0x000ea20000100800 */
[----:B------:R-:W-:-:S02]  /*16460*/  IADD3 R4, P1, R3, R2, RZ ;  /* 0x0000000203047210 */ /* 0x000fc40007f3e0ff */
[----:B------:R-:W-:-:S03]  /*16470*/  PRMT R8, RZ, 0x7610, R8 ;  /* 0x00007610ff087816 */ /* 0x000fc60000000008 */
[----:B--2---:R-:W-:-:S05]  /*16480*/  IMAD.X R5, R5, 0x1, R0, P1 ;  /* 0x0000000105057824 */ /* 0x004fca00008e0600 */
[----:B------:R0:W2:Y:S04]  /*16490*/  @!P0 LDG.E.U16 R8, [R4.64] ;  /* 0x0000000604088981 */ /* 0x0000a8000c1e1500 */
[----:B------:R1:W-:Y:S01]  /*164a0*/  STL [R1+0xad4], R3 ;  /* 0x000ad40301007387 */ /* 0x0003e20000100800 */
[----:B0-----:R-:W-:-:S03]  /*164b0*/  IADD3 R4, P1, R29, R2, RZ ;  /* 0x000000021d047210 */ /* 0x001fc60007f3e0ff */
[----:B-1----:R-:W3:Y:S01]  /*164c0*/  LDL.LU R3, [R1+0x6d4] ;  /* 0x0006d40001037983 */ /* 0x002ee20000300800 */
[----:B------:R-:W-:Y:S01]  /*164d0*/  PRMT R7, RZ, 0x7610, R7 ;  /* 0x00007610ff077816 */ /* 0x000fe20000000007 */
[----:B------:R-:W-:-:S05]  /*164e0*/  IMAD.X R5, R28, 0x1, R0, P1 ;  /* 0x000000011c057824 */ /* 0x000fca00008e0600 */
[----:B------:R3:W3:Y:S04]  /*164f0*/  @!P0 LDG.E.U16 R7, [R4.64] ;  /* 0x0000000604078981 */ /* 0x0006e8000c1e1500 */
[----:B--2---:R0:W-:Y:S04]  /*16500*/  STL [R1+0x20], R8 ;  /* 0x0000200801007387 */ /* 0x0041e80000100800 */
[----:B0-----:R-:W2:Y:S04]  /*16510*/  LDL.LU R8, [R1+0x1518] ;  /* 0x0015180001087983 */ /* 0x001ea80000300800 */
[----:B------:R0:W-:Y:S04]  /*16520*/  STL [R1+0xad8], R29 ;  /* 0x000ad81d01007387 */ /* 0x0001e80000100800 */
[----:B0-----:R-:W2:Y:S01]  /*16530*/  LDL.LU R29, [R1+0x584] ;  /* 0x00058400011d7983 */ /* 0x001ea20000300800 */
[----:B---3--:R-:W-:-:S02]  /*16540*/  IADD3 R4, P1, R3, R2, RZ ;  /* 0x0000000203047210 */ /* 0x008fc40007f3e0ff */
[----:B------:R-:W-:Y:S01]  /*16550*/  PRMT R6, RZ, 0x7610, R6 ;  /* 0x00007610ff067816 */ /* 0x000fe20000000006 */
[----:B------:R0:W-:Y:S04]  /*16560*/  STL [R1+0xadc], R28 ;  /* 0x000adc1c01007387 */ /* 0x0001e80000100800 */
[----:B0-----:R-:W3:Y:S04]  /*16570*/  LDL.LU R28, [R1+0x578] ;  /* 0x00057800011c7983 */ /* 0x001ee80000300800 */
[----:B------:R0:W-:Y:S04]  /*16580*/  STL [R1+0x1c], R7 ;  /* 0x00001c0701007387 */ /* 0x0001e80000100800 */
[----:B0-----:R-:W4:Y:S04]  /*16590*/  LDL.LU R7, [R1+0x1514] ;  /* 0x0015140001077983 */ /* 0x001f280000300800 */
[----:B------:R0:W-:Y:S04]  /*165a0*/  STL [R1+0xae0], R3 ;  /* 0x000ae00301007387 */ /* 0x0001e80000100800 */
[----:B0-----:R-:W4:Y:S01]  /*165b0*/  LDL.LU R3, [R1+0x43c] ;  /* 0x00043c0001037983 */ /* 0x001f220000300800 */
[----:B--2---:R-:W-:-:S05]  /*165c0*/  IMAD.X R5, R29, 0x1, R0, P1 ;  /* 0x000000011d057824 */ /* 0x004fca00008e0600 */
[----:B------:R3:W2:Y:S04]  /*165d0*/  @!P0 LDG.E.U16 R6, [R4.64] ;  /* 0x0000000604068981 */ /* 0x0006a8000c1e1500 */
[----:B------:R0:W-:Y:S01]  /*165e0*/  STL [R1+0xae4], R29 ;  /* 0x000ae41d01007387 */ /* 0x0001e20000100800 */
[----:B---3--:R-:W-:-:S03]  /*165f0*/  IADD3 R4, P1, R28, R2, RZ ;  /* 0x000000021c047210 */ /* 0x008fc60007f3e0ff */
[----:B0-----:R-:W3:Y:S01]  /*16600*/  LDL.LU R29, [R1+0x780] ;  /* 0x00078000011d7983 */ /* 0x001ee20000300800 */
[----:B------:R-:W-:Y:S01]  /*16610*/  PRMT R18, RZ, 0x7610, R18 ;  /* 0x00007610ff127816 */ /* 0x000fe20000000012 */
[----:B----4-:R-:W-:-:S05]  /*16620*/  IMAD.X R5, R3, 0x1, R0, P1 ;  /* 0x0000000103057824 */ /* 0x010fca00008e0600 */
[----:B------:R3:W4:Y:S04]  /*16630*/  @!P0 LDG.E.U16 R18, [R4.64] ;  /* 0x0000000604128981 */ /* 0x000728000c1e1500 */
        /* <DEDUP_REMOVED lines=8> */
[----:B----4-:R0:W-:Y:S04]  /*166c0*/  STL [R1+0x14], R18 ;  /* 0x0000141201007387 */ /* 0x0101e80000100800 */
[----:B0-----:R-:W4:Y:S04]  /*166d0*/  LDL.LU R18, [R1+0x150c] ;  /* 0x00150c0001127983 */ /* 0x001f280000300800 */
[----:B------:R0:W-:Y:S04]  /*166e0*/  STL [R1+0xaf0], R29 ;  /* 0x000af01d01007387 */ /* 0x0001e80000100800 */
[----:B0-----:R-:W4:Y:S01]  /*166f0*/  LDL.LU R29, [R1+0x564] ;  /* 0x00056400011d7983 */ /* 0x001f220000300800 */
[----:B--2---:R-:W-:-:S05]  /*16700*/  IMAD.X R5, R28, 0x1, R0, P1 ;  /* 0x000000011c057824 */ /* 0x004fca00008e0600 */
[----:B------:R3:W2:Y:S04]  /*16710*/  @!P0 LDG.E.U16 R17, [R4.64] ;  /* 0x0000000604118981 */ /* 0x0006a8000c1e1500 */
[----:B------:R0:W-:Y:S04]  /*16720*/  STL [R1+0xaf4], R28 ;  /* 0x000af41c01007387 */ /* 0x0001e80000100800 */
[----:B0-----:R-:W2:Y:S01]  /*16730*/  LDL.LU R28, [R1+0x558] ;  /* 0x00055800011c7983 */ /* 0x001ea20000300800 */
[----:B---3--:R-:W-:Y:S02]  /*16740*/  IADD3 R4, P1, R3, R2, RZ ;  /* 0x0000000203047210 */ /* 0x008fe40007f3e0ff */
[----:B------:R-:W-:-:S03]  /*16750*/  PRMT R16, RZ, 0x7610, R16 ;  /* 0x00007610ff107816 */ /* 0x000fc60000000010 */
[----:B----4-:R-:W-:-:S05]  /*16760*/  IMAD.X R5, R29, 0x1, R0, P1 ;  /* 0x000000011d057824 */ /* 0x010fca00008e0600 */
[----:B------:R-:W3:Y:S04]  /*16770*/  @!P0 LDG.E.U16 R16, [R4.64] ;  /* 0x0000000604108981 */ /* 0x000ee8000c1e1500 */
[----:B--2---:R0:W-:Y:S04]  /*16780*/  STL [R1+0x10], R17 ;  /* 0x0000101101007387 */ /* 0x0041e80000100800 */
[----:B0-----:R-:W2:Y:S01]  /*16790*/  LDL.LU R17, [R1+0x1508] ;  /* 0x0015080001117983 */ /* 0x001ea20000300800 */
[----:B------:R-:W-:-:S05]  /*167a0*/  LOP3.LUT R12, R12, 0x20, RZ, 0x3c, !PT ;  /* 0x000000200c0c7812 */ /* 0x000fca00078e3cff */
[----:B------:R-:W-:Y:S04]  /*167b0*/  STS.U16 [R12+0x5900], R11 ;  /* 0x0059000b0c007388 */ /* 0x000fe80000000400 */
[----:B------:R-:W-:Y:S04]  /*167c0*/  STS.U16 [R12+0x5d00], R19 ;  /* 0x005d00130c007388 */ /* 0x000fe80000000400 */
[----:B------:R-:W-:Y:S04]  /*167d0*/  STS.U16 [R12+0x6100], R20 ;  /* 0x006100140c007388 */ /* 0x000fe80000000400 */
[----:B------:R-:W-:Y:S04]  /*167e0*/  STS.U16 [R12+0x6500], R10 ;  /* 0x0065000a0c007388 */ /* 0x000fe80000000400 */
[----:B------:R-:W-:Y:S04]  /*167f0*/  STS.U16 [R12+0x6900], R9 ;  /* 0x006900090c007388 */ /* 0x000fe80000000400 */
[----:B------:R-:W-:Y:S04]  /*16800*/  STS.U16 [R12+0x6d00], R8 ;  /* 0x006d00080c007388 */ /* 0x000fe80000000400 */
[----:B------:R0:W-:Y:S04]  /*16810*/  STL [R1+0xaf8], R3 ;  /* 0x000af80301007387 */ /* 0x0001e80000100800 */
[----:B------:R-:W-:Y:S04]  /*16820*/  STS.U16 [R12+0x7100], R7 ;  /* 0x007100070c007388 */ /* 0x000fe80000000400 */
[----:B------:R-:W-:Y:S04]  /*16830*/  STS.U16 [R12+0x7500], R6 ;  /* 0x007500060c007388 */ /* 0x000fe80000000400 */
[----:B0-----:R-:W4:Y:S04]  /*16840*/  LDL.LU R3, [R1+0x42c] ;  /* 0x00042c0001037983 */ /* 0x001f280000300800 */
[----:B------:R0:W-:Y:S04]  /*16850*/  STL [R1+0xafc], R29 ;  /* 0x000afc1d01007387 */ /* 0x0001e80000100800 */
[----:B------:R-:W-:Y:S04]  /*16860*/  STS.U16 [R12+0x7900], R18 ;  /* 0x007900120c007388 */ /* 0x000fe80000000400 */
[----:B0-----:R-:W0:Y:S02]  /*16870*/  S2R R29, SR_TID.X ;  /* 0x00000000001d7919 */ /* 0x001e240000002100 */
[----:B0-----:R-:W-:-:S05]  /*16880*/  LOP3.LUT R29, R29, 0x3f, RZ, 0xc0, !PT ;  /* 0x0000003f1d1d7812 */ /* 0x001fca00078ec0ff */
[----:B------:R-:W-:Y:S01]  /*16890*/  IMAD.SHL.U32 R29, R29, 0x2, RZ ;  /* 0x000000021d1d7824 */ /* 0x000fe200078e00ff */
[----:B--2---:R0:W-:Y:S04]  /*168a0*/  STS.U16 [R12+0x7d00], R17 ;  /* 0x007d00110c007388 */ /* 0x0041e80000000400 */
[----:B0-----:R-:W0:Y:S02]  /*168b0*/  S2R R12, SR_TID.X ;  /* 0x00000000000c7919 */ /* 0x001e240000002100 */
[----:B0-----:R-:W-:-:S04]  /*168c0*/  LOP3.LUT P2, RZ, R12, 0x40, RZ, 0xc0, !PT ;  /* 0x000000400cff7812 */ /* 0x001fc8000784c0ff */
[----:B------:R-:W-:-:S04]  /*168d0*/  SEL R12, RZ, 0x90, !P2 ;  /* 0x00000090ff0c7807 */ /* 0x000fc80005000000 */
[----:B------:R-:W-:Y:S02]  /*168e0*/  LOP3.LUT R12, R12, R29, RZ, 0x3c, !PT ;  /* 0x0000001d0c0c7212 */ /* 0x000fe400078e3cff */
[----:B------:R-:W2:Y:S04]  /*168f0*/  LDL.LU R29, [R1+0x770] ;  /* 0x00077000011d7983 */ /* 0x000ea80000300800 */
[----:B---3--:R0:W-:Y:S04]  /*16900*/  STL [R1+0xc], R16 ;  /* 0x00000c1001007387 */ /* 0x0081e80000100800 */
[----:B0-----:R-:W3:Y:S04]  /*16910*/  LDL.LU R16, [R1+0x1504] ;  /* 0x0015040001107983 */ /* 0x001ee80000300800 */
[----:B------:R-:W2:Y:S01]  /*16920*/  LDL.LU R5, [R1+0x88] ;  /* 0x0000880001057983 */ /* 0x000ea20000300800 */
[----:B------:R-:W-:-:S02]  /*16930*/  LOP3.LUT R12, R12, 0x40, RZ, 0x3c, !PT ;  /* 0x000000400c0c7812 */ /* 0x000fc400078e3cff */
[----:B------:R-:W-:Y:S02]  /*16940*/  IADD3 R4, P1, R28, R2, RZ ;  /* 0x000000021c047210 */ /* 0x000fe40007f3e0ff */
[----:B---3--:R-:W-:Y:S01]  /*16950*/  PRMT R16, RZ, 0x7610, R16 ;  /* 0x00007610ff107816 */ /* 0x008fe20000000010 */
[----:B--2---:R4:W-:Y:S02]  /*16960*/  STS.U16 [R12+0x200], R5 ;  /* 0x000200050c007388 */ /* 0x0049e40000000400 */
[----:B----4-:R-:W-:-:S05]  /*16970*/  IMAD.X R5, R3, 0x1, R0, P1 ;  /* 0x0000000103057824 */ /* 0x010fca00008e0600 */
[----:B------:R0:W2:Y:S04]  /*16980*/  @!P0 LDG.E.U16 R16, [R4.64] ;  /* 0x0000000604108981 */ /* 0x0000a8000c1e1500 */
[----:B------:R1:W-:Y:S04]  /*16990*/  STL [R1+0xb00], R28 ;  /* 0x000b001c01007387 */ /* 0x0003e80000100800 */
[----:B-1----:R-:W3:Y:S04]  /*169a0*/  LDL.LU R28, [R1+0x6a0] ;  /* 0x0006a000011c7983 */ /* 0x002ee80000300800 */
[----:B------:R1:W-:Y:S04]  /*169b0*/  STL [R1+0xb04], R3 ;  /* 0x000b040301007387 */ /* 0x0003e80000100800 */
[----:B-1----:R-:W4:Y:S01]  /*169c0*/  LDL.LU R3, [R1+0x694] ;  /* 0x0006940001037983 */ /* 0x002f220000300800 */
[----:B0-----:R-:W-:-:S03]  /*169d0*/  IADD3 R4, P1, R29, R2, RZ ;  /* 0x000000021d047210 */ /* 0x001fc60007f3e0ff */
[----:B--2---:R0:W-:Y:S04]  /*169e0*/  STL [R1+0x8], R16 ;  /* 0x0000081001007387 */ /* 0x0041e80000100800 */
[----:B0-----:R-:W2:Y:S04]  /*169f0*/  LDL.LU R16, [R1+0x1500] ;  /* 0x0015000001107983 */ /* 0x001ea80000300800 */
[----:B------:R-:W2:Y:S04]  /*16a00*/  LDL.LU R5, [R1+0x84] ;  /* 0x0000840001057983 */ /* 0x000ea80000300800 */
[----:B------:R0:W-:Y:S04]  /*16a10*/  STL [R1+0xb08], R29 ;  /* 0x000b081d01007387 */ /* 0x0001e80000100800 */
[----:B0-----:R-:W4:Y:S01]  /*16a20*/  LDL.LU R29, [R1+0x544] ;  /* 0x00054400011d7983 */ /* 0x001f220000300800 */
[----:B------:R-:W-:-:S02]  /*16a30*/  PRMT R15, RZ, 0x7610, R15 ;  /* 0x00007610ff0f7816 */ /* 0x000fc4000000000f */
[----:B------:R-:W-:Y:S01]  /*16a40*/  PRMT R14, RZ, 0x7610, R14 ;  /* 0x00007610ff0e7816 */ /* 0x000fe2000000000e */
[----:B---3--:R-:W-:Y:S04]  /*16a50*/  STL [R1+0xb0c], R28 ;  /* 0x000b0c1c01007387 */ /* 0x008fe80000100800 */
[----:B--2---:R0:W-:Y:S02]  /*16a60*/  STS.U16 [R12+0x600], R5 ;  /* 0x000600050c007388 */ /* 0x0041e40000000400 */
[----:B0-----:R-:W-:Y:S02]  /*16a70*/  IMAD.X R5, R28, 0x1, R0, P1 ;  /* 0x000000011c057824 */ /* 0x001fe400008e0600 */
[----:B------:R-:W2:Y:S04]  /*16a80*/  LDL.LU R28, [R1+0x538] ;  /* 0x00053800011c7983 */ /* 0x000ea80000300800 */
[----:B------:R4:W3:Y:S02]  /*16a90*/  @!P0 LDG.E.U16 R15, [R4.64] ;  /* 0x00000006040f8981 */ /* 0x0008e4000c1e1500 */
[----:B----4-:R-:W-:-:S05]  /*16aa0*/  IADD3 R4, P1, R3, R2, RZ ;  /* 0x0000000203047210 */ /* 0x010fca0007f3e0ff */
[----:B------:R-:W-:-:S05]  /*16ab0*/  IMAD.X R5, R29, 0x1, R0, P1 ;  /* 0x000000011d057824 */ /* 0x000fca00008e0600 */
[----:B------:R2:W4:Y:S04]  /*16ac0*/  @!P0 LDG.E.U16 R14, [R4.64] ;  /* 0x00000006040e8981 */ /* 0x000528000c1e1500 */
[----:B------:R0:W-:Y:S04]  /*16ad0*/  STL [R1+0xb10], R3 ;  /* 0x000b100301007387 */ /* 0x0001e80000100800 */
[----:B0-----:R-:W3:Y:S04]  /*16ae0*/  LDL.LU R3, [R1+0x41c] ;  /* 0x00041c0001037983 */ /* 0x001ee80000300800 */
[----:B------:R0:W-:Y:S04]  /*16af0*/  STL [R1+0xb14], R29 ;  /* 0x000b141d01007387 */ /* 0x0001e80000100800 */
[----:B0-----:R-:W3:Y:S01]  /*16b00*/  LDL.LU R29, [R1+0x760] ;  /* 0x00076000011d7983 */ /* 0x001ee20000300800 */
[----:B------:R-:W-:-:S02]  /*16b10*/  PRMT R26, RZ, 0x7610, R26 ;  /* 0x00007610ff1a7816 */ /* 0x000fc4000000001a */
[----:B--2---:R-:W-:Y:S01]  /*16b20*/  IADD3 R4, P1, R28, R2, RZ ;  /* 0x000000021c047210 */ /* 0x004fe20007f3e0ff */
[----:B----4-:R0:W-:Y:S04]  /*16b30*/  STL [R1], R14 ;  /* 0x0000000e01007387 */ /* 0x0101e80000100800 */
[----:B0-----:R-:W2:Y:S04]  /*16b40*/  LDL R14, [R1+0x680] ;  /* 0x00068000010e7983 */ /* 0x001ea80000100800 */
[----:B---3--:R0:W-:Y:S01]  /*16b50*/  STL [R1+0x4], R15 ;  /* 0x0000040f01007387 */ /* 0x0081e20000100800 */
[----:B------:R-:W-:-:S05]  /*16b60*/  IMAD.X R5, R3, 0x1, R0, P1 ;  /* 0x0000000103057824 */ /* 0x000fca00008e0600 */
[----:B------:R1:W3:Y:S04]  /*16b70*/  @!P0 LDG.E.U16 R26, [R4.64] ;  /* 0x00000006041a8981 */ /* 0x0002e8000c1e1500 */
[----:B0-----:R-:W4:Y:S04]  /*16b80*/  LDL.LU R15, [R1+0x30] ;  /* 0x00003000010f7983 */ /* 0x001f280000300800 */
[----:B------:R0:W-:Y:S04]  /*16b90*/  STL [R1+0xb18], R28 ;  /* 0x000b181c01007387 */ /* 0x0001e80000100800 */
[----:B0-----:R-:W4:Y:S04]  /*16ba0*/  LDL.LU R28, [R1+0x674] ;  /* 0x00067400011c7983 */ /* 0x001f280000300800 */
[----:B------:R0:W-:Y:S04]  /*16bb0*/  STL [R1+0xb1c], R3 ;  /* 0x000b1c0301007387 */ /* 0x0001e80000100800 */
[----:B0-----:R-:W4:Y:S01]  /*16bc0*/  LDL.LU R3, [R1+0x524] ;  /* 0x0005240001037983 */ /* 0x001f220000300800 */
[----:B-1----:R-:W-:-:S03]  /*16bd0*/  IADD3 R4, P1, R29, R2, RZ ;  /* 0x000000021d047210 */ /* 0x002fc60007f3e0ff */
[----:B------:R-:W-:Y:S04]  /*16be0*/  STS.U16 [R12+0xa00], R16 ;  /* 0x000a00100c007388 */ /* 0x000fe80000000400 */
[----:B------:R-:W-:Y:S04]  /*16bf0*/  STS.U16 [R12+0xe00], R13 ;  /* 0x000e000d0c007388 */ /* 0x000fe80000000400 */
[----:B------:R0:W-:Y:S02]  /*16c00*/  STS.U16 [R12+0x1200], R24 ;  /* 0x001200180c007388 */ /* 0x0001e40000000400 */
[----:B0-----:R-:W-:-:S02]  /*16c10*/  PRMT R24, RZ, 0x7610, R24 ;  /* 0x00007610ff187816 */ /* 0x001fc40000000018 */
[----:B------:R-:W-:Y:S01]  /*16c20*/  PRMT R22, RZ, 0x7610, R22 ;  /* 0x00007610ff167816 */ /* 0x000fe20000000016 */
[----:B--2---:R-:W-:-:S05]  /*16c30*/  IMAD.X R5, R14, 0x1, R0, P1 ;  /* 0x000000010e057824 */ /* 0x004fca00008e0600 */
[----:B------:R4:W2:Y:S04]  /*16c40*/  @!P0 LDG.E.U16 R24, [R4.64] ;  /* 0x0000000604188981 */ /* 0x0008a8000c1e1500 */
[----:B---3--:R0:W-:Y:S04]  /*16c50*/  STL [R1+0x14d0], R26 ;  /* 0x0014d01a01007387 */ /* 0x0081e80000100800 */
[----:B0-----:R-:W3:Y:S01]  /*16c60*/  LDL.LU R26, [R1+0x38] ;  /* 0x00003800011a7983 */ /* 0x001ee20000300800 */
[----:B----4-:R-:W-:-:S03]  /*16c70*/  IADD3 R4, P1, R28, R2, RZ ;  /* 0x000000021c047210 */ /* 0x010fc60007f3e0ff */
[----:B------:R0:W-:Y:S04]  /*16c80*/  STL [R1+0xb20], R29 ;  /* 0x000b201d01007387 */ /* 0x0001e80000100800 */
[----:B0-----:R-:W4:Y:S01]  /*16c90*/  LDL.LU R29, [R1+0x518] ;  /* 0x00051800011d7983 */ /* 0x001f220000300800 */
[----:B------:R-:W-:-:S03]  /*16ca0*/  IMAD.X R5, R3, 0x1, R0, P1 ;  /* 0x0000000103057824 */ /* 0x000fc600008e0600 */
[----:B------:R-:W3:Y:S04]  /*16cb0*/  LDL R13, [R1+0x40c] ;  /* 0x00040c00010d7983 */ /* 0x000ee80000100800 */
[----:B------:R4:W3:Y:S04]  /*16cc0*/  @!P0 LDG.E.U16 R22, [R4.64] ;  /* 0x0000000604168981 */ /* 0x0008e8000c1e1500 */
[----:B------:R-:W3:Y:S04]  /*16cd0*/  LDL.LU R14, [R1+0x80] ;  /* 0x00008000010e7983 */ /* 0x000ee80000300800 */
[----:B------:R-:W-:Y:S04]  /*16ce0*/  STS.U16 [R12+0x1600], R27 ;  /* 0x0016001b0c007388 */ /* 0x000fe80000000400 */
[----:B------:R-:W-:Y:S01]  /*16cf0*/  STS.U16 [R12+0x1a00], R15 ;  /* 0x001a000f0c007388 */ /* 0x000fe20000000400 */
[----:B------:R-:W-:-:S03]  /*16d00*/  PRMT R20, RZ, 0x7610, R20 ;  /* 0x00007610ff147816 */ /* 0x000fc60000000014 */
[----:B--2---:R-:W-:Y:S04]  /*16d10*/  STL [R1+0x14d4], R24 ;  /* 0x0014d41801007387 */ /* 0x004fe80000100800 */
[----:B------:R0:W-:Y:S04]  /*16d20*/  STL [R1+0xb24], R28 ;  /* 0x000b241c01007387 */ /* 0x0001e80000100800 */
[----:B0-----:R-:W2:Y:S04]  /*16d30*/  LDL.LU R28, [R1+0x750] ;  /* 0x00075000011c7983 */ /* 0x001ea80000300800 */
[----:B------:R0:W-:Y:S04]  /*16d40*/  STL [R1+0xb28], R3 ;  /* 0x000b280301007387 */ /* 0x0001e80000100800 */
[----:B0-----:R-:W2:Y:S01]  /*16d50*/  LDL.LU R3, [R1+0x660] ;  /* 0x0006600001037983 */ /* 0x001ea20000300800 */
[----:B----4-:R-:W-:-:S03]  /*16d60*/  IADD3 R4, P1, R29, R2, RZ ;  /* 0x000000021d047210 */ /* 0x010fc60007f3e0ff */
[----:B---3--:R-:W-:Y:S04]  /*16d70*/  STL [R1+0x14d8], R22 ;  /* 0x0014d81601007387 */ /* 0x008fe80000100800 */
[----:B------:R-:W3:Y:S04]  /*16d80*/  LDL.LU R15, [R1+0x7c] ;  /* 0x00007c00010f7983 */ /* 0x000ee80000300800 */
[----:B------:R0:W-:Y:S01]  /*16d90*/  STL [R1+0xb2c], R29 ;  /* 0x000b2c1d01007387 */ /* 0x0001e20000100800 */
[----:B------:R-:W-:-:S05]  /*16da0*/  IMAD.X R5, R13, 0x1, R0, P1 ;  /* 0x000000010d057824 */ /* 0x000fca00008e0600 */
[----:B------:R2:W4:Y:S04]  /*16db0*/  @!P0 LDG.E.U16 R20, [R4.64] ;  /* 0x0000000604148981 */ /* 0x000528000c1e1500 */
[----:B0-----:R-:W3:Y:S04]  /*16dc0*/  LDL.LU R29, [R1+0x654] ;  /* 0x00065400011d7983 */ /* 0x001ee80000300800 */
[----:B------:R-:W4:Y:S01]  /*16dd0*/  LDL R13, [R1+0x504] ;  /* 0x00050400010d7983 */ /* 0x000f220000100800 */
[----:B------:R-:W-:Y:S02]  /*16de0*/  PRMT R18, RZ, 0x7610, R18 ;  /* 0x00007610ff127816 */ /* 0x000fe40000000012 */
[----:B------:R-:W-:-:S02]  /*16df0*/  PRMT R16, RZ, 0x7610, R16 ;  /* 0x00007610ff107816 */ /* 0x000fc40000000010 */
[----:B--2---:R-:W-:-:S05]  /*16e00*/  IADD3 R4, P1, R28, R2, RZ ;  /* 0x000000021c047210 */ /* 0x004fca0007f3e0ff */
[----:B------:R-:W-:-:S05]  /*16e10*/  IMAD.X R5, R3, 0x1, R0, P1 ;  /* 0x0000000103057824 */ /* 0x000fca00008e0600 */
[----:B------:R3:W2:Y:S02]  /*16e20*/  @!P0 LDG.E.U16 R18, [R4.64] ;  /* 0x0000000604128981 */ /* 0x0006a4000c1e1500 */
[----:B---3--:R-:W-:-:S05]  /*16e30*/  IADD3 R4, P1, R29, R2, RZ ;  /* 0x000000021d047210 */ /* 0x008fca0007f3e0ff */
[----:B----4-:R-:W-:-:S05]  /*16e40*/  IMAD.X R5, R13, 0x1, R0, P1 ;  /* 0x000000010d057824 */ /* 0x010fca00008e0600 */
[----:B------:R-:W3:Y:S04]  /*16e50*/  @!P0 LDG.E.U16 R16, [R4.64] ;  /* 0x0000000604108981 */ /* 0x000ee8000c1e1500 */
[----:B------:R-:W-:Y:S04]  /*16e60*/  STL [R1+0x14dc], R20 ;  /* 0x0014dc1401007387 */ /* 0x000fe80000100800 */
[----:B------:R-:W4:Y:S04]  /*16e70*/  LDL.LU R24, [R1+0x78] ;  /* 0x0000780001187983 */ /* 0x000f280000300800 */
[----:B------:R0:W-:Y:S04]  /*16e80*/  STL [R1+0xb30], R28 ;  /* 0x000b301c01007387 */ /* 0x0001e80000100800 */
[----:B0-----:R-:W4:Y:S04]  /*16e90*/  LDL.LU R28, [R1+0x4f8] ;  /* 0x0004f800011c7983 */ /* 0x001f280000300800 */
[----:B------:R0:W-:Y:S04]  /*16ea0*/  STL [R1+0xb34], R3 ;  /* 0x000b340301007387 */ /* 0x0001e80000100800 */
[----:B0-----:R-:W4:Y:S04]  /*16eb0*/  LDL.LU R3, [R1+0x3fc] ;  /* 0x0003fc0001037983 */ /* 0x001f280000300800 */
[----:B------:R0:W-:Y:S04]  /*16ec0*/  STS.U16 [R12+0x1e00], R26 ;  /* 0x001e001a0c007388 */ /* 0x0001e80000000400 */
[----:B------:R1:W-:Y:S04]  /*16ed0*/  STS.U16 [R12+0x2200], R14 ;  /* 0x0022000e0c007388 */ /* 0x0003e80000000400 */
[----:B0-----:R-:W0:Y:S04]  /*16ee0*/  S2R R26, SR_TID.X ;  /* 0x00000000001a7919 */ /* 0x001e280000002100 */
[----:B-1----:R-:W1:Y:S01]  /*16ef0*/  S2R R14, SR_TID.X ;  /* 0x00000000000e7919 */ /* 0x002e620000002100 */
[----:B0-----:R-:W-:-:S02]  /*16f00*/  LOP3.LUT P3, RZ, R26, 0x40, RZ, 0xc0, !PT ;  /* 0x000000401aff7812 */ /* 0x001fc4000786c0ff */
[----:B-1----:R-:W-:-:S05]  /*16f10*/  LOP3.LUT R14, R14, 0x3f, RZ, 0xc0, !PT ;  /* 0x0000003f0e0e7812 */ /* 0x002fca00078ec0ff */
[----:B------:R-:W-:Y:S01]  /*16f20*/  IMAD.SHL.U32 R14, R14, 0x2, RZ ;  /* 0x000000020e0e7824 */ /* 0x000fe200078e00ff */
[----:B------:R-:W-:Y:S01]  /*16f30*/  PRMT R11, RZ, 0x7610, R11 ;  /* 0x00007610ff0b7816 */ /* 0x000fe2000000000b */
[----:B--2---:R-:W-:Y:S04]  /*16f40*/  STL [R1+0x14e0], R18 ;  /* 0x0014e01201007387 */ /* 0x004fe80000100800 */
[----:B------:R-:W2:Y:S04]  /*16f50*/  LDL.LU R12, [R1+0x74] ;  /* 0x00007400010c7983 */ /* 0x000ea80000300800 */
[----:B------:R0:W-:Y:S04]  /*16f60*/  STL [R1+0xb38], R29 ;  /* 0x000b381d01007387 */ /* 0x0001e80000100800 */
[----:B0-----:R-:W2:Y:S04]  /*16f70*/  LDL.LU R29, [R1+0x740] ;  /* 0x00074000011d7983 */ /* 0x001ea80000300800 */
[----:B------:R-:W2:Y:S04]  /*16f80*/  LDL R13, [R1+0x640] ;  /* 0x00064000010d7983 */ /* 0x000ea80000100800 */
[----:B---3--:R0:W-:Y:S04]  /*16f90*/  STL [R1+0x14e4], R16 ;  /* 0x0014e41001007387 */ /* 0x0081e80000100800 */
[----:B------:R-:W3:Y:S01]  /*16fa0*/  LDL.LU R26, [R1+0x70] ;  /* 0x00007000011a7983 */ /* 0x000ee20000300800 */
[----:B0-----:R-:W-:-:S04]  /*16fb0*/  SEL R16, RZ, 0x90, !P3 ;  /* 0x00000090ff107807 */ /* 0x001fc80005800000 */
[----:B------:R-:W-:Y:S02]  /*16fc0*/  LOP3.LUT R16, R16, R14, RZ, 0x3c, !PT ;  /* 0x0000000e10107212 */ /* 0x000fe400078e3cff */
[----:B------:R-:W3:Y:S02]  /*16fd0*/  LDL R14, [R1+0x3ec] ;  /* 0x0003ec00010e7983 */ /* 0x000ee40000100800 */
[----:B------:R-:W-:Y:S02]  /*16fe0*/  LOP3.LUT R16, R16, 0x40, RZ, 0x3c, !PT ;  /* 0x0000004010107812 */ /* 0x000fe400078e3cff */
[----:B----4-:R-:W-:-:S03]  /*16ff0*/  IADD3 R4, P1, R28, R2, RZ ;  /* 0x000000021c047210 */ /* 0x010fc60007f3e0ff */
[----:B------:R0:W-:Y:S04]  /*17000*/  STS.U16 [R16+0x2600], R15 ;  /* 0x0026000f10007388 */ /* 0x0001e80000000400 */
[----:B0-----:R-:W4:Y:S04]  /*17010*/  LDL.LU R15, [R1+0x6c] ;  /* 0x00006c00010f7983 */ /* 0x001f280000300800 */
[----:B------:R0:W-:Y:S01]  /*17020*/  STL [R1+0xb3c], R28 ;  /* 0x000b3c1c01007387 */ /* 0x0001e20000100800 */
[----:B------:R-:W-:-:S05]  /*17030*/  IMAD.X R5, R3, 0x1, R0, P1 ;  /* 0x0000000103057824 */ /* 0x000fca00008e0600 */
[----:B------:R2:W3:Y:S04]  /*17040*/  @!P0 LDG.E.U16 R11, [R4.64] ;  /* 0x00000006040b8981 */ /* 0x0004e8000c1e1500 */
[----:B0-----:R-:W3:Y:S04]  /*17050*/  LDL.LU R28, [R1+0x634] ;  /* 0x00063400011c7983 */ /* 0x001ee80000300800 */
[----:B------:R0:W-:Y:S04]  /*17060*/  STL [R1+0xb40], R3 ;  /* 0x000b400301007387 */ /* 0x0001e80000100800 */
[----:B0-----:R-:W4:Y:S01]  /*17070*/  LDL.LU R3, [R1+0x4e4] ;  /* 0x0004e40001037983 */ /* 0x001f220000300800 */
[----:B------:R-:W-:-:S02]  /*17080*/  PRMT R10, RZ, 0x7610, R10 ;  /* 0x00007610ff0a7816 */ /* 0x000fc4000000000a */
[----:B------:R-:W-:Y:S02]  /*17090*/  PRMT R9, RZ, 0x7610, R9 ;  /* 0x00007610ff097816 */ /* 0x000fe40000000009 */
[----:B--2---:R-:W-:-:S05]  /*170a0*/  IADD3 R4, P1, R29, R2, RZ ;  /* 0x000000021d047210 */ /* 0x004fca0007f3e0ff */
[----:B------:R-:W-:-:S05]  /*170b0*/  IMAD.X R5, R13, 0x1, R0, P1 ;  /* 0x000000010d057824 */ /* 0x000fca00008e0600 */
[----:B------:R3:W2:Y:S02]  /*170c0*/  @!P0 LDG.E.U16 R10, [R4.64] ;  /* 0x00000006040a8981 */ /* 0x0006a4000c1e1500 */
[----:B---3--:R-:W-:Y:S02]  /*170d0*/  IADD3 R4, P1, R28, R2, RZ ;  /* 0x000000021c047210 */ /* 0x008fe40007f3e0ff */
[----:B------:R-:W-:Y:S04]  /*170e0*/  STL [R1+0x14e8], R11 ;  /* 0x0014e80b01007387 */ /* 0x000fe80000100800 */
[----:B------:R0:W-:Y:S01]  /*170f0*/  STL [R1+0xb44], R29 ;  /* 0x000b441d01007387 */ /* 0x0001e20000100800 */
[----:B----4-:R-:W-:-:S03]  /*17100*/  IMAD.X R5, R3, 0x1, R0, P1 ;  /* 0x0000000103057824 */ /* 0x010fc600008e0600 */
[----:B0-----:R-:W3:Y:S04]  /*17110*/  LDL.LU R29, [R1+0x4d8] ;  /* 0x0004d800011d7983 */ /* 0x001ee80000300800 */
[----:B------:R3:W4:Y:S04]  /*17120*/  @!P0 LDG.E.U16 R9, [R4.64] ;  /* 0x0000000604098981 */ /* 0x000728000c1e1500 */
[----:B------:R-:W-:Y:S04]  /*17130*/  STS.U16 [R16+0x2a00], R24 ;  /* 0x002a001810007388 */ /* 0x000fe80000000400 */
[----:B------:R-:W-:Y:S01]  /*17140*/  STS.U16 [R16+0x2e00], R12 ;  /* 0x002e000c10007388 */ /* 0x000fe20000000400 */
[----:B------:R-:W-:-:S03]  /*17150*/  PRMT R8, RZ, 0x7610, R8 ;  /* 0x00007610ff087816 */ /* 0x000fc60000000008 */
[----:B--2---:R0:W-:Y:S04]  /*17160*/  STL [R1+0x14ec], R10 ;  /* 0x0014ec0a01007387 */ /* 0x0041e80000100800 */
[----:B------:R-:W2:Y:S04]  /*17170*/  LDL.LU R13, [R1+0x68] ;  /* 0x00006800010d7983 */ /* 0x000ea80000300800 */
[----:B0-----:R-:W2:Y:S04]  /*17180*/  LDL R10, [R1+0x4c4] ;  /* 0x0004c400010a7983 */ /* 0x001ea80000100800 */
[----:B------:R-:W2:Y:S04]  /*17190*/  LDL.LU R12, [R1+0x64] ;  /* 0x00006400010c7983 */ /* 0x000ea80000300800 */
[----:B------:R0:W-:Y:S04]  /*171a0*/  STL [R1+0xb48], R28 ;  /* 0x000b481c01007387 */ /* 0x0001e80000100800 */
[----:B0-----:R-:W2:Y:S04]  /*171b0*/  LDL.LU R28, [R1+0x730] ;  /* 0x00073000011c7983 */ /* 0x001ea80000300800 */
[----:B------:R0:W-:Y:S04]  /*171c0*/  STL [R1+0xb4c], R3 ;  /* 0x000b4c0301007387 */ /* 0x0001e80000100800 */
[----:B0-----:R-:W2:Y:S01]  /*171d0*/  LDL.LU R3, [R1+0x620] ;  /* 0x0006200001037983 */ /* 0x001ea20000300800 */
[----:B---3--:R-:W-:-:S03]  /*171e0*/  IADD3 R4, P1, R29, R2, RZ ;  /* 0x000000021d047210 */ /* 0x008fc60007f3e0ff */
[----:B----4-:R-:W-:Y:S04]  /*171f0*/  STL [R1+0x14f0], R9 ;  /* 0x0014f00901007387 */ /* 0x010fe80000100800 */
[----:B------:R0:W-:Y:S01]  /*17200*/  STL [R1+0xb50], R29 ;  /* 0x000b501d01007387 */ /* 0x0001e20000100800 */
[----:B------:R-:W-:-:S05]  /*17210*/  IMAD.X R5, R14, 0x1, R0, P1 ;  /* 0x000000010e057824 */ /* 0x000fca00008e0600 */
[----:B------:R2:W3:Y:S04]  /*17220*/  @!P0 LDG.E.U16 R8, [R4.64] ;  /* 0x0000000604088981 */ /* 0x0004e8000c1e1500 */
[----:B0-----:R-:W4:Y:S01]  /*17230*/  LDL.LU R29, [R1+0x614] ;  /* 0x00061400011d7983 */ /* 0x001f220000300800 */
[----:B------:R-:W-:Y:S02]  /*17240*/  PRMT R7, RZ, 0x7610, R7 ;  /* 0x00007610ff077816 */ /* 0x000fe40000000007 */
[----:B------:R-:W-:Y:S01]  /*17250*/  PRMT R6, RZ, 0x7610, R6 ;  /* 0x00007610ff067816 */ /* 0x000fe20000000006 */
[----:B------:R-:W-:Y:S04]  /*17260*/  STS.U16 [R16+0x3200], R26 ;  /* 0x0032001a10007388 */ /* 0x000fe80000000400 */
[----:B------:R-:W-:Y:S01]  /*17270*/  STS.U16 [R16+0x3600], R15 ;  /* 0x0036000f10007388 */ /* 0x000fe20000000400 */
[----:B--2---:R-:W-:-:S05]  /*17280*/  IADD3 R4, P1, R28, R2, RZ ;  /* 0x000000021c047210 */ /* 0x004fca0007f3e0ff */
[----:B------:R-:W-:-:S05]  /*17290*/  IMAD.X R5, R3, 0x1, R0, P1 ;  /* 0x0000000103057824 */ /* 0x000fca00008e0600 */
[----:B------:R4:W2:Y:S02]  /*172a0*/  @!P0 LDG.E.U16 R7, [R4.64] ;  /* 0x0000000604078981 */ /* 0x0008a4000c1e1500 */
[-C--:B----4-:R-:W-:Y:S02]  /*172b0*/  IADD3 R4, P1, R29, R2.reuse, RZ ;  /* 0x000000021d047210 */ /* 0x090fe40007f3e0ff */
[----:B---3--:R0:W-:Y:S03]  /*172c0*/  STL [R1+0x14f4], R8 ;  /* 0x0014f40801007387 */ /* 0x0081e60000100800 */
[----:B------:R-:W-:Y:S01]  /*172d0*/  IMAD.X R5, R10, 0x1, R0, P1 ;  /* 0x000000010a057824 */ /* 0x000fe200008e0600 */
[----:B------:R-:W3:Y:S04]  /*172e0*/  LDL.LU R14, [R1+0x60] ;  /* 0x00006000010e7983 */ /* 0x000ee80000300800 */
[----:B------:R-:W4:Y:S04]  /*172f0*/  @!P0 LDG.E.U16 R6, [R4.64] ;  /* 0x0000000604068981 */ /* 0x000f28000c1e1500 */
[----:B0-----:R-:W3:Y:S04]  /*17300*/  LDL R8, [R1+0x600] ;  /* 0x0006000001087983 */ /* 0x001ee80000100800 */
[----:B------:R-:W3:Y:S04]  /*17310*/  LDL.LU R15, [R1+0x5c] ;  /* 0x00005c00010f7983 */ /* 0x000ee80000300800 */
[----:B------:R0:W-:Y:S04]  /*17320*/  STL [R1+0xb54], R28 ;  /* 0x000b541c01007387 */ /* 0x0001e80000100800 */
[----:B0-----:R-:W3:Y:S04]  /*17330*/  LDL.LU R28, [R1+0x4b8] ;  /* 0x0004b800011c7983 */ /* 0x001ee80000300800 */
[----:B------:R0:W-:Y:S04]  /*17340*/  STL [R1+0xb58], R3 ;  /* 0x000b580301007387 */ /* 0x0001e80000100800 */
[----:B0-----:R-:W3:Y:S04]  /*17350*/  LDL.LU R3, [R1+0x3dc] ;  /* 0x0003dc0001037983 */ /* 0x001ee80000300800 */
[----:B------:R-:W-:Y:S04]  /*17360*/  STS.U16 [R16+0x3a00], R13 ;  /* 0x003a000d10007388 */ /* 0x000fe80000000400 */
[----:B------:R-:W-:Y:S04]  /*17370*/  STS.U16 [R16+0x3e00], R12 ;  /* 0x003e000c10007388 */ /* 0x000fe80000000400 */
[----:B--2---:R-:W-:Y:S04]  /*17380*/  STL [R1+0x14f8], R7 ;  /* 0x0014f80701007387 */ /* 0x004fe80000100800 */
[----:B------:R0:W-:Y:S04]  /*17390*/  STL [R1+0xb5c], R29 ;  /* 0x000b5c1d01007387 */ /* 0x0001e80000100800 */
[----:B0-----:R-:W2:Y:S04]  /*173a0*/  LDL.LU R29, [R1+0x720] ;  /* 0x00072000011d7983 */ /* 0x001ea80000300800 */
[----:B------:R-:W2:Y:S04]  /*173b0*/  LDL.LU R20, [R1+0x58] ;  /* 0x0000580001147983 */ /* 0x000ea80000300800 */
[----:B----4-:R0:W-:Y:S04]  /*173c0*/  STL [R1+0x14fc], R6 ;  /* 0x0014fc0601007387 */ /* 0x0101e80000100800 */
[----:B0-----:R-:W4:Y:S04]  /*173d0*/  LDL R6, [R1+0x3cc] ;  /* 0x0003cc0001067983 */ /* 0x001f280000100800 */
[----:B------:R-:W4:Y:S01]  /*173e0*/  LDL.LU R22, [R1+0x54] ;  /* 0x0000540001167983 */ /* 0x000f220000300800 */
[----:B---3--:R-:W-:-:S03]  /*173f0*/  IADD3 R12, P1, R28, R2, RZ ;  /* 0x000000021c0c7210 */ /* 0x008fc60007f3e0ff */
[----:B------:R0:W-:Y:S04]  /*17400*/  STL [R1+0xb60], R28 ;  /* 0x000b601c01007387 */ /* 0x0001e80000100800 */
[----:B0-----:R-:W3:Y:S01]  /*17410*/  LDL.LU R28, [R1+0x5f4] ;  /* 0x0005f400011c7983 */ /* 0x001ee20000300800 */
[----:B------:R-:W-:-:S03]  /*17420*/  IMAD.X R13, R3, 0x1, R0, P1 ;  /* 0x00000001030d7824 */ /* 0x000fc600008e0600 */
[----:B------:R0:W-:Y:S04]  /*17430*/  STL [R1+0xb64], R3 ;  /* 0x000b640301007387 */ /* 0x0001e80000100800 */
[----:B0-----:R-:W4:Y:S01]  /*17440*/  LDL.LU R3, [R1+0x4a4] ;  /* 0x0004a40001037983 */ /* 0x001f220000300800 */
[----:B------:R-:W-:-:S06]  /*17450*/  PRMT R5, RZ, 0x7610, R5 ;  /* 0x00007610ff057816 */ /* 0x000fcc0000000005 */
[----:B------:R2:W4:Y:S04]  /*17460*/  @!P0 LDG.E.U16 R5, [R12.64] ;  /* 0x000000060c058981 */ /* 0x000528000c1e1500 */
[----:B------:R-:W-:Y:S04]  /*17470*/  STS.U16 [R16+0x4200], R14 ;  /* 0x0042000e10007388 */ /* 0x000fe80000000400 */
[----:B------:R-:W-:Y:S01]  /*17480*/  STS.U16 [R16+0x4600], R15 ;  /* 0x0046000f10007388 */ /* 0x000fe20000000400 */
[----:B--2---:R-:W-:-:S03]  /*17490*/  IADD3 R12, P1, R29, R2, RZ ;  /* 0x000000021d0c7210 */ /* 0x004fc60007f3e0ff */
[----:B------:R0:W-:Y:S04]  /*174a0*/  STL [R1+0xb68], R29 ;  /* 0x000b681d01007387 */ /* 0x0001e80000100800 */
[----:B0-----:R-:W2:Y:S01]  /*174b0*/  LDL.LU R29, [R1+0x498] ;  /* 0x00049800011d7983 */ /* 0x001ea20000300800 */
[----:B------:R-:W-:-:S03]  /*174c0*/  IMAD.X R13, R8, 0x1, R0, P1 ;  /* 0x00000001080d7824 */ /* 0x000fc600008e0600 */
[----:B------:R-:W2:Y:S04]  /*174d0*/  LDL.LU R24, [R1+0x50] ;  /* 0x0000500001187983 */ /* 0x000ea80000300800 */
[----:B------:R-:W2:Y:S04]  /*174e0*/  LDL R7, [R1+0x484] ;  /* 0x0004840001077983 */ /* 0x000ea80000100800 */
[----:B------:R-:W2:Y:S01]  /*174f0*/  LDL.LU R26, [R1+0x4c] ;  /* 0x00004c00011a7983 */ /* 0x000ea20000300800 */
[----:B---3--:R-:W-:-:S03]  /*17500*/  IADD3 R14, P1, R28, R2, RZ ;  /* 0x000000021c0e7210 */ /* 0x008fc60007f3e0ff */
[----:B------:R0:W-:Y:S04]  /*17510*/  STL [R1+0xb6c], R28 ;  /* 0x000b6c1c01007387 */ /* 0x0001e80000100800 */
[----:B0-----:R-:W3:Y:S01]  /*17520*/  LDL.LU R28, [R1+0x710] ;  /* 0x00071000011c7983 */ /* 0x001ee20000300800 */
[----:B----4-:R-:W-:-:S03]  /*17530*/  IMAD.X R15, R3, 0x1, R0, P1 ;  /* 0x00000001030f7824 */ /* 0x010fc600008e0600 */
[----:B------:R0:W-:Y:S04]  /*17540*/  STL [R1+0xb70], R3 ;  /* 0x000b700301007387 */ /* 0x0001e80000100800 */
[----:B0-----:R-:W4:Y:S01]  /*17550*/  LDL.LU R3, [R1+0x5e0] ;  /* 0x0005e00001037983 */ /* 0x001f220000300800 */
[----:B------:R-:W-:-:S06]  /*17560*/  PRMT R4, RZ, 0x7610, R4 ;  /* 0x00007610ff047816 */ /* 0x000fcc0000000004 */
[----:B------:R0:W4:Y:S02]  /*17570*/  @!P0 LDG.E.U16 R4, [R12.64] ;  /* 0x000000060c048981 */ /* 0x000124000c1e1500 */
[----:B0-----:R-:W-:-:S06]  /*17580*/  PRMT R12, RZ, 0x7610, R12 ;  /* 0x00007610ff0c7816 */ /* 0x001fcc000000000c */
[----:B------:R2:W4:Y:S01]  /*17590*/  @!P0 LDG.E.U16 R12, [R14.64] ;  /* 0x000000060e0c8981 */ /* 0x000522000c1e1500 */
[----:B------:R-:W-:Y:S02]  /*175a0*/  PRMT R13, RZ, 0x7610, R13 ;  /* 0x00007610ff0d7816 */ /* 0x000fe4000000000d */
[----:B--2---:R-:W-:Y:S01]  /*175b0*/  IADD3 R14, P1, R29, R2, RZ ;  /* 0x000000021d0e7210 */ /* 0x004fe20007f3e0ff */
[----:B------:R0:W-:Y:S04]  /*175c0*/  STL [R1+0xb74], R29 ;  /* 0x000b741d01007387 */ /* 0x0001e80000100800 */
[----:B------:R-:W-:-:S05]  /*175d0*/  IMAD.X R15, R6, 0x1, R0, P1 ;  /* 0x00000001060f7824 */ /* 0x000fca00008e0600 */
[----:B------:R3:W2:Y:S04]  /*175e0*/  @!P0 LDG.E.U16 R13, [R14.64] ;  /* 0x000000060e0d8981 */ /* 0x0006a8000c1e1500 */
[----:B0-----:R-:W2:Y:S04]  /*175f0*/  LDL.LU R29, [R1+0x5d4] ;  /* 0x0005d400011d7983 */ /* 0x001ea80000300800 */
[----:B------:R-:W2:Y:S01]  /*17600*/  LDL R6, [R1+0x5c0] ;  /* 0x0005c00001067983 */ /* 0x000ea20000100800 */
[----:B---3--:R-:W-:-:S03]  /*17610*/  IADD3 R14, P1, R28, R2, RZ ;  /* 0x000000021c0e7210 */ /* 0x008fc60007f3e0ff */
[----:B------:R0:W-:Y:S04]  /*17620*/  STL [R1+0xb78], R28 ;  /* 0x000b781c01007387 */ /* 0x0001e80000100800 */
[----:B0-----:R-:W3:Y:S01]  /*17630*/  LDL.LU R28, [R1+0x478] ;  /* 0x00047800011c7983 */ /* 0x001ee20000300800 */
[----:B----4-:R-:W-:-:S03]  /*17640*/  IMAD.X R15, R3, 0x1, R0, P1 ;  /* 0x00000001030f7824 */ /* 0x010fc600008e0600 */
[----:B------:R0:W-:Y:S04]  /*17650*/  STL [R1+0xb7c], R3 ;  /* 0x000b7c0301007387 */ /* 0x0001e80000100800 */
[----:B0-----:R-:W4:Y:S01]  /*17660*/  LDL.LU R3, [R1+0x3bc] ;  /* 0x0003bc0001037983 */ /* 0x001f220000300800 */
[----:B------:R-:W-:-:S06]  /*17670*/  PRMT R17, RZ, 0x7610, R17 ;  /* 0x00007610ff117816 */ /* 0x000fcc0000000011 */
[----:B------:R2:W4:Y:S01]  /*17680*/  @!P0 LDG.E.U16 R17, [R14.64] ;  /* 0x000000060e118981 */ /* 0x000522000c1e1500 */
[----:B------:R-:W-:Y:S02]  /*17690*/  PRMT R19, RZ, 0x7610, R19 ;  /* 0x00007610ff137816 */ /* 0x000fe40000000013 */
[----:B--2---:R-:W-:Y:S01]  /*176a0*/  IADD3 R14, P1, R29, R2, RZ ;  /* 0x000000021d0e7210 */ /* 0x004fe20007f3e0ff */
[----:B------:R0:W-:Y:S04]  /*176b0*/  STL [R1+0xb80], R29 ;  /* 0x000b801d01007387 */ /* 0x0001e80000100800 */
[----:B------:R-:W-:-:S05]  /*176c0*/  IMAD.X R15, R7, 0x1, R0, P1 ;  /* 0x00000001070f7824 */ /* 0x000fca00008e0600 */
[----:B------:R3:W2:Y:S04]  /*176d0*/  @!P0 LDG.E.U16 R19, [R14.64] ;  /* 0x000000060e138981 */ /* 0x0006a8000c1e1500 */
[----:B0-----:R-:W2:Y:S01]  /*176e0*/  LDL.LU R29, [R1+0x700] ;  /* 0x00070000011d7983 */ /* 0x001ea20000300800 */
[----:B---3--:R-:W-:-:S03]  /*176f0*/  IADD3 R14, P1, R28, R2, RZ ;  /* 0x000000021c0e7210 */ /* 0x008fc60007f3e0ff */
[----:B------:R0:W-:Y:S04]  /*17700*/  STL [R1+0xb84], R28 ;  /* 0x000b841c01007387 */ /* 0x0001e80000100800 */
[----:B0-----:R-:W3:Y:S01]  /*17710*/  LDL.LU R28, [R1+0x5b4] ;  /* 0x0005b400011c7983 */ /* 0x001ee20000300800 */
[----:B----4-:R-:W-:-:S03]  /*17720*/  IMAD.X R15, R3, 0x1, R0, P1 ;  /* 0x00000001030f7824 */ /* 0x010fc600008e0600 */
[----:B------:R0:W-:Y:S04]  /*17730*/  STL [R1+0xb88], R3 ;  /* 0x000b880301007387 */ /* 0x0001e80000100800 */
[----:B0-----:R-:W4:Y:S01]  /*17740*/  LDL.LU R3, [R1+0x464] ;  /* 0x0004640001037983 */ /* 0x001f220000300800 */
[----:B------:R-:W-:-:S03]  /*17750*/  PRMT R21, RZ, 0x7610, R21 ;  /* 0x00007610ff157816 */ /* 0x000fc60000000015 */
[----:B------:R-:W-:Y:S04]  /*17760*/  STS.U16 [R16+0x4a00], R20 ;  /* 0x004a001410007388 */ /* 0x000fe80000000400 */
[----:B------:R2:W4:Y:S04]  /*17770*/  @!P0 LDG.E.U16 R21, [R14.64] ;  /* 0x000000060e158981 */ /* 0x000528000c1e1500 */
[----:B------:R-:W-:Y:S04]  /*17780*/  STS.U16 [R16+0x4e00], R22 ;  /* 0x004e001610007388 */ /* 0x000fe80000000400 */
[----:B------:R-:W-:Y:S04]  /*17790*/  STS.U16 [R16+0x5200], R24 ;  /* 0x0052001810007388 */ /* 0x000fe80000000400 */
[----:B------:R-:W-:Y:S04]  /*177a0*/  STS.U16 [R16+0x5600], R26 ;  /* 0x0056001a10007388 */ /* 0x000fe80000000400 */
[----:B------:R0:W-:Y:S02]  /*177b0*/  STS.U16 [R16+0x5a00], R23 ;  /* 0x005a001710007388 */ /* 0x0001e40000000400 */
[----:B0-----:R-:W-:-:S02]  /*177c0*/  PRMT R23, RZ, 0x7610, R23 ;  /* 0x00007610ff177816 */ /* 0x001fc40000000017 */
[----:B------:R0:W-:Y:S02]  /*177d0*/  STS.U16 [R16+0x5e00], R25 ;  /* 0x005e001910007388 */ /* 0x0001e40000000400 */
[----:B0-----:R-:W-:Y:S02]  /*177e0*/  PRMT R25, RZ, 0x7610, R25 ;  /* 0x00007610ff197816 */ /* 0x001fe40000000019 */
[----:B--2---:R-:W-:Y:S01]  /*177f0*/  IADD3 R14, P1, R29, R2, RZ ;  /* 0x000000021d0e7210 */ /* 0x004fe20007f3e0ff */
[----:B------:R0:W-:Y:S04]  /*17800*/  STL [R1+0xb8c], R29 ;  /* 0x000b8c1d01007387 */ /* 0x0001e80000100800 */
[----:B------:R-:W-:-:S05]  /*17810*/  IMAD.X R15, R6, 0x1, R0, P1 ;  /* 0x00000001060f7824 */ /* 0x000fca00008e0600 */
[----:B------:R3:W2:Y:S04]  /*17820*/  @!P0 LDG.E.U16 R23, [R14.64] ;  /* 0x000000060e178981 */ /* 0x0006a8000c1e1500 */
[----:B0-----:R-:W2:Y:S04]  /*17830*/  LDL.LU R29, [R1+0x458] ;  /* 0x00045800011d7983 */ /* 0x001ea80000300800 */
[----:B------:R-:W2:Y:S04]  /*17840*/  LDL R9, [R1+0x3ac] ;  /* 0x0003ac0001097983 */ /* 0x000ea80000100800 */
        /* <DEDUP_REMOVED lines=9> */
[----:B------:R-:W2:Y:S01]  /*178e0*/  LDL.LU R26, [R1+0x18] ;  /* 0x00001800011a7983 */ /* 0x000ea20000300800 */
[----:B---3--:R-:W-:-:S03]  /*178f0*/  IADD3 R14, P1, R28, R2, RZ ;  /* 0x000000021c0e7210 */ /* 0x008fc60007f3e0ff */
[----:B------:R0:W-:Y:S04]  /*17900*/  STL [R1+0xc68], R28 ;  /* 0x000c681c01007387 */ /* 0x0001e80000100800 */
[----:B0-----:R-:W3:Y:S01]  /*17910*/  LDL.LU R28, [R1+0x40] ;  /* 0x00004000011c7983 */ /* 0x001ee20000300800 */
[----:B----4-:R-:W-:-:S03]  /*17920*/  IMAD.X R15, R3, 0x1, R0, P1 ;  /* 0x00000001030f7824 */ /* 0x010fc600008e0600 */
[----:B------:R0:W-:Y:S04]  /*17930*/  STL [R1+0xc6c], R3 ;  /* 0x000c6c0301007387 */ /* 0x0001e80000100800 */
[----:B------:R1:W4:Y:S04]  /*17940*/  @!P0 LDG.E.U16 R25, [R14.64] ;  /* 0x000000060e198981 */ /* 0x000328000c1e1500 */
[----:B0-----:R-:W3:Y:S04]  /*17950*/  LDL.LU R3, [R1] ;  /* 0x0000000001037983 */ /* 0x001ee80000300800 */
[----:B-1----:R-:W3:Y:S01]  /*17960*/  LDL.LU R15, [R1+0x48] ;  /* 0x00004800010f7983 */ /* 0x002ee20000300800 */
[----:B------:R-:W-:-:S02]  /*17970*/  PRMT R27, RZ, 0x7610, R27 ;  /* 0x00007610ff1b7816 */ /* 0x000fc4000000001b */
[----:B--2---:R-:W-:Y:S01]  /*17980*/  IADD3 R14, P1, R29, R2, RZ ;  /* 0x000000021d0e7210 */ /* 0x004fe20007f3e0ff */
[----:B------:R0:W-:Y:S04]  /*17990*/  STL [R1+0xc74], R29 ;  /* 0x000c741d01007387 */ /* 0x0001e80000100800 */
[----:B0-----:R-:W2:Y:S04]  /*179a0*/  LDL.LU R29, [R1+0x4] ;  /* 0x00000400011d7983 */ /* 0x001ea80000300800 */
[----:B------:R0:W-:Y:S04]  /*179b0*/  STL [R1+0xc70], R2 ;  /* 0x000c700201007387 */ /* 0x0001e80000100800 */
[----:B0-----:R-:W2:Y:S04]  /*179c0*/  LDL.LU R2, [R1+0x8] ;  /* 0x0000080001027983 */ /* 0x001ea80000300800 */
[----:B------:R-:W-:Y:S04]  /*179d0*/  STL [R1+0xc78], R0 ;  /* 0x000c780001007387 */ /* 0x000fe80000100800 */
[----:B---3--:R0:W-:Y:S04]  /*179e0*/  STS.U16 [R16+0x6200], R15 ;  /* 0x0062000f10007388 */ /* 0x0081e80000000400 */
[----:B------:R-:W-:Y:S04]  /*179f0*/  STS.U16 [R16+0x6600], R6 ;  /* 0x0066000610007388 */ /* 0x000fe80000000400 */
[----:B------:R1:W-:Y:S01]  /*17a00*/  STS.U16 [R16+0x6a00], R28 ;  /* 0x006a001c10007388 */ /* 0x0003e20000000400 */
[----:B0-----:R-:W-:-:S03]  /*17a10*/  IMAD.X R15, R9, 0x1, R0, P1 ;  /* 0x00000001090f7824 */ /* 0x001fc600008e0600 */
[----:B------:R-:W0:Y:S04]  /*17a20*/  S2R R9, SR_TID.X ;  /* 0x0000000000097919 */ /* 0x000e280000002100 */
[----:B------:R-:W3:Y:S04]  /*17a30*/  LDL.LU R0, [R1+0xc] ;  /* 0x00000c0001007983 */ /* 0x000ee80000300800 */
[----:B-1----:R-:W1:Y:S04]  /*17a40*/  S2R R28, SR_TID.X ;  /* 0x00000000001c7919 */ /* 0x002e680000002100 */
[----:B------:R4:W2:Y:S04]  /*17a50*/  @!P0 LDG.E.U16 R27, [R14.64] ;  /* 0x000000060e1b8981 */ /* 0x0008a8000c1e1500 */
[----:B------:R1:W-:Y:S04]  /*17a60*/  STS.U16 [R16+0x6e00], R7 ;  /* 0x006e000710007388 */ /* 0x0003e80000000400 */
[----:B----4-:R-:W4:Y:S01]  /*17a70*/  LDL.LU R14, [R1+0x14] ;  /* 0x00001400010e7983 */ /* 0x010f220000300800 */
[----:B0-----:R-:W-:-:S03]  /*17a80*/  LOP3.LUT R9, R9, 0x3f, RZ, 0xc0, !PT ;  /* 0x0000003f09097812 */ /* 0x001fc600078ec0ff */
[----:B------:R-:W2:Y:S02]  /*17a90*/  LDL.LU R15, [R1+0x10] ;  /* 0x00001000010f7983 */ /* 0x000ea40000300800 */
[----:B------:R-:W-:Y:S02]  /*17aa0*/  IMAD.SHL.U32 R9, R9, 0x2, RZ ;  /* 0x0000000209097824 */ /* 0x000fe400078e00ff */
[----:B------:R-:W3:Y:S01]  /*17ab0*/  LDL.LU R6, [R1+0x14fc] ;  /* 0x0014fc0001067983 */ /* 0x000ee20000300800 */
[----:B-1----:R-:W-:-:S03]  /*17ac0*/  LOP3.LUT P2, RZ, R28, 0x40, RZ, 0xc0, !PT ;  /* 0x000000401cff7812 */ /* 0x002fc6000784c0ff */
[----:B------:R-:W3:Y:S01]  /*17ad0*/  LDL.LU R7, [R1+0x14f8] ;  /* 0x0014f80001077983 */ /* 0x000ee20000300800 */
[----:B------:R-:W-:-:S04]  /*17ae0*/  SEL R28, RZ, 0x90, !P2 ;  /* 0x00000090ff1c7807 */ /* 0x000fc80005000000 */
[----:B------:R-:W-:Y:S01]  /*17af0*/  LOP3.LUT R28, R28, R9, RZ, 0x3c, !PT ;  /* 0x000000091c1c7212 */ /* 0x000fe200078e3cff */
[----:B------:R0:W-:Y:S03]  /*17b00*/  STS.U16 [R16+0x7200], R8 ;  /* 0x0072000810007388 */ /* 0x0001e60000000400 */
[----:B------:R-:W-:Y:S01]  /*17b10*/  LOP3.LUT R28, R28, 0x60, RZ, 0x3c, !PT ;  /* 0x000000601c1c7812 */ /* 0x000fe200078e3cff */
[----:B------:R1:W-:Y:S04]  /*17b20*/  STS.U16 [R16+0x7600], R10 ;  /* 0x0076000a10007388 */ /* 0x0003e80000000400 */
[----:B------:R1:W-:Y:S04]  /*17b30*/  STS.U16 [R16+0x7a00], R11 ;  /* 0x007a000b10007388 */ /* 0x0003e80000000400 */
[----:B0-----:R-:W3:Y:S04]  /*17b40*/  LDL.LU R8, [R1+0x14f4] ;  /* 0x0014f40001087983 */ /* 0x001ee80000300800 */
[----:B------:R-:W3:Y:S04]  /*17b50*/  LDL.LU R9, [R1+0x14f0] ;  /* 0x0014f00001097983 */ /* 0x000ee80000300800 */
[----:B-1----:R-:W3:Y:S04]  /*17b60*/  LDL.LU R10, [R1+0x14ec] ;  /* 0x0014ec00010a7983 */ /* 0x002ee80000300800 */
[----:B------:R-:W3:Y:S04]  /*17b70*/  LDL.LU R11, [R1+0x14e8] ;  /* 0x0014e800010b7983 */ /* 0x000ee80000300800 */
[----:B------:R0:W-:Y:S04]  /*17b80*/  STS.U16 [R16+0x7e00], R18 ;  /* 0x007e001210007388 */ /* 0x0001e80000000400 */
        /* <DEDUP_REMOVED lines=8> */
[----:B0-----:R-:W3:Y:S04]  /*17c10*/  LDL.LU R24, [R1+0x14d4] ;  /* 0x0014d40001187983 */ /* 0x001ee80000300800 */
[----:B-1----:R-:W3:Y:S04]  /*17c20*/  LDL.LU R26, [R1+0x14d0] ;  /* 0x0014d000011a7983 */ /* 0x002ee80000300800 */
[----:B----4-:R0:W-:Y:S04]  /*17c30*/  STS.U16 [R28+0xf00], R14 ;  /* 0x000f000e1c007388 */ /* 0x0101e80000000400 */
[----:B--2---:R-:W-:Y:S04]  /*17c40*/  STS.U16 [R28+0x1300], R15 ;  /* 0x0013000f1c007388 */ /* 0x004fe80000000400 */
[----:B---3--:R-:W-:Y:S04]  /*17c50*/  STS.U16 [R28+0x1700], R0 ;  /* 0x001700001c007388 */ /* 0x008fe80000000400 */
[----:B------:R1:W-:Y:S04]  /*17c60*/  STS.U16 [R28+0x1b00], R2 ;  /* 0x001b00021c007388 */ /* 0x0003e80000000400 */
[----:B------:R-:W-:Y:S04]  /*17c70*/  STS.U16 [R28+0x1f00], R29 ;  /* 0x001f001d1c007388 */ /* 0x000fe80000000400 */
[----:B------:R2:W-:Y:S04]  /*17c80*/  STS.U16 [R28+0x2300], R3 ;  /* 0x002300031c007388 */ /* 0x0005e80000000400 */
[----:B0-----:R-:W3:Y:S04]  /*17c90*/  LDL R14, [R1+0x394] ;  /* 0x00039400010e7983 */ /* 0x001ee80000100800 */
[----:B-1----:R-:W4:Y:S04]  /*17ca0*/  LDL R2, [R1+0x39c] ;  /* 0x00039c0001027983 */ /* 0x002f280000100800 */
[----:B--2---:R-:W2:Y:S04]  /*17cb0*/  LDL R3, [R1+0x3a0] ;  /* 0x0003a00001037983 */ /* 0x004ea80000100800 */
[----:B------:R-:W2:Y:S04]  /*17cc0*/  LDL R0, [R1+0x398] ;  /* 0x0003980001007983 */ /* 0x000ea80000100800 */
[----:B------:R-:W-:Y:S04]  /*17cd0*/  STS.U16 [R28+0x2700], R26 ;  /* 0x0027001a1c007388 */ /* 0x000fe80000000400 */
[----:B------:R-:W-:Y:S04]  /*17ce0*/  STS.U16 [R28+0x2b00], R24 ;  /* 0x002b00181c007388 */ /* 0x000fe80000000400 */
[----:B------:R0:W-:Y:S04]  /*17cf0*/  STS.U16 [R28+0x2f00], R22 ;  /* 0x002f00161c007388 */ /* 0x0001e80000000400 */
[----:B0-----:R-:W2:Y:S04]  /*17d00*/  LDL R22, [R1+0x388] ;  /* 0x0003880001167983 */ /* 0x001ea80000100800 */
[----:B------:R-:W-:Y:S04]  /*17d10*/  STS.U16 [R28+0x3300], R20 ;  /* 0x003300141c007388 */ /* 0x000fe80000000400 */
        /* <DEDUP_REMOVED lines=18> */
[----:B------:R-:W-:Y:S06]  /*17e40*/  BAR.SYNC.DEFER_BLOCKING 0x0 ;  /* 0x0000000000007b1d */ /* 0x000fec0000010000 */
[----:B---3--:R-:W-:Y:S04]  /*17e50*/  LDSM.16.MT88.4 R16, [R14+0x8000] ;  /* 0x008000000e10783b */ /* 0x008fe80000004200 */
[----:B----4-:R-:W-:Y:S04]  /*17e60*/  LDSM.16.MT88.4 R8, [R2+0x8000] ;  /* 0x008000000208783b */ /* 0x010fe80000004200 */
[----:B--2---:R-:W0:Y:S04]  /*17e70*/  LDSM.16.MT88.4 R12, [R3+0x8000] ;  /* 0x00800000030c783b */ /* 0x004e280000004200 */
[----:B------:R-:W1:Y:S04]  /*17e80*/  LDSM.16.M88.4 R4, [R22] ;  /* 0x000000001604783b */ /* 0x000e680000000200 */
[----:B0-----:R-:W-:Y:S04]  /*17e90*/  STL.64 [R1+0x14b8], R14 ;  /* 0x0014b80e01007387 */ /* 0x001fe80000100a00 */
[----:B------:R-:W0:Y:S04]  /*17ea0*/  LDSM.16.M88.4 R24, [R22+0x1000] ;  /* 0x001000001618783b */ /* 0x000e280000000200 */
[----:B-1----:R-:W-:Y:S04]  /*17eb0*/  STL.64 [R1+0x50], R4 ;  /* 0x0000500401007387 */ /* 0x002fe80000100a00 */
[----:B------:R-:W-:Y:S04]  /*17ec0*/  STL.64 [R1+0x58], R6 ;  /* 0x0000580601007387 */ /* 0x000fe80000100a00 */
[----:B------:R1:W-:Y:S01]  /*17ed0*/  STL.64 [R1+0x14b0], R12 ;  /* 0x0014b00c01007387 */ /* 0x0003e20000100a00 */
[----:B0-----:R-:W-:-:S02]  /*17ee0*/  IMAD.MOV.U32 R21, RZ, RZ, R24 ;  /* 0x000000ffff157224 */ /* 0x001fc400078e0018 */
[----:B------:R-:W-:Y:S01]  /*17ef0*/  IMAD.MOV.U32 R20, RZ, RZ, R25 ;  /* 0x000000ffff147224 */ /* 0x000fe200078e0019 */
[----:B------:R-:W-:Y:S04]  /*17f00*/  LDSM.16.MT88.4 R4, [R0+0x8000] ;  /* 0x008000000004783b */ /* 0x000fe80000004200 */
[----:B-1----:R-:W2:Y:S04]  /*17f10*/  LDL.LU.64 R12, [R1+0x50] ;  /* 0x00005000010c7983 */ /* 0x002ea80000300a00 */
[----:B------:R-:W-:Y:S04]  /*17f20*/  STL.64 [R1+0x14a8], R10 ;  /* 0x0014a80a01007387 */ /* 0x000fe80000100a00 */
[----:B------:R0:W-:Y:S04]  /*17f30*/  STL.64 [R1+0x14a0], R8 ;  /* 0x0014a00801007387 */ /* 0x0001e80000100a00 */
[----:B0-----:R-:W3:Y:S04]  /*17f40*/  LDL.LU.64 R8, [R1+0x160] ;  /* 0x0001600001087983 */ /* 0x001ee80000300a00 */
[----:B------:R-:W4:Y:S04]  /*17f50*/  LDL.LU.64 R10, [R1+0x168] ;  /* 0x00016800010a7983 */ /* 0x000f280000300a00 */
[----:B----4-:R-:W-:Y:S04]  /*17f60*/  STL.64 [R1+0x14c8], R10 ;  /* 0x0014c80a01007387 */ /* 0x010fe80000100a00 */
[----:B---3--:R0:W-:Y:S04]  /*17f70*/  STL.64 [R1+0x14c0], R8 ;  /* 0x0014c00801007387 */ /* 0x0081e80000100a00 */
[----:B0-----:R-:W3:Y:S04]  /*17f80*/  LDL.LU.64 R8, [R1+0x2c0] ;  /* 0x0002c00001087983 */ /* 0x001ee80000300a00 */
[----:B------:R-:W3:Y:S04]  /*17f90*/  LDL.LU.64 R10, [R1+0x2c8] ;  /* 0x0002c800010a7983 */ /* 0x000ee80000300a00 */
[----:B------:R-:W-:Y:S04]  /*17fa0*/  STL.64 [R1+0x48], R26 ;  /* 0x0000481a01007387 */ /* 0x000fe80000100a00 */
[----:B------:R-:W0:Y:S01]  /*17fb0*/  LDSM.16.M88.4 R24, [R22+0x2000] ;  /* 0x002000001618783b */ /* 0x000e220000000200 */
[----:B--2---:R-:W-:-:S02]  /*17fc0*/  IMAD.MOV.U32 R2, RZ, RZ, R12 ;  /* 0x000000ffff027224 */ /* 0x004fc400078e000c */
[----:B------:R-:W-:Y:S01]  /*17fd0*/  IMAD.MOV.U32 R0, RZ, RZ, R13 ;  /* 0x000000ffff007224 */ /* 0x000fe200078e000d */
[----:B0-----:R-:W-:Y:S04]  /*17fe0*/  STL.64 [R1+0x38], R26 ;  /* 0x0000381a01007387 */ /* 0x001fe80000100a00 */
[----:B------:R-:W-:Y:S01]  /*17ff0*/  STL [R1+0x13f0], R22 ;  /* 0x0013f01601007387 */ /* 0x000fe20000100800 */
[----:B---3--:R-:W-:Y:S11]  /*18000*/  HMMA.16816.F32.BF16 R8, R16, R12, R8 ;  /* 0x0000000c1008723c */ /* 0x008ff60000041808 */
[----:B------:R-:W-:Y:S11]  /*18010*/  @!UPT UIADD3 URZ, URZ, URZ, URZ ;  /* 0x0000003f3f3ff290 */ /* 0x000ff6000fffe03f */
[----:B------:R-:W-:Y:S01]  /*18020*/  @!UPT UIADD3 URZ, URZ, URZ, URZ ;  /* 0x0000003f3f3ff290 */ /* 0x000fe2000fffe03f */
[----:B------:R-:W-:Y:S04]  /*18030*/  STL.64 [R1+0xd0], R8 ;  /* 0x0000d00801007387 */ /* 0x000fe80000100a00 */
[----:B------:R0:W-:Y:S04]  /*18040*/  STL.64 [R1+0xd8], R10 ;  /* 0x0000d80a01007387 */ /* 0x0001e80000100a00 */
[----:B0-----:R-:W2:Y:S04]  /*18050*/  LDL.LU.64 R10, [R1+0x14c8] ;  /* 0x0014c800010a7983 */ /* 0x001ea80000300a00 */
[----:B------:R-:W2:Y:S04]  /*18060*/  LDL.LU.64 R8, [R1+0x14c0] ;  /* 0x0014c00001087983 */ /* 0x000ea80000300a00 */
[----:B------:R-:W2:Y:S04]  /*18070*/  LDL.LU.64 R14, [R1+0x14b8] ;  /* 0x0014b800010e7983 */ /* 0x000ea80000300a00 */
[----:B------:R-:W2:Y:S04]  /*18080*/  LDL.LU.64 R12, [R1+0x14b0] ;  /* 0x0014b000010c7983 */ /* 0x000ea80000300a00 */
[----:B------:R-:W-:Y:S04]  /*18090*/  STL.64 [R1+0x1490], R18 ;  /* 0x0014901201007387 */ /* 0x000fe80000100a00 */
[----:B------:R0:W-:Y:S02]  /*180a0*/  STL.64 [R1+0x1488], R16 ;  /* 0x0014881001007387 */ /* 0x0001e40000100a00 */
[----:B0-----:R-:W-:-:S02]  /*180b0*/  IMAD.MOV.U32 R16, RZ, RZ, R2 ;  /* 0x000000ffff107224 */ /* 0x001fc400078e0002 */
[----:B------:R-:W-:-:S07]  /*180c0*/  IMAD.MOV.U32 R17, RZ, RZ, R0 ;  /* 0x000000ffff117224 */ /* 0x000fce00078e0000 */
[----:B--2---:R-:W-:Y:S11]  /*180d0*/  HMMA.16816.F32.BF16 R8, R12, R16, R8 ;  /* 0x000000100c08723c */ /* 0x004ff60000041808 */
[----:B------:R-:W-:Y:S11]  /*180e0*/  @!UPT UIADD3 URZ, URZ, URZ, URZ ;  /* 0x0000003f3f3ff290 */ /* 0x000ff6000fffe03f */
[----:B------:R-:W-:Y:S01]  /*180f0*/  @!UPT UIADD3 URZ, URZ, URZ, URZ ;  /* 0x0000003f3f3ff290 */ /* 0x000fe2000fffe03f */
[----:B------:R-:W-:Y:S04]  /*18100*/  STL.64 [R1+0x160], R8 ;  /* 0x0001600801007387 */ /* 0x000fe80000100a00 */
[----:B------:R0:W-:Y:S04]  /*18110*/  STL.64 [R1+0x168], R10 ;  /* 0x0001680a01007387 */ /* 0x0001e80000100a00 */
[----:B0-----:R-:W2:Y:S04]  /*18120*/  LDL.LU.64 R10, [R1+0x14a8] ;  /* 0x0014a800010a7983 */ /* 0x001ea80000300a00 */
[----:B------:R-:W3:Y:S04]  /*18130*/  LDL.LU.64 R8, [R1+0x14a0] ;  /* 0x0014a00001087983 */ /* 0x000ee80000300a00 */
[----:B------:R-:W-:Y:S04]  /*18140*/  STL.64 [R1+0x1480], R14 ;  /* 0x0014800e01007387 */ /* 0x000fe80000100a00 */
[----:B------:R0:W-:Y:S04]  /*18150*/  STL.64 [R1+0x1478], R12 ;  /* 0x0014780c01007387 */ /* 0x0001e80000100a00 */
[----:B0-----:R-:W4:Y:S04]  /*18160*/  LDL.LU.64 R12, [R1+0xc0] ;  /* 0x0000c000010c7983 */ /* 0x001f280000300a00 */
[----:B------:R-:W4:Y:S01]  /*18170*/  LDL.LU.64 R14, [R1+0xc8] ;  /* 0x0000c800010e7983 */ /* 0x000f220000300a00 */
[----:B------:R-:W-:-:S02]  /*18180*/  IMAD.MOV.U32 R29, RZ, RZ, R24 ;  /* 0x000000ffff1d7224 */ /* 0x000fc400078e0018 */
[----:B------:R-:W-:Y:S02]  /*18190*/  IMAD.MOV.U32 R23, RZ, RZ, R25 ;  /* 0x000000ffff177224 */ /* 0x000fe400078e0019 */
[----:B------:R-:W0:Y:S04]  /*181a0*/  LDSM.16.M88.4 R24, [R22+0x3000] ;  /* 0x003000001618783b */ /* 0x000e280000000200 */
[----:B--2---:R-:W-:Y:S04]  /*181b0*/  STL.64 [R1+0x1470], R10 ;  /* 0x0014700a01007387 */ /* 0x004fe80000100a00 */
[----:B---3--:R-:W-:Y:S04]  /*181c0*/  STL.64 [R1+0x1468], R8 ;  /* 0x0014680801007387 */ /* 0x008fe80000100a00 */
[----:B0-----:R-:W-:Y:S04]  /*181d0*/  STL.64 [R1+0x28], R26 ;  /* 0x0000281a01007387 */ /* 0x001fe80000100a00 */
[----:B------:R0:W-:Y:S01]  /*181e0*/  STL.64 [R1+0x1418], R24 ;  /* 0x0014181801007387 */ /* 0x0001e20000100a00 */
[----:B----4-:R-:W-:Y:S01]  /*181f0*/  HMMA.16816.F32.BF16 R12, R8, R16, R12 ;  /* 0x00000010080c723c */ /* 0x010fe2000004180c */
[----:B0-----:R-:W-:-:S02]  /*18200*/  IMAD.MOV.U32 R24, RZ, RZ, R29 ;  /* 0x000000ffff187224 */ /* 0x001fc400078e001d */
[----:B------:R-:W-:-:S05]  /*18210*/  IMAD.MOV.U32 R25, RZ, RZ, R23 ;  /* 0x000000ffff197224 */ /* 0x000fca00078e0017 */
[----:B------:R0:W-:Y:S02]  /*18220*/  STL.64 [R1+0x1440], R24 ;  /* 0x0014401801007387 */ /* 0x0001e40000100a00 */
[----:B0-----:R-:W-:Y:S02]  /*18230*/  IMAD.MOV.U32 R24, RZ, RZ, R21 ;  /* 0x000000ffff187224 */ /* 0x001fe400078e0015 */
[----:B------:R-:W-:Y:S11]  /*18240*/  IMAD.MOV.U32 R25, RZ, RZ, R20 ;  /* 0x000000ffff197224 */ /* 0x000ff600078e0014 */
[----:B------:R-:W-:Y:S01]  /*18250*/  @!UPT UIADD3 URZ, URZ, URZ, URZ ;  /* 0x0000003f3f3ff290 */ /* 0x000fe2000fffe03f */
[----:B------:R-:W-:Y:S01]  /*18260*/  IMAD.MOV.U32 R28, RZ, RZ, R12 ;  /* 0x000000ffff1c7224 */ /* 0x000fe200078e000c */
[----:B------:R0:W-:Y:S01]  /*18270*/  STL.64 [R1+0x1498], R24 ;  /* 0x0014981801007387 */ /* 0x0001e20000100a00 */
[----:B------:R-:W-:Y:S02]  /*18280*/  IMAD.MOV.U32 R3, RZ, RZ, R13 ;  /* 0x000000ffff037224 */ /* 0x000fe400078e000d */
[----:B------:R-:W-:Y:S02]  /*18290*/  IMAD.MOV.U32 R2, RZ, RZ, R14 ;  /* 0x000000ffff027224 */ /* 0x000fe400078e000e */
[----:B------:R-:W-:Y:S01]  /*182a0*/  IMAD.MOV.U32 R0, RZ, RZ, R15 ;  /* 0x000000ffff007224 */ /* 0x000fe200078e000f */
[----:B0-----:R-:W2:Y:S04]  /*182b0*/  LDL.LU.64 R24, [R1+0xb0] ;  /* 0x0000b00001187983 */ /* 0x001ea80000300a00 */
[----:B------:R-:W2:Y:S04]  /*182c0*/  LDL.LU.64 R26, [R1+0xb8] ;  /* 0x0000b800011a7983 */ /* 0x000ea80000300a00 */
[----:B------:R-:W3:Y:S04]  /*182d0*/  LDL.LU.64 R12, [R1+0x2d0] ;  /* 0x0002d000010c7983 */ /* 0x000ee80000300a00 */
[----:B------:R-:W3:Y:S04]  /*182e0*/  LDL.LU.64 R14, [R1+0x2d8] ;  /* 0x0002d800010e7983 */ /* 0x000ee80000300a00 */
[----:B------:R-:W4:Y:S04]  /*182f0*/  LDL.LU.64 R8, [R1+0x240] ;  /* 0x0002400001087983 */ /* 0x000f280000300a00 */
[----:B------:R-:W4:Y:S04]  /*18300*/  LDL.LU.64 R10, [R1+0x248] ;  /* 0x00024800010a7983 */ /* 0x000f280000300a00 */
[----:B------:R-:W2:Y:S04]  /*18310*/  LDL.LU.64 R20, [R1+0x260] ;  /* 0x0002600001147983 */ /* 0x000ea80000300a00 */
[----:B------:R-:W2:Y:S04]  /*18320*/  LDL.LU.64 R22, [R1+0x268] ;  /* 0x0002680001167983 */ /* 0x000ea80000300a00 */
[----:B--2---:R-:W-:Y:S04]  /*18330*/  STL.64 [R1+0x1450], R22 ;  /* 0x0014501601007387 */ /* 0x004fe80000100a00 */
[----:B------:R0:W-:Y:S04]  /*18340*/  STL.64 [R1+0x1448], R20 ;  /* 0x0014481401007387 */ /* 0x0001e80000100a00 */
[----:B0-----:R-:W2:Y:S04]  /*18350*/  LDL.LU.64 R20, [R1+0xe0] ;  /* 0x0000e00001147983 */ /* 0x001ea80000300a00 */
[----:B------:R-:W2:Y:S01]  /*18360*/  LDL.LU.64 R22, [R1+0xe8] ;  /* 0x0000e80001167983 */ /* 0x000ea20000300a00 */
[----:B------:R-:W-:Y:S03]  /*18370*/  HMMA.16816.F32.BF16 R16, R4, R16, R24 ;  /* 0x000000100410723c */ /* 0x000fe60000041818 */
[----:B--2---:R-:W-:Y:S04]  /*18380*/  STL.64 [R1+0x1460], R22 ;  /* 0x0014601601007387 */ /* 0x004fe80000100a00 */
[----:B------:R0:W-:Y:S04]  /*18390*/  STL.64 [R1+0x1458], R20 ;  /* 0x0014581401007387 */ /* 0x0001e80000100a00 */
[----:B0-----:R-:W2:Y:S04]  /*183a0*/  LDL.LU.64 R20, [R1+0x130] ;  /* 0x0001300001147983 */ /* 0x001ea80000300a00 */
[----:B------:R-:W2:Y:S04]  /*183b0*/  LDL.LU.64 R22, [R1+0x138] ;  /* 0x0001380001167983 */ /* 0x000ea80000300a00 */
[----:B------:R-:W-:Y:S04]  /*183c0*/  STL [R1+0x11d4], R0 ;  /* 0x0011d40001007387 */ /* 0x000fe80000100800 */
[----:B------:R-:W-:Y:S04]  /*183d0*/  STL [R1+0x11d0], R3 ;  /* 0x0011d00301007387 */ /* 0x000fe80000100800 */
[----:B------:R-:W-:Y:S04]  /*183e0*/  STL [R1+0x11cc], R28 ;  /* 0x0011cc1c01007387 */ /* 0x000fe80000100800 */
[----:B------:R-:W-:Y:S04]  /*183f0*/  STL [R1+0x11c8], R2 ;  /* 0x0011c80201007387 */ /* 0x000fe80000100800 */
[----:B------:R-:W3:Y:S04]  /*18400*/  LDL.LU.64 R24, [R1+0x1498] ;  /* 0x0014980001187983 */ /* 0x000ee80000300a00 */
[----:B------:R-:W-:Y:S04]  /*18410*/  STL.64 [R1+0x1f0], R16 ;  /* 0x0001f01001007387 */ /* 0x000fe80000100a00 */
[----:B------:R0:W-:Y:S04]  /*18420*/  STL.64 [R1+0x1f8], R18 ;  /* 0x0001f81201007387 */ /* 0x0001e80000100a00 */
[----:B0-----:R-:W3:Y:S04]  /*18430*/  LDL.LU.64 R18, [R1+0x1490] ;  /* 0x0014900001127983 */ /* 0x001ee80000300a00 */
[----:B------:R-:W3:Y:S02]  /*18440*/  LDL.LU.64 R16, [R1+0x1488] ;  /* 0x0014880001107983 */ /* 0x000ee40000300a00 */
[----:B---3--:R-:W-:Y:S11]  /*18450*/  HMMA.16816.F32.BF16 R12, R16, R24, R12 ;  /* 0x00000018100c723c */ /* 0x008ff6000004180c */
[----:B------:R-:W-:Y:S11]  /*18460*/  @!UPT UIADD3 URZ, URZ, URZ, URZ ;  /* 0x0000003f3f3ff290 */ /* 0x000ff6000fffe03f */
[----:B------:R-:W-:Y:S01]  /*18470*/  @!UPT UIADD3 URZ, URZ, URZ, URZ ;  /* 0x0000003f3f3ff290 */ /* 0x000fe2000fffe03f */
[----:B------:R-:W-:Y:S01]  /*18480*/  STL.64 [R1+0xc0], R12 ;  /* 0x0000c00c01007387 */ /* 0x000fe20000100a00 */
[----:B------:R-:W-:-:S03]  /*18490*/  IMAD.MOV.U32 R29, RZ, RZ, R15 ;  /* 0x000000ffff1d7224 */ /* 0x000fc600078e000f */
[----:B------:R0:W-:Y:S04]  /*184a0*/  STL [R1+0xc8], R14 ;  /* 0x0000c80e01007387 */ /* 0x0001e80000100800 */
[----:B0-----:R-:W4:Y:S04]  /*184b0*/  LDL.LU.64 R14, [R1+0x1480] ;  /* 0x00148000010e7983 */ /* 0x001f280000300a00 */
[----:B------:R-:W4:Y:S04]  /*184c0*/  LDL.LU.64 R12, [R1+0x1478] ;  /* 0x00147800010c7983 */ /* 0x000f280000300a00 */
[----:B------:R-:W-:Y:S01]  /*184d0*/  STL [R1+0x1318], R29 ;  /* 0x0013181d01007387 */ /* 0x000fe20000100800 */
[-C--:B----4-:R-:W-:Y:S11]  /*184e0*/  HMMA.16816.F32.BF16 R8, R12, R24.reuse, R8 ;  /* 0x000000180c08723c */ /* 0x090ff60000041808 */
[----:B------:R-:W-:Y:S11]  /*184f0*/  @!UPT UIADD3 URZ, URZ, URZ, URZ ;  /* 0x0000003f3f3ff290 */ /* 0x000ff6000fffe03f */
[----:B------:R-:W-:Y:S01]  /*18500*/  @!UPT UIADD3 URZ, URZ, URZ, URZ ;  /* 0x0000003f3f3ff290 */ /* 0x000fe2000fffe03f */
[----:B------:R-:W-:Y:S04]  /*18510*/  STL.64 [R1+0x150], R8 ;  /* 0x0001500801007387 */ /* 0x000fe80000100a00 */
[----:B------:R0:W-:Y:S04]  /*18520*/  STL.64 [R1+0x158], R10 ;  /* 0x0001580a01007387 */ /* 0x0001e80000100a00 */
[----:B0-----:R-:W2:Y:S04]  /*18530*/  LDL.LU.64 R10, [R1+0x1470] ;  /* 0x00147000010a7983 */ /* 0x001ea80000300a00 */
[----:B------:R-:W2:Y:S02]  /*18540*/  LDL.LU.64 R8, [R1+0x1468] ;  /* 0x0014680001087983 */ /* 0x000ea40000300a00 */
[-C--:B--2---:R-:W-:Y:S11]  /*18550*/  HMMA.16816.F32.BF16 R20, R8, R24.reuse, R20 ;  /* 0x000000180814723c */ /* 0x084ff60000041814 */
[----:B------:R-:W-:Y:S11]  /*18560*/  @!UPT UIADD3 URZ, URZ, URZ, URZ ;  /* 0x0000003f3f3ff290 */ /* 0x000ff6000fffe03f */
[----:B------:R-:W-:Y:S01]  /*18570*/  @!UPT UIADD3 URZ, URZ, URZ, URZ ;  /* 0x0000003f3f3ff290 */ /* 0x000fe2000fffe03f */
[----:B------:R-:W-:Y:S04]  /*18580*/  STL.64 [R1+0x180], R20 ;  /* 0x0001801401007387 */ /* 0x000fe80000100a00 */
[----:B------:R0:W-:Y:S04]  /*18590*/  STL.64 [R1+0x188], R22 ;  /* 0x0001881601007387 */ /* 0x0001e80000100a00 */
[----:B0-----:R-:W2:Y:S04]  /*185a0*/  LDL.LU.64 R22, [R1+0x1460] ;  /* 0x0014600001167983 */ /* 0x001ea80000300a00 */
[----:B------:R-:W2:Y:S02]  /*185b0*/  LDL.LU.64 R20, [R1+0x1458] ;  /* 0x0014580001147983 */ /* 0x000ea40000300a00 */
[----:B--2---:R-:W-:Y:S02]  /*185c0*/  HMMA.16816.F32.BF16 R24, R4, R24, R20 ;  /* 0x000000180418723c */ /* 0x004fe40000041814 */
[----:B------:R-:W2:Y:S04]  /*185d0*/  LDL.LU.64 R22, [R1+0x1450] ;  /* 0x0014500001167983 */ /* 0x000ea80000300a00 */
[----:B------:R-:W2:Y:S11]  /*185e0*/  LDL.LU.64 R20, [R1+0x1448] ;  /* 0x0014480001147983 */ /* 0x000eb60000300a00 */
[----:B------:R-:W-:Y:S06]  /*185f0*/  @!UPT UIADD3 URZ, URZ, URZ, URZ ;  /* 0x0000003f3f3ff290 */ /* 0x000fec000fffe03f */
[----:B------:R0:W-:Y:S04]  /*18600*/  STL.64 [R1+0x230], R24 ;  /* 0x0002301801007387 */ /* 0x0001e80000100a00 */
[----:B------:R-:W-:Y:S04]  /*18610*/  STL.64 [R1+0x238], R26 ;  /* 0x0002381a01007387 */ /* 0x000fe80000100a00 */
[----:B0-----:R-:W2:Y:S04]  /*18620*/  LDL.LU.64 R24, [R1+0x1440] ;  /* 0x0014400001187983 */ /* 0x001ea80000300a00 */
[----:B------:R-:W-:Y:S04]  /*18630*/  STL.64 [R1+0x1438], R6 ;  /* 0x0014380601007387 */ /* 0x000fe80000100a00 */
[----:B------:R0:W-:Y:S04]  /*18640*/  STL.64 [R1+0x1430], R4 ;  /* 0x0014300401007387 */ /* 0x0001e80000100a00 */
[----:B0-----:R-:W3:Y:S04]  /*18650*/  LDL.LU.64 R4, [R1+0x2e0] ;  /* 0x0002e00001047983 */ /* 0x001ee80000300a00 */
[----:B------:R-:W3:Y:S01]  /*18660*/  LDL.LU.64 R6, [R1+0x2e8] ;  /* 0x0002e80001067983 */ /* 0x000ee20000300a00 */
[-C--:B--2---:R-:W-:Y:S08]  /*18670*/  HMMA.16816.F32.BF16 R20, R12, R24.reuse, R20 ;  /* 0x000000180c14723c */ /* 0x084ff00000041814 */
[----:B---3--:R-:W-:Y:S11]  /*18680*/  HMMA.16816.F32.BF16 R4, R16, R24, R4 ;  /* 0x000000181004723c */ /* 0x008ff60000041804 */
[----:B------:R-:W-:Y:S11]  /*18690*/  @!UPT UIADD3 URZ, URZ, URZ, URZ ;  /* 0x0000003f3f3ff290 */ /* 0x000ff6000fffe03f */
[----:B------:R-:W-:Y:S01]  /*186a0*/  @!UPT UIADD3 URZ, URZ, URZ, URZ ;  /* 0x0000003f3f3ff290 */ /* 0x000fe2000fffe03f */
[----:B------:R0:W-:Y:S01]  /*186b0*/  STL.64 [R1+0xb0], R4 ;  /* 0x0000b00401007387 */ /* 0x0001e20000100a00 */
[----:B------:R-:W-:-:S03]  /*186c0*/  IMAD.MOV.U32 R29, RZ, RZ, R7 ;  /* 0x000000ffff1d7224 */ /* 0x000fc600078e0007 */
[----:B------:R1:W-:Y:S04]  /*186d0*/  STL [R1+0xb8], R6 ;  /* 0x0000b80601007387 */ /* 0x0003e80000100800 */
[----:B0-----:R-:W2:Y:S04]  /*186e0*/  LDL.LU.64 R4, [R1+0x190] ;  /* 0x0001900001047983 */ /* 0x001ea80000300a00 */
[----:B-1----:R-:W2:Y:S04]  /*186f0*/  LDL.LU.64 R6, [R1+0x198] ;  /* 0x0001980001067983 */ /* 0x002ea80000300a00 */
[----:B------:R-:W-:Y:S04]  /*18700*/  STL.64 [R1+0x1428], R18 ;  /* 0x0014281201007387 */ /* 0x000fe80000100a00 */
[----:B------:R0:W-:Y:S04]  /*18710*/  STL.64 [R1+0x1420], R16 ;  /* 0x0014201001007387 */ /* 0x0001e80000100a00 */
[----:B------:R-:W-:Y:S04]  /*18720*/  STL [R1+0x131c], R29 ;  /* 0x00131c1d01007387 */ /* 0x000fe80000100800 */
[----:B0-----:R-:W3:Y:S04]  /*18730*/  LDL.LU.64 R16, [R1+0xf0] ;  /* 0x0000f00001107983 */ /* 0x001ee80000300a00 */
[----:B------:R-:W3:Y:S04]  /*18740*/  LDL.LU.64 R18, [R1+0xf8] ;  /* 0x0000f80001127983 */ /* 0x000ee80000300a00 */
[----:B------:R-:W-:Y:S04]  /*18750*/  STL.64 [R1+0x140], R20 ;  /* 0x0001401401007387 */ /* 0x000fe80000100a00 */
[----:B------:R-:W-:Y:S04]  /*18760*/  STL.64 [R1+0x148], R22 ;  /* 0x0001481601007387 */ /* 0x000fe80000100a00 */
[----:B------:R-:W-:Y:S04]  /*18770*/  STL.64 [R1+0x1410], R14 ;  /* 0x0014100e01007387 */ /* 0x000fe80000100a00 */
[----:B------:R0:W-:Y:S04]  /*18780*/  STL.64 [R1+0x1408], R12 ;  /* 0x0014080c01007387 */ /* 0x0001e80000100a00 */
[----:B0-----:R-:W4:Y:S04]  /*18790*/  LDL.LU.64 R12, [R1+0x330] ;  /* 0x00033000010c7983 */ /* 0x001f280000300a00 */
[----:B------:R-:W4:Y:S04]  /*187a0*/  LDL.LU.64 R14, [R1+0x338] ;  /* 0x00033800010e7983 */ /* 0x000f280000300a00 */
[----:B------:R-:W3:Y:S04]  /*187b0*/  LDL.LU.64 R20, [R1+0x1b0] ;  /* 0x0001b00001147983 */ /* 0x000ee80000300a00 */
[----:B------:R-:W3:Y:S01]  /*187c0*/  LDL.LU.64 R22, [R1+0x1b8] ;  /* 0x0001b80001167983 */ /* 0x000ee20000300a00 */
[-C--:B--2---:R-:W-:Y:S11]  /*187d0*/  HMMA.16816.F32.BF16 R4, R8, R24.reuse, R4 ;  /* 0x000000180804723c */ /* 0x084ff60000041804 */
[----:B------:R-:W-:Y:S11]  /*187e0*/  @!UPT UIADD3 URZ, URZ, URZ, URZ ;  /* 0x0000003f3f3ff290 */ /* 0x000ff6000fffe03f */
[----:B------:R-:W-:Y:S02]  /*187f0*/  @!UPT UIADD3 URZ, URZ, URZ, URZ ;  /* 0x0000003f3f3ff290 */ /* 0x000fe4000fffe03f */
[----:B------:R-:W-:Y:S02]  /*18800*/  IMAD.MOV.U32 R28, RZ, RZ, R6 ;  /* 0x000000ffff1c7224 */ /* 0x000fe400078e0006 */
[----:B------:R-:W-:Y:S02]  /*18810*/  IMAD.MOV.U32 R2, RZ, RZ, R7 ;  /* 0x000000ffff027224 */ /* 0x000fe400078e0007 */
[----:B------:R-:W-:Y:S02]  /*18820*/  IMAD.MOV.U32 R0, RZ, RZ, R4 ;  /* 0x000000ffff007224 */ /* 0x000fe400078e0004 */
[----:B------:R-:W-:Y:S01]  /*18830*/  IMAD.MOV.U32 R3, RZ, RZ, R5 ;  /* 0x000000ffff037224 */ /* 0x000fe200078e0005 */
[----:B---3--:R-:W-:Y:S04]  /*18840*/  STL.64 [R1+0x1400], R22 ;  /* 0x0014001601007387 */ /* 0x008fe80000100a00 */
[----:B------:R0:W-:Y:S04]  /*18850*/  STL.64 [R1+0x13f8], R20 ;  /* 0x0013f81401007387 */ /* 0x0001e80000100a00 */
[----:B0-----:R-:W2:Y:S04]  /*18860*/  LDL.LU.64 R20, [R1+0x270] ;  /* 0x0002700001147983 */ /* 0x001ea80000300a00 */
[----:B------:R-:W2:Y:S04]  /*18870*/  LDL.LU.64 R22, [R1+0x278] ;  /* 0x0002780001167983 */ /* 0x000ea80000300a00 */
[----:B------:R-:W3:Y:S04]  /*18880*/  LDL.LU.64 R6, [R1+0x1438] ;  /* 0x0014380001067983 */ /* 0x000ee80000300a00 */
[----:B------:R-:W3:Y:S04]  /*18890*/  LDL.LU.64 R4, [R1+0x1430] ;  /* 0x0014300001047983 */ /* 0x000ee80000300a00 */
[----:B------:R-:W-:Y:S04]  /*188a0*/  STL [R1+0x11e4], R0 ;  /* 0x0011e40001007387 */ /* 0x000fe80000100800 */
[----:B------:R-:W-:Y:S04]  /*188b0*/  STL [R1+0x11e0], R3 ;  /* 0x0011e00301007387 */ /* 0x000fe80000100800 */
[----:B------:R-:W-:Y:S04]  /*188c0*/  STL [R1+0x11dc], R28 ;  /* 0x0011dc1c01007387 */ /* 0x000fe80000100800 */
[----:B------:R-:W-:Y:S01]  /*188d0*/  STL [R1+0x11d8], R2 ;  /* 0x0011d80201007387 */ /* 0x000fe20000100800 */
[----:B---3--:R-:W-:Y:S03]  /*188e0*/  HMMA.16816.F32.BF16 R24, R4, R24, R16 ;  /* 0x000000180418723c */ /* 0x008fe60000041810 */
[----:B------:R-:W4:Y:S04]  /*188f0*/  LDL.LU.64 R18, [R1+0x1428] ;  /* 0x0014280001127983 */ /* 0x000f280000300a00 */
[----:B------:R-:W4:Y:S11]  /*18900*/  LDL.LU.64 R16, [R1+0x1420] ;  /* 0x0014200001107983 */ /* 0x000f360000300a00 */
[----:B------:R-:W-:Y:S05]  /*18910*/  @!UPT UIADD3 URZ, URZ, URZ, URZ ;  /* 0x0000003f3f3ff290 */ /* 0x000fea000fffe03f */
[----:B------:R0:W-:Y:S04]  /*18920*/  STL.64 [R1+0x240], R24 ;  /* 0x0002401801007387 */ /* 0x0001e80000100a00 */
[----:B------:R-:W-:Y:S04]  /*18930*/  STL.64 [R1+0x248], R26 ;  /* 0x0002481a01007387 */ /* 0x000fe80000100a00 */
[----:B0-----:R-:W4:Y:S02]  /*18940*/  LDL.LU.64 R24, [R1+0x1418] ;  /* 0x0014180001187983 */ /* 0x001f240000300a00 */
        /* <DEDUP_REMOVED lines=13> */
[----:B------:R-:W2:Y:S04]  /*18a20*/  LDL.LU.64 R20, [R1+0x13f8] ;  /* 0x0013f80001147983 */ /* 0x000ea80000300a00 */
[----:B------:R-:W-:Y:S04]  /*18a30*/  STL.64 [R1+0x13c8], R14 ;  /* 0x0013c80e01007387 */ /* 0x000fe80000100a00 */
[----:B------:R0:W-:Y:S04]  /*18a40*/  STL.64 [R1+0x13c0], R12 ;  /* 0x0013c00c01007387 */ /* 0x0001e80000100a00 */
[----:B0-----:R-:W3:Y:S04]  /*18a50*/  LDL.LU.64 R12, [R1+0x100] ;  /* 0x00010000010c7983 */ /* 0x001ee80000300a00 */
[----:B------:R-:W3:Y:S01]  /*18a60*/  LDL.LU.64 R14, [R1+0x108] ;  /* 0x00010800010e7983 */ /* 0x000ee20000300a00 */
[-C--:B--2---:R-:W-:Y:S11]  /*18a70*/  HMMA.16816.F32.BF16 R20, R8, R24.reuse, R20 ;  /* 0x000000180814723c */ /* 0x084ff60000041814 */
[----:B------:R-:W-:Y:S11]  /*18a80*/  @!UPT UIADD3 URZ, URZ, URZ, URZ ;  /* 0x0000003f3f3ff290 */ /* 0x000ff6000fffe03f */
[----:B------:R-:W-:Y:S01]  /*18a90*/  @!UPT UIADD3 URZ, URZ, URZ, URZ ;  /* 0x0000003f3f3ff290 */ /* 0x000fe2000fffe03f */
[----:B------:R-:W-:Y:S01]  /*18aa0*/  STL [R1+0x1dc], R23 ;  /* 0x0001dc1701007387 */ /* 0x000fe20000100800 */
[----:B------:R-:W-:Y:S02]  /*18ab0*/  IMAD.MOV.U32 R3, RZ, RZ, R20 ;  /* 0x000000ffff037224 */ /* 0x000fe400078e0014 */
[----:B------:R-:W-:Y:S02]  /*18ac0*/  IMAD.MOV.U32 R28, RZ, RZ, R21 ;  /* 0x000000ffff1c7224 */ /* 0x000fe400078e0015 */
[----:B------:R-:W-:Y:S02]  /*18ad0*/  IMAD.MOV.U32 R2, RZ, RZ, R22 ;  /* 0x000000ffff027224 */ /* 0x000fe400078e0016 */
[----:B------:R-:W2:Y:S04]  /*18ae0*/  LDL.LU R22, [R1+0x13f0] ;  /* 0x0013f00001167983 */ /* 0x000ea80000300800 */
[----:B------:R-:W-:Y:S04]  /*18af0*/  STL.64 [R1+0x1390], R10 ;  /* 0x0013900a01007387 */ /* 0x000fe80000100a00 */
[----:B------:R0:W-:Y:S04]  /*18b00*/  STL.64 [R1+0x1388], R8 ;  /* 0x0013880801007387 */ /* 0x0001e80000100a00 */
[----:B------:R-:W-:Y:S04]  /*18b10*/  STL [R1+0x11f0], R3 ;  /* 0x0011f00301007387 */ /* 0x000fe80000100800 */
[----:B------:R-:W-:Y:S04]  /*18b20*/  STL [R1+0x11ec], R28 ;  /* 0x0011ec1c01007387 */ /* 0x000fe80000100800 */
[----:B------:R-:W-:Y:S04]  /*18b30*/  STL [R1+0x11e8], R2 ;  /* 0x0011e80201007387 */ /* 0x000fe80000100800 */
[----:B0-----:R-:W4:Y:S04]  /*18b40*/  LDL.LU.64 R8, [R1+0x360] ;  /* 0x0003600001087983 */ /* 0x001f280000300a00 */
[----:B------:R-:W4:Y:S01]  /*18b50*/  LDL.LU.64 R10, [R1+0x368] ;  /* 0x00036800010a7983 */ /* 0x000f220000300a00 */
[----:B---3--:R-:W-:Y:S11]  /*18b60*/  HMMA.16816.F32.BF16 R12, R4, R24, R12 ;  /* 0x00000018040c723c */ /* 0x008ff6000004180c */
[----:B------:R-:W-:Y:S11]  /*18b70*/  @!UPT UIADD3 URZ, URZ, URZ, URZ ;  /* 0x0000003f3f3ff290 */ /* 0x000ff6000fffe03f */
[----:B------:R-:W-:Y:S01]  /*18b80*/  @!UPT UIADD3 URZ, URZ, URZ, URZ ;  /* 0x0000003f3f3ff290 */ /* 0x000fe2000fffe03f */
[----:B------:R-:W-:Y:S04]  /*18b90*/  STL.64 [R1+0x250], R12 ;  /* 0x0002500c01007387 */ /* 0x000fe80000100a00 */
[----:B------:R-:W-:Y:S04]  /*18ba0*/  STL.64 [R1+0x258], R14 ;  /* 0x0002580e01007387 */ /* 0x000fe80000100a00 */
[----:B--2---:R-:W-:Y:S04]  /*18bb0*/  LDSM.16.M88.4 R24, [R22+0x6000] ;  /* 0x006000001618783b */ /* 0x004fe80000000200 */
[----:B------:R-:W0:Y:S04]  /*18bc0*/  LDSM.16.M88.4 R12, [R22+0x5000] ;  /* 0x00500000160c783b */ /* 0x000e280000000200 */
[----:B----4-:R-:W-:Y:S04]  /*18bd0*/  STL.64 [R1+0x13d8], R10 ;  /* 0x0013d80a01007387 */ /* 0x010fe80000100a00 */
[----:B------:R-:W-:Y:S04]  /*18be0*/  STL.64 [R1+0x13d0], R8 ;  /* 0x0013d00801007387 */ /* 0x000fe80000100a00 */
[----:B------:R-:W2:Y:S04]  /*18bf0*/  LDL R0, [R1+0x394] ;  /* 0x0003940001007983 */ /* 0x000ea80000100800 */
[----:B------:R-:W-:Y:S04]  /*18c00*/  STL.64 [R1+0x1348], R6 ;  /* 0x0013480601007387 */ /* 0x000fe80000100a00 */
[----:B------:R1:W-:Y:S04]  /*18c10*/  STL.64 [R1+0x1340], R4 ;  /* 0x0013400401007387 */ /* 0x0003e80000100a00 */
[----:B------:R-:W3:Y:S01]  /*18c20*/  LDSM.16.M88.4 R8, [R22+0x4000] ;  /* 0x004000001608783b */ /* 0x000ee20000000200 */
[----:B0-----:R-:W-:-:S02]  /*18c30*/  IMAD.MOV.U32 R3, RZ, RZ, R12 ;  /* 0x000000ffff037224 */ /* 0x001fc400078e000c */
[----:B------:R-:W-:Y:S01]  /*18c40*/  IMAD.MOV.U32 R2, RZ, RZ, R13 ;  /* 0x000000ffff027224 */ /* 0x000fe200078e000d */
[----:B------:R-:W0:Y:S04]  /*18c50*/  LDSM.16.M88.4 R20, [R22+0x7000] ;  /* 0x007000001614783b */ /* 0x000e280000000200 */
[----:B-1----:R-:W4:Y:S04]  /*18c60*/  LDL.LU.64 R4, [R1+0x350] ;  /* 0x0003500001047983 */ /* 0x002f280000300a00 */
[----:B------:R-:W2:Y:S04]  /*18c70*/  LDL.LU.64 R6, [R1+0x358] ;  /* 0x0003580001067983 */ /* 0x000ea80000300a00 */
[----:B--2---:R-:W-:Y:S04]  /*18c80*/  STL.64 [R1+0x13e8], R6 ;  /* 0x0013e80601007387 */ /* 0x004fe80000100a00 */
[----:B----4-:R1:W-:Y:S04]  /*18c90*/  STL.64 [R1+0x13e0], R4 ;  /* 0x0013e00401007387 */ /* 0x0103e80000100a00 */
[----:B-1----:R-:W2:Y:S04]  /*18ca0*/  LDL.LU.64 R4, [R1+0x370] ;  /* 0x0003700001047983 */ /* 0x002ea80000300a00 */
[----:B------:R-:W2:Y:S01]  /*18cb0*/  LDL.LU.64 R6, [R1+0x378] ;  /* 0x0003780001067983 */ /* 0x000ea20000300a00 */
[----:B---3--:R-:W-:-:S05]  /*18cc0*/  IMAD.MOV.U32 R29, RZ, RZ, R11 ;  /* 0x000000ffff1d7224 */ /* 0x008fca00078e000b */
[----:B------:R-:W-:Y:S04]  /*18cd0*/  STL [R1+0x1370], R29 ;  /* 0x0013701d01007387 */ /* 0x000fe80000100800 */
[----:B------:R-:W-:Y:S04]  /*18ce0*/  STL.64 [R1+0x10], R8 ;  /* 0x0000100801007387 */ /* 0x000fe80000100a00 */
[----:B------:R2:W-:Y:S04]  /*18cf0*/  STL.64 [R1+0x18], R10 ;  /* 0x0000180a01007387 */ /* 0x0005e80000100a00 */
[----:B------:R-:W-:Y:S04]  /*18d00*/  STL [R1+0x1304], R26 ;  /* 0x0013041a01007387 */ /* 0x000fe80000100800 */
[----:B------:R-:W-:Y:S04]  /*18d10*/  STL [R1+0x1300], R27 ;  /* 0x0013001b01007387 */ /* 0x000fe80000100800 */
[----:B------:R-:W-:Y:S04]  /*18d20*/  STL.64 [R1], R12 ;  /* 0x0000000c01007387 */ /* 0x000fe80000100a00 */
[----:B------:R-:W-:Y:S01]  /*18d30*/  STL.64 [R1+0x8], R14 ;  /* 0x0000080e01007387 */ /* 0x000fe20000100a00 */
[C---:B--2---:R-:W-:Y:S03]  /*18d40*/  HMMA.16816.F32.BF16 R8, R16.reuse, R8, R4 ;  /* 0x000000081008723c */ /* 0x044fe60000041804 */
[----:B------:R-:W2:Y:S04]  /*18d50*/  LDL.LU.64 R6, [R1+0x13e8] ;  /* 0x0013e80001067983 */ /* 0x000ea80000300a00 */
[----:B------:R-:W2:Y:S11]  /*18d60*/  LDL.LU.64 R4, [R1+0x13e0] ;  /* 0x0013e00001047983 */ /* 0x000eb60000300a00 */
[----:B------:R-:W-:Y:S05]  /*18d70*/  @!UPT UIADD3 URZ, URZ, URZ, URZ ;  /* 0x0000003f3f3ff290 */ /* 0x000fea000fffe03f */
[----:B------:R-:W-:Y:S04]  /*18d80*/  STL.64 [R1+0x90], R8 ;  /* 0x0000900801007387 */ /* 0x000fe80000100a00 */
[----:B------:R1:W-:Y:S04]  /*18d90*/  STL.64 [R1+0x98], R10 ;  /* 0x0000980a01007387 */ /* 0x0003e80000100a00 */
[----:B-1----:R-:W3:Y:S04]  /*18da0*/  LDL.LU.64 R10, [R1+0x13d8] ;  /* 0x0013d800010a7983 */ /* 0x002ee80000300a00 */
[----:B------:R-:W3:Y:S02]  /*18db0*/  LDL.LU.64 R8, [R1+0x13d0] ;  /* 0x0013d00001087983 */ /* 0x000ee40000300a00 */
[----:B---3--:R-:W-:Y:S11]  /*18dc0*/  HMMA.16816.F32.BF16 R8, R16, R12, R8 ;  /* 0x0000000c1008723c */ /* 0x008ff60000041808 */
[----:B------:R-:W-:Y:S11]  /*18dd0*/  @!UPT UIADD3 URZ, URZ, URZ, URZ ;  /* 0x0000003f3f3ff290 */ /* 0x000ff6000fffe03f */
[----:B------:R-:W-:Y:S01]  /*18de0*/  @!UPT UIADD3 URZ, URZ, URZ, URZ ;  /* 0x0000003f3f3ff290 */ /* 0x000fe2000fffe03f */
[----:B------:R1:W-:Y:S01]  /*18df0*/  STL.64 [R1+0x80], R8 ;  /* 0x0000800801007387 */ /* 0x0003e20000100a00 */
[----:B------:R-:W-:-:S03]  /*18e00*/  IMAD.MOV.U32 R26, RZ, RZ, R10 ;  /* 0x000000ffff1a7224 */ /* 0x000fc600078e000a */
[----:B------:R-:W0:Y:S01]  /*18e10*/  LDL.LU.64 R12, [R1+0x340] ;  /* 0x00034000010c7983 */ /* 0x000e220000300a00 */
[----:B------:R-:W-:-:S03]  /*18e20*/  IMAD.MOV.U32 R27, RZ, RZ, R11 ;  /* 0x000000ffff1b7224 */ /* 0x000fc600078e000b */
[----:B------:R-:W0:Y:S04]  /*18e30*/  LDL.LU.64 R14, [R1+0x348] ;  /* 0x00034800010e7983 */ /* 0x000e280000300a00 */
[----:B-1----:R-:W3:Y:S04]  /*18e40*/  LDL.LU.64 R8, [R1+0x300] ;  /* 0x0003000001087983 */ /* 0x002ee80000300a00 */
[----:B------:R-:W4:Y:S04]  /*18e50*/  LDL.LU.64 R10, [R1+0x308] ;  /* 0x00030800010a7983 */ /* 0x000f280000300a00 */
[----:B----4-:R-:W-:Y:S04]  /*18e60*/  STL.64 [R1+0x13a0], R10 ;  /* 0x0013a00a01007387 */ /* 0x010fe80000100a00 */
[----:B---3--:R1:W-:Y:S02]  /*18e70*/  STL.64 [R1+0x1398], R8 ;  /* 0x0013980801007387 */ /* 0x0083e40000100a00 */
[----:B-1----:R-:W-:-:S02]  /*18e80*/  IMAD.MOV.U32 R8, RZ, RZ, R3 ;  /* 0x000000ffff087224 */ /* 0x002fc400078e0003 */
[----:B------:R-:W-:-:S05]  /*18e90*/  IMAD.MOV.U32 R9, RZ, RZ, R2 ;  /* 0x000000ffff097224 */ /* 0x000fca00078e0002 */
[----:B------:R2:W-:Y:S02]  /*18ea0*/  STL.64 [R1+0x13b8], R8 ;  /* 0x0013b80801007387 */ /* 0x0005e40000100a00 */
[C---:B--2---:R-:W-:Y:S08]  /*18eb0*/  HMMA.16816.F32.BF16 R8, R16.reuse, R24, R4 ;  /* 0x000000181008723c */ /* 0x044ff00000041804 */
[----:B0-----:R-:W-:Y:S11]  /*18ec0*/  HMMA.16816.F32.BF16 R16, R16, R20, R12 ;  /* 0x000000141010723c */ /* 0x001ff6000004180c */
[----:B------:R-:W-:Y:S05]  /*18ed0*/  @!UPT UIADD3 URZ, URZ, URZ, URZ ;  /* 0x0000003f3f3ff290 */ /* 0x000fea000fffe03f */
[----:B------:R-:W-:Y:S02]  /*18ee0*/  IMAD.MOV.U32 R7, RZ, RZ, R8 ;  /* 0x000000ffff077224 */ /* 0x000fe400078e0008 */
[----:B------:R-:W-:Y:S02]  /*18ef0*/  IMAD.MOV.U32 R6, RZ, RZ, R9 ;  /* 0x000000ffff067224 */ /* 0x000fe400078e0009 */
[----:B------:R-:W-:Y:S01]  /*18f00*/  IMAD.MOV.U32 R5, RZ, RZ, R10 ;  /* 0x000000ffff057224 */ /* 0x000fe200078e000a */
[----:B------:R-:W2:Y:S01]  /*18f10*/  LDL.LU.64 R8, [R1+0x320] ;  /* 0x0003200001087983 */ /* 0x000ea20000300a00 */
[----:B------:R-:W-:-:S03]  /*18f20*/  IMAD.MOV.U32 R4, RZ, RZ, R11 ;  /* 0x000000ffff047224 */ /* 0x000fc600078e000b */
[----:B------:R-:W2:Y:S04]  /*18f30*/  LDL.LU.64 R10, [R1+0x328] ;  /* 0x00032800010a7983 */ /* 0x000ea80000300a00 */
[----:B------:R-:W-:Y:S04]  /*18f40*/  STL.64 [R1+0x13b0], R26 ;  /* 0x0013b01a01007387 */ /* 0x000fe80000100a00 */
[----:B------:R0:W-:Y:S04]  /*18f50*/  STL.64 [R1+0x13a8], R24 ;  /* 0x0013a81801007387 */ /* 0x0001e80000100a00 */
[----:B0-----:R-:W3:Y:S04]  /*18f60*/  LDL.LU.64 R24, [R1+0x310] ;  /* 0x0003100001187983 */ /* 0x001ee80000300a00 */
[----:B------:R-:W3:Y:S04]  /*18f70*/  LDL.LU.64 R26, [R1+0x318] ;  /* 0x00031800011a7983 */ /* 0x000ee80000300a00 */
[----:B------:R-:W-:Y:S04]  /*18f80*/  STL.64 [R1+0x1380], R6 ;  /* 0x0013800601007387 */ /* 0x000fe80000100a00 */
[----:B------:R0:W-:Y:S04]  /*18f90*/  STL.64 [R1+0x1378], R4 ;  /* 0x0013780401007387 */ /* 0x0001e80000100a00 */
[----:B0-----:R-:W2:Y:S04]  /*18fa0*/  LDL.LU.64 R4, [R1+0x10] ;  /* 0x0000100001047983 */ /* 0x001ea80000300a00 */
[----:B------:R-:W2:Y:S04]  /*18fb0*/  LDL.LU.64 R14, [R1+0x13c8] ;  /* 0x0013c800010e7983 */ /* 0x000ea80000300a00 */
[----:B------:R-:W2:Y:S04]  /*18fc0*/  LDL.LU.64 R12, [R1+0x13c0] ;  /* 0x0013c000010c7983 */ /* 0x000ea80000300a00 */
[----:B------:R-:W-:Y:S04]  /*18fd0*/  STL.64 [R1+0x60], R16 ;  /* 0x0000601001007387 */ /* 0x000fe80000100a00 */
[----:B------:R-:W-:Y:S04]  /*18fe0*/  STL.64 [R1+0x68], R18 ;  /* 0x0000681201007387 */ /* 0x000fe80000100a00 */
[----:B------:R-:W0:Y:S04]  /*18ff0*/  LDSM.16.MT88.4 R16, [R0+0x8800] ;  /* 0x008800000010783b */ /* 0x000e280000004200 */
[----:B0-----:R-:W-:Y:S04]  /*19000*/  STL.64 [R1+0x1310], R18 ;  /* 0x0013101201007387 */ /* 0x001fe80000100a00 */
[----:B------:R0:W-:Y:S04]  /*19010*/  STL.64 [R1+0x1308], R16 ;  /* 0x0013081001007387 */ /* 0x0001e80000100a00 */
[----:B0-----:R-:W4:Y:S04]  /*19020*/  LDL.LU.64 R16, [R1+0x2b0] ;  /* 0x0002b00001107983 */ /* 0x001f280000300a00 */
[----:B------:R-:W4:Y:S01]  /*19030*/  LDL.LU.64 R18, [R1+0x2b8] ;  /* 0x0002b80001127983 */ /* 0x000f220000300a00 */
[C---:B--2---:R-:W-:Y:S11]  /*19040*/  HMMA.16816.F32.BF16 R8, R12.reuse, R4, R8 ;  /* 0x000000040c08723c */ /* 0x044ff60000041808 */
[----:B------:R-:W-:Y:S11]  /*19050*/  @!UPT UIADD3 URZ, URZ, URZ, URZ ;  /* 0x0000003f3f3ff290 */ /* 0x000ff6000fffe03f */
[----:B------:R-:W-:Y:S01]  /*19060*/  @!UPT UIADD3 URZ, URZ, URZ, URZ ;  /* 0x0000003f3f3ff290 */ /* 0x000fe2000fffe03f */
[----:B------:R0:W-:Y:S04]  /*19070*/  STL.64 [R1+0x110], R8 ;  /* 0x0001100801007387 */ /* 0x0001e80000100a00 */
[----:B------:R3:W-:Y:S04]  /*19080*/  STL.64 [R1+0x118], R10 ;  /* 0x0001180a01007387 */ /* 0x0007e80000100a00 */
[----:B0-----:R-:W3:Y:S02]  /*19090*/  LDL.LU.64 R8, [R1+0x13b8] ;  /* 0x0013b80001087983 */ /* 0x001ee40000300a00 */
[C---:B---3--:R-:W-:Y:S02]  /*190a0*/  HMMA.16816.F32.BF16 R8, R12.reuse, R8, R24 ;  /* 0x000000080c08723c */ /* 0x048fe40000041818 */
[----:B------:R-:W2:Y:S04]  /*190b0*/  LDL.LU.64 R26, [R1+0x13b0] ;  /* 0x0013b000011a7983 */ /* 0x000ea80000300a00 */
[----:B------:R-:W3:Y:S11]  /*190c0*/  LDL.LU.64 R24, [R1+0x13a8] ;  /* 0x0013a80001187983 */ /* 0x000ef60000300a00 */
[----:B------:R-:W-:Y:S06]  /*190d0*/  @!UPT UIADD3 URZ, URZ, URZ, URZ ;  /* 0x0000003f3f3ff290 */ /* 0x000fec000fffe03f */
[----:B------:R-:W-:Y:S04]  /*190e0*/  STL.64 [R1+0x100], R8 ;  /* 0x0001000801007387 */ /* 0x000fe80000100a00 */
[----:B------:R0:W-:Y:S04]  /*190f0*/  STL.64 [R1+0x108], R10 ;  /* 0x0001080a01007387 */ /* 0x0001e80000100a00 */
[----:B0-----:R-:W3:Y:S04]  /*19100*/  LDL.LU.64 R10, [R1+0x13a0] ;  /* 0x0013a000010a7983 */ /* 0x001ee80000300a00 */
[----:B------:R-:W3:Y:S02]  /*19110*/  LDL.LU.64 R8, [R1+0x1398] ;  /* 0x0013980001087983 */ /* 0x000ee40000300a00 */
[----:B---3--:R-:W-:Y:S11]  /*19120*/  HMMA.16816.F32.BF16 R8, R12, R24, R8 ;  /* 0x000000180c08723c */ /* 0x008ff60000041808 */
[----:B------:R-:W-:Y:S11]  /*19130*/  @!UPT UIADD3 URZ, URZ, URZ, URZ ;  /* 0x0000003f3f3ff290 */ /* 0x000ff6000fffe03f */
[----:B------:R-:W-:Y:S01]  /*19140*/  @!UPT UIADD3 URZ, URZ, URZ, URZ ;  /* 0x0000003f3f3ff290 */ /* 0x000fe2000fffe03f */
[----:B------:R-:W-:Y:S04]  /*19150*/  STL.64 [R1+0xf0], R8 ;  /* 0x0000f00801007387 */ /* 0x000fe80000100a00 */
[----:B------:R0:W-:Y:S04]  /*19160*/  STL.64 [R1+0xf8], R10 ;  /* 0x0000f80a01007387 */ /* 0x0001e80000100a00 */
[----:B0-----:R-:W4:Y:S04]  /*19170*/  LDL.LU.64 R10, [R1+0x1390] ;  /* 0x00139000010a7983 */ /* 0x001f280000300a00 */
[----:B------:R-:W4:Y:S04]  /*19180*/  LDL.LU.64 R8, [R1+0x1388] ;  /* 0x0013880001087983 */ /* 0x000f280000300a00 */
[----:B--2---:R-:W-:Y:S04]  /*19190*/  STL.64 [R1+0x1368], R26 ;  /* 0x0013681a01007387 */ /* 0x004fe80000100a00 */
[----:B------:R0:W-:Y:S04]  /*191a0*/  STL.64 [R1+0x1360], R24 ;  /* 0x0013601801007387 */ /* 0x0001e80000100a00 */
[----:B0-----:R-:W2:Y:S04]  /*191b0*/  LDL.LU.64 R24, [R1+0x2f0] ;  /* 0x0002f00001187983 */ /* 0x001ea80000300a00 */
[----:B------:R-:W2:Y:S04]  /*191c0*/  LDL.LU.64 R26, [R1+0x2f8] ;  /* 0x0002f800011a7983 */ /* 0x000ea80000300a00 */
[----:B------:R-:W-:Y:S01]  /*191d0*/  STL.64 [R1+0x1358], R22 ;  /* 0x0013581601007387 */ /* 0x000fe20000100a00 */
[----:B------:R-:W-:-:S03]  /*191e0*/  IMAD.MOV.U32 R29, RZ, RZ, R4 ;  /* 0x000000ffff1d7224 */ /* 0x000fc600078e0004 */
[----:B------:R-:W-:Y:S01]  /*191f0*/  STL.64 [R1+0x1350], R20 ;  /* 0x0013501401007387 */ /* 0x000fe20000100a00 */
[----:B------:R-:W-:Y:S01]  /*19200*/  IMAD.MOV.U32 R3, RZ, RZ, R5 ;  /* 0x000000ffff037224 */ /* 0x000fe200078e0005 */
[----:B----4-:R-:W-:Y:S08]  /*19210*/  HMMA.16816.F32.BF16 R16, R8, R4, R16 ;  /* 0x000000040810723c */ /* 0x010ff00000041810 */
[----:B--2---:R-:W-:Y:S11]  /*19220*/  HMMA.16816.F32.BF16 R12, R12, R20, R24 ;  /* 0x000000140c0c723c */ /* 0x004ff60000041818 */
[----:B------:R-:W-:Y:S11]  /*19230*/  @!UPT UIADD3 URZ, URZ, URZ, URZ ;  /* 0x0000003f3f3ff290 */ /* 0x000ff6000fffe03f */
[----:B------:R-:W-:Y:S01]  /*19240*/  @!UPT UIADD3 URZ, URZ, URZ, URZ ;  /* 0x0000003f3f3ff290 */ /* 0x000fe2000fffe03f */
[----:B------:R0:W-:Y:S04]  /*19250*/  STL.64 [R1+0xe0], R12 ;  /* 0x0000e00c01007387 */ /* 0x0001e80000100a00 */
[----:B------:R1:W-:Y:S04]  /*19260*/  STL.64 [R1+0xe8], R14 ;  /* 0x0000e80e01007387 */ /* 0x0003e80000100a00 */
[----:B------:R-:W2:Y:S04]  /*19270*/  LDL.LU.64 R6, [R1+0x1380] ;  /* 0x0013800001067983 */ /* 0x000ea80000300a00 */
[----:B------:R-:W3:Y:S04]  /*19280*/  LDL.LU.64 R4, [R1+0x1378] ;  /* 0x0013780001047983 */ /* 0x000ee80000300a00 */
[----:B------:R-:W-:Y:S04]  /*19290*/  STL [R1+0x1b8], R18 ;  /* 0x0001b81201007387 */ /* 0x000fe80000100800 */
[----:B------:R-:W4:Y:S04]  /*192a0*/  LDL.LU.64 R24, [R1+0x2a0] ;  /* 0x0002a00001187983 */ /* 0x000f280000300a00 */
[----:B------:R-:W4:Y:S04]  /*192b0*/  LDL.LU.64 R26, [R1+0x2a8] ;  /* 0x0002a800011a7983 */ /* 0x000f280000300a00 */
[----:B0-----:R-:W2:Y:S04]  /*192c0*/  LDL.LU R12, [R1+0x60] ;  /* 0x00006000010c7983 */ /* 0x001ea80000300800 */
[----:B------:R-:W2:Y:S04]  /*192d0*/  LDL.LU R13, [R1+0x64] ;  /* 0x00006400010d7983 */ /* 0x000ea80000300800 */
[----:B-1----:R-:W2:Y:S04]  /*192e0*/  LDL.LU R14, [R1+0x68] ;  /* 0x00006800010e7983 */ /* 0x002ea80000300800 */
[----:B------:R-:W2:Y:S01]  /*192f0*/  LDL.LU R15, [R1+0x6c] ;  /* 0x00006c00010f7983 */ /* 0x000ea20000300800 */
[----:B------:R-:W-:-:S02]  /*19300*/  IMAD.MOV.U32 R28, RZ, RZ, R16 ;  /* 0x000000ffff1c7224 */ /* 0x000fc400078e0010 */
[----:B------:R-:W-:Y:S02]  /*19310*/  IMAD.MOV.U32 R2, RZ, RZ, R17 ;  /* 0x000000ffff027224 */ /* 0x000fe400078e0011 */
[----:B------:R-:W-:Y:S01]  /*19320*/  IMAD.MOV.U32 R0, RZ, RZ, R19 ;  /* 0x000000ffff007224 */ /* 0x000fe200078e0013 */
[----:B--2---:R3:W-:Y:S04]  /*19330*/  STL.64 [R1+0x1270], R14 ;  /* 0x0012700e01007387 */ /* 0x0047e80000100a00 */
[----:B------:R0:W-:Y:S04]  /*19340*/  STL.64 [R1+0x1268], R12 ;  /* 0x0012680c01007387 */ /* 0x0001e80000100a00 */
[----:B------:R-:W2:Y:S01]  /*19350*/  LDL.LU.64 R20, [R1+0x290] ;  /* 0x0002900001147983 */ /* 0x000ea20000300a00 */
[----:B---3--:R-:W-:-:S03]  /*19360*/  IMAD.MOV.U32 R14, RZ, RZ, R5 ;  /* 0x000000ffff0e7224 */ /* 0x008fc600078e0005 */
[----:B------:R-:W2:Y:S01]  /*19370*/  LDL.LU.64 R22, [R1+0x298] ;  /* 0x0002980001167983 */ /* 0x000ea20000300a00 */
[----:B------:R-:W-:Y:S02]  /*19380*/  IMAD.MOV.U32 R15, RZ, RZ, R4 ;  /* 0x000000ffff0f7224 */ /* 0x000fe400078e0004 */
[----:B0-----:R-:W-:Y:S01]  /*19390*/  IMAD.MOV.U32 R12, RZ, RZ, R7 ;  /* 0x000000ffff0c7224 */ /* 0x001fe200078e0007 */
[----:B------:R-:W3:Y:S01]  /*193a0*/  LDL.LU.64 R4, [R1+0x280] ;  /* 0x0002800001047983 */ /* 0x000ee20000300a00 */
[----:B------:R-:W-:-:S03]  /*193b0*/  IMAD.MOV.U32 R13, RZ, RZ, R6 ;  /* 0x000000ffff0d7224 */ /* 0x000fc600078e0006 */
[----:B------:R-:W3:Y:S04]  /*193c0*/  LDL.LU.64 R6, [R1+0x288] ;  /* 0x0002880001067983 */ /* 0x000ee80000300a00 */
[----:B------:R-:W2:Y:S04]  /*193d0*/  LDL.LU.64 R16, [R1+0x200] ;  /* 0x0002000001107983 */ /* 0x000ea80000300a00 */
[----:B------:R-:W2:Y:S04]  /*193e0*/  LDL.LU.64 R18, [R1+0x208] ;  /* 0x0002080001127983 */ /* 0x000ea80000300a00 */
[----:B--2---:R-:W-:Y:S04]  /*193f0*/  STL.64 [R1+0x1328], R18 ;  /* 0x0013281201007387 */ /* 0x004fe80000100a00 */
[----:B------:R0:W-:Y:S02]  /*19400*/  STL.64 [R1+0x1320], R16 ;  /* 0x0013201001007387 */ /* 0x0001e40000100a00 */
[----:B0-----:R-:W-:-:S02]  /*19410*/  IMAD.MOV.U32 R16, RZ, RZ, R29 ;  /* 0x000000ffff107224 */ /* 0x001fc400078e001d */
[----:B------:R-:W2:Y:S04]  /*19420*/  LDL.LU R29, [R1+0x1370] ;  /* 0x00137000011d7983 */ /* 0x000ea80000300800 */
[----:B------:R-:W-:Y:S04]  /*19430*/  STL.64 [R1+0x1280], R14 ;  /* 0x0012800e01007387 */ /* 0x000fe80000100a00 */
[----:B------:R0:W-:Y:S04]  /*19440*/  STL.64 [R1+0x1278], R12 ;  /* 0x0012780c01007387 */ /* 0x0001e80000100a00 */
[----:B0-----:R-:W4:Y:S01]  /*19450*/  LDL.LU.64 R12, [R1] ;  /* 0x00000000010c7983 */ /* 0x001f220000300a00 */
[----:B------:R-:W-:-:S03]  /*19460*/  IMAD.MOV.U32 R17, RZ, RZ, R3 ;  /* 0x000000ffff117224 */ /* 0x000fc600078e0003 */
[----:B------:R-:W2:Y:S04]  /*19470*/  LDL.64 R14, [R1+0x8] ;  /* 0x00000800010e7983 */ /* 0x000ea80000100a00 */
[----:B------:R-:W-:Y:S01]  /*19480*/  STL [R1+0x1260], R28 ;  /* 0x0012601c01007387 */ /* 0x000fe20000100800 */
[----:B----4-:R-:W-:Y:S11]  /*19490*/  HMMA.16816.F32.BF16 R24, R8, R12, R24 ;  /* 0x0000000c0818723c */ /* 0x010ff60000041818 */
[----:B------:R-:W-:Y:S11]  /*194a0*/  @!UPT UIADD3 URZ, URZ, URZ, URZ ;  /* 0x0000003f3f3ff290 */ /* 0x000ff6000fffe03f */
[----:B------:R-:W-:Y:S01]  /*194b0*/  @!UPT UIADD3 URZ, URZ, URZ, URZ ;  /* 0x0000003f3f3ff290 */ /* 0x000fe2000fffe03f */
[----:B------:R-:W-:Y:S01]  /*194c0*/  STL.64 [R1+0x1a0], R24 ;  /* 0x0001a01801007387 */ /* 0x000fe20000100a00 */
[----:B------:R-:W-:-:S03]  /*194d0*/  IMAD.MOV.U32 R3, RZ, RZ, R27 ;  /* 0x000000ffff037224 */ /* 0x000fc600078e001b */
[----:B------:R0:W-:Y:S04]  /*194e0*/  STL [R1+0x1a8], R26 ;  /* 0x0001a81a01007387 */ /* 0x0001e80000100800 */
[----:B0-----:R-:W4:Y:S04]  /*194f0*/  LDL.LU.64 R26, [R1+0x1368] ;  /* 0x00136800011a7983 */ /* 0x001f280000300a00 */
[----:B------:R-:W3:Y:S04]  /*19500*/  LDL.LU.64 R24, [R1+0x1360] ;  /* 0x0013600001187983 */ /* 0x000ee80000300a00 */
[----:B--2---:R-:W-:Y:S04]  /*19510*/  STL.64 [R1+0x1338], R14 ;  /* 0x0013380e01007387 */ /* 0x004fe80000100a00 */
[----:B------:R0:W-:Y:S04]  /*19520*/  STL.64 [R1+0x1330], R12 ;  /* 0x0013300c01007387 */ /* 0x0001e80000100a00 */
[----:B0-----:R-:W2:Y:S04]  /*19530*/  LDL.LU.64 R12, [R1+0x220] ;  /* 0x00022000010c7983 */ /* 0x001ea80000300a00 */
[----:B------:R-:W2:Y:S01]  /*19540*/  LDL.LU.64 R14, [R1+0x228] ;  /* 0x00022800010e7983 */ /* 0x000ea20000300a00 */
[C---:B---3--:R-:W-:Y:S11]  /*19550*/  HMMA.16816.F32.BF16 R20, R8.reuse, R24, R20 ;  /* 0x000000180814723c */ /* 0x048ff60000041814 */
[----:B------:R-:W-:Y:S11]  /*19560*/  @!UPT UIADD3 URZ, URZ, URZ, URZ ;  /* 0x0000003f3f3ff290 */ /* 0x000ff6000fffe03f */
[----:B------:R-:W-:Y:S01]  /*19570*/  @!UPT UIADD3 URZ, URZ, URZ, URZ ;  /* 0x0000003f3f3ff290 */ /* 0x000fe2000fffe03f */
[----:B------:R-:W-:Y:S04]  /*19580*/  STL.64 [R1+0x190], R20 ;  /* 0x0001901401007387 */ /* 0x000fe80000100a00 */
[----:B------:R0:W-:Y:S04]  /*19590*/  STL.64 [R1+0x198], R22 ;  /* 0x0001981601007387 */ /* 0x0001e80000100a00 */
[----:B0-----:R-:W3:Y:S04]  /*195a0*/  LDL.LU.64 R22, [R1+0x1358] ;  /* 0x0013580001167983 */ /* 0x001ee80000300a00 */
[----:B------:R-:W2:Y:S02]  /*195b0*/  LDL.LU.64 R20, [R1+0x1350] ;  /* 0x0013500001147983 */ /* 0x000ea40000300a00 */
[----:B--2---:R-:W-:Y:S02]  /*195c0*/  HMMA.16816.F32.BF16 R8, R8, R20, R4 ;  /* 0x000000140808723c */ /* 0x004fe40000041804 */
[----:B------:R-:W2:Y:S04]  /*195d0*/  LDL.LU.64 R6, [R1+0x1348] ;  /* 0x0013480001067983 */ /* 0x000ea80000300a00 */
[----:B------:R-:W2:Y:S11]  /*195e0*/  LDL.LU.64 R4, [R1+0x1340] ;  /* 0x0013400001047983 */ /* 0x000eb60000300a00 */
[----:B------:R-:W-:Y:S06]  /*195f0*/  @!UPT UIADD3 URZ, URZ, URZ, URZ ;  /* 0x0000003f3f3ff290 */ /* 0x000fec000fffe03f */
[----:B------:R0:W-:Y:S04]  /*19600*/  STL.64 [R1+0x170], R8 ;  /* 0x0001700801007387 */ /* 0x0001e80000100a00 */
[----:B------:R1:W-:Y:S04]  /*19610*/  STL.64 [R1+0x178], R10 ;  /* 0x0001780a01007387 */ /* 0x0003e80000100a00 */
[----:B0-----:R-:W3:Y:S04]  /*19620*/  LDL.LU.64 R8, [R1+0x210] ;  /* 0x0002100001087983 */ /* 0x001ee80000300a00 */
[----:B-1----:R-:W3:Y:S01]  /*19630*/  LDL.LU.64 R10, [R1+0x218] ;  /* 0x00021800010a7983 */ /* 0x002ee20000300a00 */
[C---:B--2---:R-:W-:Y:S03]  /*19640*/  HMMA.16816.F32.BF16 R16, R4.reuse, R16, R12 ;  /* 0x000000100410723c */ /* 0x044fe6000004180c */
[----:B------:R-:W2:Y:S04]  /*19650*/  LDL.LU.64 R14, [R1+0x1338] ;  /* 0x00133800010e7983 */ /* 0x000ea80000300a00 */
[----:B------:R-:W3:Y:S11]  /*19660*/  LDL.LU.64 R12, [R1+0x1330] ;  /* 0x00133000010c7983 */ /* 0x000ef60000300a00 */
[----:B------:R-:W-:Y:S05]  /*19670*/  @!UPT UIADD3 URZ, URZ, URZ, URZ ;  /* 0x0000003f3f3ff290 */ /* 0x000fea000fffe03f */
[----:B------:R-:W-:Y:S04]  /*19680*/  STL.64 [R1+0x220], R16 ;  /* 0x0002201001007387 */ /* 0x000fe80000100a00 */
[----:B------:R0:W-:Y:S04]  /*19690*/  STL.64 [R1+0x228], R18 ;  /* 0x0002281201007387 */ /* 0x0001e80000100a00 */
[----:B0-----:R-:W4:Y:S04]  /*196a0*/  LDL.LU.64 R18, [R1+0x1328] ;  /* 0x0013280001127983 */ /* 0x001f280000300a00 */
[----:B------:R-:W4:Y:S04]  /*196b0*/  LDL.LU.64 R16, [R1+0x1320] ;  /* 0x0013200001107983 */ /* 0x000f280000300a00 */
[----:B--2---:R0:W-:Y:S04]  /*196c0*/  STL.64 [R1+0x1298], R14 ;  /* 0x0012980e01007387 */ /* 0x0041e80000100a00 */
[----:B0-----:R-:W2:Y:S01]  /*196d0*/  LDL R14, [R1+0x18] ;  /* 0x00001800010e7983 */ /* 0x001ea20000100800 */
[C---:B---3--:R-:W-:Y:S01]  /*196e0*/  HMMA.16816.F32.BF16 R8, R4.reuse, R12, R8 ;  /* 0x0000000c0408723c */ /* 0x048fe20000041808 */
[----:B------:R-:W-:Y:S11]  /*196f0*/  IMAD.MOV.U32 R15, RZ, RZ, R29 ;  /* 0x000000ffff0f7224 */ /* 0x000ff600078e001d */
[----:B------:R-:W-:Y:S11]  /*19700*/  @!UPT UIADD3 URZ, URZ, URZ, URZ ;  /* 0x0000003f3f3ff290 */ /* 0x000ff6000fffe03f */
[----:B------:R-:W-:Y:S04]  /*19710*/  STL.64 [R1+0x210], R8 ;  /* 0x0002100801007387 */ /* 0x000fe80000100a00 */
[----:B------:R-:W-:Y:S04]  /*19720*/  STL.64 [R1+0x218], R10 ;  /* 0x0002180a01007387 */ /* 0x000fe80000100a00 */
[----:B------:R-:W3:Y:S04]  /*19730*/  LDL.LU R29, [R1+0x131c] ;  /* 0x00131c00011d7983 */ /* 0x000ee80000300800 */
[----:B--2---:R0:W-:Y:S04]  /*19740*/  STL.64 [R1+0x12b0], R14 ;  /* 0x0012b00e01007387 */ /* 0x0041e80000100a00 */
[----:B0-----:R-:W2:Y:S01]  /*19750*/  LDL.64 R14, [R1+0x28] ;  /* 0x00002800010e7983 */ /* 0x001ea20000100a00 */
[----:B----4-:R-:W-:Y:S03]  /*19760*/  HMMA.16816.F32.BF16 R8, R4, R24, R16 ;  /* 0x000000180408723c */ /* 0x010fe60000041810 */
[----:B--2---:R-:W-:Y:S04]  /*19770*/  STL.64 [R1+0x12c8], R14 ;  /* 0x0012c80e01007387 */ /* 0x004fe80000100a00 */
[----:B------:R-:W2:Y:S04]  /*19780*/  LDL.LU.64 R16, [R1+0x1e0] ;  /* 0x0001e00001107983 */ /* 0x000ea80000300a00 */
[----:B------:R-:W2:Y:S11]  /*19790*/  LDL.LU.64 R18, [R1+0x1e8] ;  /* 0x0001e80001127983 */ /* 0x000eb60000300a00 */
[----:B------:R-:W-:Y:S01]  /*197a0*/  @!UPT UIADD3 URZ, URZ, URZ, URZ ;  /* 0x0000003f3f3ff290 */ /* 0x000fe2000fffe03f */
[----:B------:R0:W-:Y:S04]  /*197b0*/  STL.64 [R1+0x200], R8 ;  /* 0x0002000801007387 */ /* 0x0001e80000100a00 */
[----:B------:R1:W-:Y:S04]  /*197c0*/  STL.64 [R1+0x208], R10 ;  /* 0x0002080a01007387 */ /* 0x0003e80000100a00 */
[----:B0-----:R-:W4:Y:S04]  /*197d0*/  LDL.LU R8, [R1+0xb0] ;  /* 0x0000b00001087983 */ /* 0x001f280000300800 */
[----:B------:R-:W4:Y:S04]  /*197e0*/  LDL.LU R9, [R1+0xb4] ;  /* 0x0000b40001097983 */ /* 0x000f280000300800 */
[----:B-1----:R-:W2:Y:S01]  /*197f0*/  LDL.LU R10, [R1+0xb8] ;  /* 0x0000b800010a7983 */ /* 0x002ea20000300800 */
[----:B---3--:R-:W-:-:S03]  /*19800*/  IMAD.MOV.U32 R11, RZ, RZ, R29 ;  /* 0x000000ffff0b7224 */ /* 0x008fc600078e001d */
[----:B------:R-:W3:Y:S04]  /*19810*/  LDL.LU R29, [R1+0x1318] ;  /* 0x00131800011d7983 */ /* 0x000ee80000300800 */
[----:B--2---:R0:W-:Y:S04]  /*19820*/  STL.64 [R1+0x12d8], R10 ;  /* 0x0012d80a01007387 */ /* 0x0041e80000100a00 */
[----:B----4-:R1:W-:Y:S04]  /*19830*/  STL.64 [R1+0x12d0], R8 ;  /* 0x0012d00801007387 */ /* 0x0103e80000100a00 */
[----:B0-----:R-:W2:Y:S04]  /*19840*/  LDL.64 R10, [R1+0x48] ;  /* 0x00004800010a7983 */ /* 0x001ea80000100a00 */
[----:B--2---:R0:W-:Y:S04]  /*19850*/  STL.64 [R1+0x12e8], R10 ;  /* 0x0012e80a01007387 */ /* 0x0041e80000100a00 */
[----:B-1----:R-:W2:Y:S04]  /*19860*/  LDL.LU R8, [R1+0xd0] ;  /* 0x0000d00001087983 */ /* 0x002ea80000300800 */
[----:B------:R-:W2:Y:S04]  /*19870*/  LDL.LU R9, [R1+0xd4] ;  /* 0x0000d40001097983 */ /* 0x000ea80000300800 */
[----:B0-----:R-:W2:Y:S04]  /*19880*/  LDL.LU R10, [R1+0xd8] ;  /* 0x0000d800010a7983 */ /* 0x001ea80000300800 */
[----:B------:R-:W2:Y:S04]  /*19890*/  LDL.LU R11, [R1+0xdc] ;  /* 0x0000dc00010b7983 */ /* 0x000ea80000300800 */
[----:B------:R-:W4:Y:S01]  /*198a0*/  LDL.64 R14, [R1+0x38] ;  /* 0x00003800010e7983 */ /* 0x000f220000100a00 */
[----:B------:R-:W-:Y:S03]  /*198b0*/  HMMA.16816.F32.BF16 R4, R4, R20, R16 ;  /* 0x000000140404723c */ /* 0x000fe60000041810 */
[----:B----4-:R0:W-:Y:S04]  /*198c0*/  STL.64 [R1+0x12e0], R14 ;  /* 0x0012e00e01007387 */ /* 0x0101e80000100a00 */
[----:B------:R-:W4:Y:S04]  /*198d0*/  LDL.LU R12, [R1+0xc0] ;  /* 0x0000c000010c7983 */ /* 0x000f280000300800 */
[----:B------:R-:W4:Y:S04]  /*198e0*/  LDL.LU R13, [R1+0xc4] ;  /* 0x0000c400010d7983 */ /* 0x000f280000300800 */
[----:B0-----:R-:W2:Y:S01]  /*198f0*/  LDL.LU R14, [R1+0xc8] ;  /* 0x0000c800010e7983 */ /* 0x001ea20000300800 */
[----:B---3--:R-:W-:-:S08]  /*19900*/  IMAD.MOV.U32 R15, RZ, RZ, R29 ;  /* 0x000000ffff0f7224 */ /* 0x008fd000078e001d */
[----:B------:R-:W-:Y:S01]  /*19910*/  IMAD.MOV.U32 R21, RZ, RZ, R7 ;  /* 0x000000ffff157224 */ /* 0x000fe200078e0007 */
[----:B--2---:R0:W-:Y:S04]  /*19920*/  STL.64 [R1+0x12f8], R14 ;  /* 0x0012f80e01007387 */ /* 0x0041e80000100a00 */
[----:B----4-:R-:W-:Y:S04]  /*19930*/  STL.64 [R1+0x12f0], R12 ;  /* 0x0012f00c01007387 */ /* 0x010fe80000100a00 */
[----:B------:R-:W2:Y:S04]  /*19940*/  LDL R25, [R1+0x398] ;  /* 0x0003980001197983 */ /* 0x000ea80000100800 */
[----:B0-----:R-:W3:Y:S04]  /*19950*/  LDL.64 R14, [R1+0x58] ;  /* 0x00005800010e7983 */ /* 0x001ee80000100a00 */
[----:B------:R-:W3:Y:S04]  /*19960*/  LDL.LU.64 R18, [R1+0x1310] ;  /* 0x0013100001127983 */ /* 0x000ee80000300a00 */
[----:B------:R-:W3:Y:S04]  /*19970*/  LDL.LU.64 R16, [R1+0x1308] ;  /* 0x0013080001107983 */ /* 0x000ee80000300a00 */
[----:B------:R-:W-:Y:S04]  /*19980*/  STL.64 [R1+0x1e0], R4 ;  /* 0x0001e00401007387 */ /* 0x000fe80000100a00 */
[----:B------:R-:W-:Y:S04]  /*19990*/  STL.64 [R1+0x1290], R22 ;  /* 0x0012901601007387 */ /* 0x000fe80000100a00 */
[----:B------:R0:W-:Y:S04]  /*199a0*/  STL [R1+0x1288], R21 ;  /* 0x0012881501007387 */ /* 0x0001e80000100800 */
[----:B------:R-:W4:Y:S04]  /*199b0*/  LDL.LU R20, [R1+0x80] ;  /* 0x0000800001147983 */ /* 0x000f280000300800 */
[----:B0-----:R-:W4:Y:S01]  /*199c0*/  LDL.LU R21, [R1+0x84] ;  /* 0x0000840001157983 */ /* 0x001f220000300800 */
[----:B------:R-:W-:-:S02]  /*199d0*/  IMAD.MOV.U32 R22, RZ, RZ, R26 ;  /* 0x000000ffff167224 */ /* 0x000fc400078e001a */
[----:B------:R-:W-:Y:S01]  /*199e0*/  IMAD.MOV.U32 R23, RZ, RZ, R27 ;  /* 0x000000ffff177224 */ /* 0x000fe200078e001b */
[----:B------:R-:W2:Y:S04]  /*199f0*/  LDL.LU R26, [R1+0x1304] ;  /* 0x00130400011a7983 */ /* 0x000ea80000300800 */
[----:B------:R-:W2:Y:S04]  /*19a00*/  LDL.LU R27, [R1+0x1300] ;  /* 0x00130000011b7983 */ /* 0x000ea80000300800 */
[----:B------:R-:W-:Y:S04]  /*19a10*/  STL.64 [R1+0x12a8], R22 ;  /* 0x0012a81601007387 */ /* 0x000fe80000100a00 */
[----:B----4-:R0:W-:Y:S04]  /*19a20*/  STL.64 [R1+0x12a0], R20 ;  /* 0x0012a01401007387 */ /* 0x0101e80000100a00 */
[----:B0-----:R-:W4:Y:S04]  /*19a30*/  LDL.LU R20, [R1+0x90] ;  /* 0x0000900001147983 */ /* 0x001f280000300800 */
[----:B------:R-:W4:Y:S04]  /*19a40*/  LDL.LU R21, [R1+0x94] ;  /* 0x0000940001157983 */ /* 0x000f280000300800 */
[----:B------:R-:W2:Y:S04]  /*19a50*/  LDL.LU R22, [R1+0x98] ;  /* 0x0000980001167983 */ /* 0x000ea80000300800 */
[----:B------:R-:W2:Y:S01]  /*19a60*/  LDL.LU R23, [R1+0x9c] ;  /* 0x00009c0001177983 */ /* 0x000ea20000300800 */
[----:B---3--:R-:W-:Y:S01]  /*19a70*/  HMMA.16816.F32.BF16 R8, R16, R14, R8 ;  /* 0x0000000e1008723c */ /* 0x008fe20000041808 */
[----:B------:R-:W-:-:S02]  /*19a80*/  IMAD.MOV.U32 R5, RZ, RZ, R14 ;  /* 0x000000ffff057224 */ /* 0x000fc400078e000e */
[----:B------:R-:W-:Y:S11]  /*19a90*/  IMAD.MOV.U32 R4, RZ, RZ, R15 ;  /* 0x000000ffff047224 */ /* 0x000ff600078e000f */
[----:B------:R-:W-:Y:S10]  /*19aa0*/  @!UPT UIADD3 URZ, URZ, URZ, URZ ;  /* 0x0000003f3f3ff290 */ /* 0x000ff4000fffe03f */
[----:B------:R-:W-:Y:S01]  /*19ab0*/  IMAD.MOV.U32 R24, RZ, RZ, R11 ;  /* 0x000000ffff187224 */ /* 0x000fe200078e000b */
[----:B--2---:R-:W-:Y:S04]  /*19ac0*/  STL.64 [R1+0x12c0], R22 ;  /* 0x0012c01601007387 */ /* 0x004fe80000100a00 */
[----:B----4-:R0:W-:Y:S04]  /*19ad0*/  STL.64 [R1+0x12b8], R20 ;  /* 0x0012b81401007387 */ /* 0x0101e80000100a00 */
[----:B0-----:R-:W2:Y:S04]  /*19ae0*/  LDL.LU R20, [R1+0xa0] ;  /* 0x0000a00001147983 */ /* 0x001ea80000300800 */
[----:B------:R-:W2:Y:S04]  /*19af0*/  LDL.LU R21, [R1+0xa4] ;  /* 0x0000a40001157983 */ /* 0x000ea80000300800 */
[----:B------:R-:W2:Y:S04]  /*19b00*/  LDL.LU R22, [R1+0xa8] ;  /* 0x0000a80001167983 */ /* 0x000ea80000300800 */
[----:B------:R-:W2:Y:S04]  /*19b10*/  LDL.LU R23, [R1+0xac] ;  /* 0x0000ac0001177983 */ /* 0x000ea80000300800 */
[----:B------:R-:W3:Y:S04]  /*19b20*/  LDL.LU.64 R14, [R1+0x12f8] ;  /* 0x0012f800010e7983 */ /* 0x000ee80000300a00 */
[----:B------:R-:W3:Y:S04]  /*19b30*/  LDL.LU.64 R12, [R1+0x12f0] ;  /* 0x0012f000010c7983 */ /* 0x000ee80000300a00 */
[----:B------:R-:W-:Y:S04]  /*19b40*/  STL.64 [R1+0x270], R8 ;  /* 0x0002700801007387 */ /* 0x000fe80000100a00 */
[----:B------:R0:W-:Y:S04]  /*19b50*/  STL [R1+0x278], R10 ;  /* 0x0002780a01007387 */ /* 0x0001e80000100800 */
[----:B0-----:R-:W3:Y:S01]  /*19b60*/  LDL.LU.64 R10, [R1+0x12e8] ;  /* 0x0012e800010a7983 */ /* 0x001ee20000300a00 */
[----:B------:R-:W-:-:S03]  /*19b70*/  IMAD.MOV.U32 R29, RZ, RZ, R6 ;  /* 0x000000ffff1d7224 */ /* 0x000fc600078e0006 */
[----:B------:R-:W-:Y:S01]  /*19b80*/  STL [R1+0x10a0], R24 ;  /* 0x0010a01801007387 */ /* 0x000fe20000100800 */
[C---:B---3--:R-:W-:Y:S01]  /*19b90*/  HMMA.16816.F32.BF16 R12, R16.reuse, R10, R12 ;  /* 0x0000000a100c723c */ /* 0x048fe2000004180c */
[----:B------:R-:W-:Y:S02]  /*19ba0*/  IMAD.MOV.U32 R7, RZ, RZ, R10 ;  /* 0x000000ffff077224 */ /* 0x000fe400078e000a */
[----:B------:R-:W-:Y:S11]  /*19bb0*/  IMAD.MOV.U32 R6, RZ, RZ, R11 ;  /* 0x000000ffff067224 */ /* 0x000ff600078e000b */
[----:B------:R-:W-:Y:S09]  /*19bc0*/  @!UPT UIADD3 URZ, URZ, URZ, URZ ;  /* 0x0000003f3f3ff290 */ /* 0x000ff2000fffe03f */
[----:B------:R-:W-:Y:S04]  /*19bd0*/  STL.64 [R1+0x2a0], R12 ;  /* 0x0002a00c01007387 */ /* 0x000fe80000100a00 */
[----:B------:R0:W-:Y:S04]  /*19be0*/  STL.64 [R1+0x2a8], R14 ;  /* 0x0002a80e01007387 */ /* 0x0001e80000100a00 */
[----:B0-----:R-:W3:Y:S04]  /*19bf0*/  LDL.LU.64 R14, [R1+0x12e0] ;  /* 0x0012e000010e7983 */ /* 0x001ee80000300a00 */
[----:B------:R-:W3:Y:S04]  /*19c00*/  LDL.LU.64 R10, [R1+0x12d8] ;  /* 0x0012d800010a7983 */ /* 0x000ee80000300a00 */
[----:B------:R-:W3:Y:S02]  /*19c10*/  LDL.LU.64 R8, [R1+0x12d0] ;  /* 0x0012d00001087983 */ /* 0x000ee40000300a00 */
[C---:B---3--:R-:W-:Y:S11]  /*19c20*/  HMMA.16816.F32.BF16 R8, R16.reuse, R14, R8 ;  /* 0x0000000e1008723c */ /* 0x048ff60000041808 */
[----:B------:R-:W-:Y:S11]  /*19c30*/  @!UPT UIADD3 URZ, URZ, URZ, URZ ;  /* 0x0000003f3f3ff290 */ /* 0x000ff6000fffe03f */
[----:B------:R-:W-:Y:S01]  /*19c40*/  @!UPT UIADD3 URZ, URZ, URZ, URZ ;  /* 0x0000003f3f3ff290 */ /* 0x000fe2000fffe03f */
[----:B------:R0:W-:Y:S04]  /*19c50*/  STL.64 [R1+0x2c0], R8 ;  /* 0x0002c00801007387 */ /* 0x0001e80000100a00 */
[----:B------:R1:W-:Y:S01]  /*19c60*/  STL.64 [R1+0x2c8], R10 ;  /* 0x0002c80a01007387 */ /* 0x0003e20000100a00 */
[----:B0-----:R-:W-:Y:S02]  /*19c70*/  IMAD.MOV.U32 R9, RZ, RZ, R14 ;  /* 0x000000ffff097224 */ /* 0x001fe400078e000e */
[----:B------:R-:W-:Y:S02]  /*19c80*/  IMAD.MOV.U32 R8, RZ, RZ, R15 ;  /* 0x000000ffff087224 */ /* 0x000fe400078e000f */
[----:B------:R-:W2:Y:S02]  /*19c90*/  LDL.LU.64 R14, [R1+0x12c8] ;  /* 0x0012c800010e7983 */ /* 0x000ea40000300a00 */
[----:B--2---:R-:W-:Y:S01]  /*19ca0*/  HMMA.16816.F32.BF16 R20, R16, R14, R20 ;  /* 0x0000000e1014723c */ /* 0x004fe20000041814 */
[----:B-1----:R-:W-:-:S02]  /*19cb0*/  IMAD.MOV.U32 R11, RZ, RZ, R14 ;  /* 0x000000ffff0b7224 */ /* 0x002fc400078e000e */
[----:B------:R-:W-:Y:S11]  /*19cc0*/  IMAD.MOV.U32 R10, RZ, RZ, R15 ;  /* 0x000000ffff0a7224 */ /* 0x000ff600078e000f */
[----:B------:R-:W-:Y:S09]  /*19cd0*/  @!UPT UIADD3 URZ, URZ, URZ, URZ ;  /* 0x0000003f3f3ff290 */ /* 0x000ff2000fffe03f */
[----:B------:R-:W-:Y:S04]  /*19ce0*/  STL.64 [R1+0x2d0], R20 ;  /* 0x0002d01401007387 */ /* 0x000fe80000100a00 */
[----:B------:R0:W-:Y:S04]  /*19cf0*/  STL.64 [R1+0x2d8], R22 ;  /* 0x0002d81601007387 */ /* 0x0001e80000100a00 */
[----:B0-----:R-:W2:Y:S04]  /*19d00*/  LDL.LU.64 R22, [R1+0x12c0] ;  /* 0x0012c00001167983 */ /* 0x001ea80000300a00 */
[----:B------:R-:W2:Y:S04]  /*19d10*/  LDL.LU.64 R20, [R1+0x12b8] ;  /* 0x0012b80001147983 */ /* 0x000ea80000300a00 */
[----:B------:R-:W2:Y:S02]  /*19d20*/  LDL.LU.64 R14, [R1+0x12b0] ;  /* 0x0012b000010e7983 */ /* 0x000ea40000300a00 */
[C---:B--2---:R-:W-:Y:S02]  /*19d30*/  HMMA.16816.F32.BF16 R12, R16.reuse, R14, R20 ;  /* 0x0000000e100c723c */ /* 0x044fe40000041814 */
[----:B------:R-:W2:Y:S04]  /*19d40*/  LDL.LU.64 R22, [R1+0x12a8] ;  /* 0x0012a80001167983 */ /* 0x000ea80000300a00 */
[----:B------:R-:W2:Y:S11]  /*19d50*/  LDL.LU.64 R20, [R1+0x12a0] ;  /* 0x0012a00001147983 */ /* 0x000eb60000300a00 */
[----:B------:R-:W-:Y:S06]  /*19d60*/  @!UPT UIADD3 URZ, URZ, URZ, URZ ;  /* 0x0000003f3f3ff290 */ /* 0x000fec000fffe03f */
[----:B------:R-:W-:Y:S04]  /*19d70*/  STL.64 [R1+0x350], R12 ;  /* 0x0003500c01007387 */ /* 0x000fe80000100a00 */
[----:B------:R0:W-:Y:S04]  /*19d80*/  STL.64 [R1+0x358], R14 ;  /* 0x0003580e01007387 */ /* 0x0001e80000100a00 */
[----:B0-----:R-:W2:Y:S02]  /*19d90*/  LDL.LU.64 R14, [R1+0x1298] ;  /* 0x00129800010e7983 */ /* 0x001ea40000300a00 */
[----:B--2---:R-:W-:Y:S01]  /*19da0*/  HMMA.16816.F32.BF16 R20, R16, R14, R20 ;  /* 0x0000000e1014723c */ /* 0x004fe20000041814 */
[----:B------:R-:W-:-:S02]  /*19db0*/  IMAD.MOV.U32 R28, RZ, RZ, R14 ;  /* 0x000000ffff1c7224 */ /* 0x000fc400078e000e */
[----:B------:R-:W-:Y:S11]  /*19dc0*/  IMAD.MOV.U32 R24, RZ, RZ, R15 ;  /* 0x000000ffff187224 */ /* 0x000ff600078e000f */
[----:B------:R-:W-:Y:S09]  /*19dd0*/  @!UPT UIADD3 URZ, URZ, URZ, URZ ;  /* 0x0000003f3f3ff290 */ /* 0x000ff2000fffe03f */
[----:B------:R-:W-:Y:S04]  /*19de0*/  STL.64 [R1+0x340], R20 ;  /* 0x0003401401007387 */ /* 0x000fe80000100a00 */
[----:B------:R0:W-:Y:S04]  /*19df0*/  STL.64 [R1+0x348], R22 ;  /* 0x0003481601007387 */ /* 0x0001e80000100a00 */
[----:B0-----:R-:W2:Y:S04]  /*19e00*/  LDL.LU.64 R22, [R1+0x1290] ;  /* 0x0012900001167983 */ /* 0x001ea80000300a00 */
[----:B------:R-:W3:Y:S04]  /*19e10*/  LDL.LU R21, [R1+0x1288] ;  /* 0x0012880001157983 */ /* 0x000ee80000300800 */
[----:B------:R-:W4:Y:S04]  /*19e20*/  LDL.LU.64 R14, [R1+0x1280] ;  /* 0x00128000010e7983 */ /* 0x000f280000300a00 */
[----:B------:R-:W4:Y:S02]  /*19e30*/  LDL.LU.64 R12, [R1+0x1278] ;  /* 0x00127800010c7983 */ /* 0x000f240000300a00 */
[C---:B----4-:R-:W-:Y:S11]  /*19e40*/  HMMA.16816.F32.BF16 R12, R16.reuse, R26, R12 ;  /* 0x0000001a100c723c */ /* 0x050ff6000004180c */
[----:B------:R-:W-:Y:S11]  /*19e50*/  @!UPT UIADD3 URZ, URZ, URZ, URZ ;  /* 0x0000003f3f3ff290 */ /* 0x000ff6000fffe03f */
[----:B------:R-:W-:Y:S01]  /*19e60*/  @!UPT UIADD3 URZ, URZ, URZ, URZ ;  /* 0x0000003f3f3ff290 */ /* 0x000fe2000fffe03f */
[----:B------:R-:W-:Y:S04]  /*19e70*/  STL.64 [R1+0x330], R12 ;  /* 0x0003300c01007387 */ /* 0x000fe80000100a00 */
[----:B------:R0:W-:Y:S04]  /*19e80*/  STL.64 [R1+0x338], R14 ;  /* 0x0003380e01007387 */ /* 0x0001e80000100a00 */
[----:B0-----:R-:W4:Y:S04]  /*19e90*/  LDL.LU.64 R14, [R1+0x1270] ;  /* 0x00127000010e7983 */ /* 0x001f280000300a00 */
[----:B------:R-:W4:Y:S04]  /*19ea0*/  LDL.LU.64 R12, [R1+0x1268] ;  /* 0x00126800010c7983 */ /* 0x000f280000300a00 */
[----:B--2---:R-:W-:Y:S04]  /*19eb0*/  STL.64 [R1+0x11f8], R22 ;  /* 0x0011f81601007387 */ /* 0x004fe80000100a00 */
[----:B---3--:R0:W-:Y:S01]  /*19ec0*/  STL [R1+0x11f4], R21 ;  /* 0x0011f41501007387 */ /* 0x0081e20000100800 */
[----:B----4-:R-:W-:Y:S11]  /*19ed0*/  HMMA.16816.F32.BF16 R12, R16, R22, R12 ;  /* 0x00000016100c723c */ /* 0x010ff6000004180c */
[----:B------:R-:W-:Y:S11]  /*19ee0*/  @!UPT UIADD3 URZ, URZ, URZ, URZ ;  /* 0x0000003f3f3ff290 */ /* 0x000ff6000fffe03f */
[----:B------:R-:W-:Y:S01]  /*19ef0*/  @!UPT UIADD3 URZ, URZ, URZ, URZ ;  /* 0x0000003f3f3ff290 */ /* 0x000fe2000fffe03f */
[----:B------:R-:W-:Y:S04]  /*19f00*/  STL.64 [R1+0x320], R12 ;  /* 0x0003200c01007387 */ /* 0x000fe80000100a00 */
[----:B------:R-:W-:Y:S04]  /*19f10*/  STL.64 [R1+0x328], R14 ;  /* 0x0003280e01007387 */ /* 0x000fe80000100a00 */
[----:B------:R-:W2:Y:S04]  /*19f20*/  LDL.LU R20, [R1+0x110] ;  /* 0x0001100001147983 */ /* 0x000ea80000300800 */
[----:B0-----:R-:W2:Y:S04]  /*19f30*/  LDL.LU R21, [R1+0x114] ;  /* 0x0001140001157983 */ /* 0x001ea80000300800 */
[----:B------:R-:W3:Y:S04]  /*19f40*/  LDL.LU R22, [R1+0x118] ;  /* 0x0001180001167983 */ /* 0x000ee80000300800 */
[----:B------:R-:W3:Y:S04]  /*19f50*/  LDL.LU R23, [R1+0x11c] ;  /* 0x00011c0001177983 */ /* 0x000ee80000300800 */
[----:B---3--:R0:W-:Y:S04]  /*19f60*/  STL.64 [R1+0x1208], R22 ;  /* 0x0012081601007387 */ /* 0x0081e80000100a00 */
[----:B--2---:R-:W-:Y:S01]  /*19f70*/  STL.64 [R1+0x1200], R20 ;  /* 0x0012001401007387 */ /* 0x004fe20000100a00 */
[----:B0-----:R-:W-:-:S02]  /*19f80*/  IMAD.MOV.U32 R22, RZ, RZ, R11 ;  /* 0x000000ffff167224 */ /* 0x001fc400078e000b */
[----:B------:R-:W-:-:S05]  /*19f90*/  IMAD.MOV.U32 R23, RZ, RZ, R10 ;  /* 0x000000ffff177224 */ /* 0x000fca00078e000a */
[----:B------:R0:W-:Y:S04]  /*19fa0*/  STL.64 [R1+0x1218], R22 ;  /* 0x0012181601007387 */ /* 0x0001e80000100a00 */
[----:B------:R-:W2:Y:S04]  /*19fb0*/  LDL R14, [R1+0x3a0] ;  /* 0x0003a000010e7983 */ /* 0x000ea80000100800 */
[----:B------:R-:W3:Y:S01]  /*19fc0*/  LDL R15, [R1+0x39c] ;  /* 0x00039c00010f7983 */ /* 0x000ee20000100800 */
[----:B0-----:R-:W-:Y:S02]  /*19fd0*/  IMAD.MOV.U32 R22, RZ, RZ, R9 ;  /* 0x000000ffff167224 */ /* 0x001fe400078e0009 */
[----:B------:R-:W-:-:S05]  /*19fe0*/  IMAD.MOV.U32 R23, RZ, RZ, R8 ;  /* 0x000000ffff177224 */ /* 0x000fca00078e0008 */
[----:B------:R0:W-:Y:S02]  /*19ff0*/  STL.64 [R1+0x1230], R22 ;  /* 0x0012301601007387 */ /* 0x0001e40000100a00 */
[----:B0-----:R-:W-:Y:S02]  /*1a000*/  IMAD.MOV.U32 R22, RZ, RZ, R7 ;  /* 0x000000ffff167224 */ /* 0x001fe400078e0007 */
[----:B------:R-:W-:-:S05]  /*1a010*/  IMAD.MOV.U32 R23, RZ, RZ, R6 ;  /* 0x000000ffff177224 */ /* 0x000fca00078e0006 */
[----:B------:R-:W-:Y:S04]  /*1a020*/  STL.64 [R1+0x1248], R22 ;  /* 0x0012481601007387 */ /* 0x000fe80000100a00 */
[----:B------:R-:W4:Y:S04]  /*1a030*/  LDL.LU.64 R18, [R1+0x18] ;  /* 0x0000180001127983 */ /* 0x000f280000300a00 */
[----:B---3--:R-:W0:Y:S04]  /*1a040*/  LDSM.16.MT88.4 R8, [R15+0x8800] ;  /* 0x008800000f08783b */ /* 0x008e280000004200 */
[----:B----4-:R1:W-:Y:S04]  /*1a050*/  STL.64 [R1+0x1210], R18 ;  /* 0x0012101201007387 */ /* 0x0103e80000100a00 */
[----:B------:R-:W3:Y:S04]  /*1a060*/  LDL.LU R16, [R1+0x130] ;  /* 0x0001300001107983 */ /* 0x000ee80000300800 */
[----:B------:R-:W3:Y:S04]  /*1a070*/  LDL.LU R17, [R1+0x134] ;  /* 0x0001340001117983 */ /* 0x000ee80000300800 */
[----:B-1----:R-:W4:Y:S04]  /*1a080*/  LDL.LU R18, [R1+0x138] ;  /* 0x0001380001127983 */ /* 0x002f280000300800 */
[----:B------:R-:W4:Y:S04]  /*1a090*/  LDL.LU R19, [R1+0x13c] ;  /* 0x00013c0001137983 */ /* 0x000f280000300800 */
[----:B----4-:R-:W-:Y:S04]  /*1a0a0*/  STL.64 [R1+0x1228], R18 ;  /* 0x0012281201007387 */ /* 0x010fe80000100a00 */
[----:B---3--:R1:W-:Y:S04]  /*1a0b0*/  STL.64 [R1+0x1220], R16 ;  /* 0x0012201001007387 */ /* 0x0083e80000100a00 */
[----:B-1----:R-:W3:Y:S04]  /*1a0c0*/  LDL.LU R16, [R1+0x140] ;  /* 0x0001400001107983 */ /* 0x002ee80000300800 */
[----:B------:R-:W3:Y:S04]  /*1a0d0*/  LDL.LU R17, [R1+0x144] ;  /* 0x0001440001117983 */ /* 0x000ee80000300800 */
[----:B------:R-:W4:Y:S04]  /*1a0e0*/  LDL.LU R18, [R1+0x148] ;  /* 0x0001480001127983 */ /* 0x000f280000300800 */
[----:B------:R-:W4:Y:S04]  /*1a0f0*/  LDL.LU R19, [R1+0x14c] ;  /* 0x00014c0001137983 */ /* 0x000f280000300800 */
[----:B----4-:R-:W-:Y:S04]  /*1a100*/  STL.64 [R1+0x1240], R18 ;  /* 0x0012401201007387 */ /* 0x010fe80000100a00 */
[----:B---3--:R1:W-:Y:S04]  /*1a110*/  STL.64 [R1+0x1238], R16 ;  /* 0x0012381001007387 */ /* 0x0083e80000100a00 */
[----:B-1----:R-:W3:Y:S04]  /*1a120*/  LDL.LU R16, [R1+0x150] ;  /* 0x0001500001107983 */ /* 0x002ee80000300800 */
[----:B------:R-:W3:Y:S04]  /*1a130*/  LDL.LU R17, [R1+0x154] ;  /* 0x0001540001117983 */ /* 0x000ee80000300800 */
[----:B------:R-:W4:Y:S04]  /*1a140*/  LDL.LU R18, [R1+0x158] ;  /* 0x0001580001127983 */ /* 0x000f280000300800 */
[----:B------:R-:W4:Y:S01]  /*1a150*/  LDL.LU R19, [R1+0x15c] ;  /* 0x00015c0001137983 */ /* 0x000f220000300800 */
[----:B------:R-:W-:-:S02]  /*1a160*/  IMAD.MOV.U32 R22, RZ, RZ, R5 ;  /* 0x000000ffff167224 */ /* 0x000fc400078e0005 */
[----:B------:R-:W-:Y:S02]  /*1a170*/  IMAD.MOV.U32 R23, RZ, RZ, R4 ;  /* 0x000000ffff177224 */ /* 0x000fe400078e0004 */
[----:B--2---:R-:W-:Y:S04]  /*1a180*/  LDSM.16.MT88.4 R4, [R14+0x8800] ;  /* 0x008800000e04783b */ /* 0x004fe80000004200 */
[----:B------:R-:W1:Y:S04]  /*1a190*/  LDSM.16.MT88.4 R12, [R25+0x8800] ;  /* 0x00880000190c783b */ /* 0x000e680000004200 */
[----:B----4-:R-:W-:Y:S04]  /*1a1a0*/  STL.64 [R1+0x1258], R18 ;  /* 0x0012581201007387 */ /* 0x010fe80000100a00 */
[----:B---3--:R2:W-:Y:S04]  /*1a1b0*/  STL.64 [R1+0x1250], R16 ;  /* 0x0012501001007387 */ /* 0x0085e80000100a00 */
[----:B--2---:R-:W2:Y:S04]  /*1a1c0*/  LDL.LU R16, [R1+0x160] ;  /* 0x0001600001107983 */ /* 0x004ea80000300800 */
[----:B------:R-:W2:Y:S04]  /*1a1d0*/  LDL.LU R17, [R1+0x164] ;  /* 0x0001640001117983 */ /* 0x000ea80000300800 */
[----:B------:R-:W2:Y:S04]  /*1a1e0*/  LDL.LU R18, [R1+0x168] ;  /* 0x0001680001127983 */ /* 0x000ea80000300800 */
[----:B------:R-:W2:Y:S04]  /*1a1f0*/  LDL.LU R19, [R1+0x16c] ;  /* 0x00016c0001137983 */ /* 0x000ea80000300800 */
[----:B0-----:R-:W-:Y:S04]  /*1a200*/  STL.64 [R1+0x11c0], R10 ;  /* 0x0011c00a01007387 */ /* 0x001fe80000100a00 */
[----:B------:R0:W-:Y:S04]  /*1a210*/  STL.64 [R1+0x11b8], R8 ;  /* 0x0011b80801007387 */ /* 0x0001e80000100a00 */
[----:B0-----:R-:W3:Y:S04]  /*1a220*/  LDL.LU R8, [R1+0xf0] ;  /* 0x0000f00001087983 */ /* 0x001ee80000300800 */
[----:B------:R-:W3:Y:S04]  /*1a230*/  LDL.LU R9, [R1+0xf4] ;  /* 0x0000f40001097983 */ /* 0x000ee80000300800 */
[----:B------:R-:W3:Y:S04]  /*1a240*/  LDL.LU R10, [R1+0xf8] ;  /* 0x0000f800010a7983 */ /* 0x000ee80000300800 */
[----:B------:R-:W3:Y:S04]  /*1a250*/  LDL.LU R11, [R1+0xfc] ;  /* 0x0000fc00010b7983 */ /* 0x000ee80000300800 */
[----:B-1----:R0:W-:Y:S04]  /*1a260*/  STL.64 [R1+0x1148], R14 ;  /* 0x0011480e01007387 */ /* 0x0021e80000100a00 */
[----:B------:R-:W-:Y:S01]  /*1a270*/  STL.64 [R1+0x1140], R12 ;  /* 0x0011400c01007387 */ /* 0x000fe20000100a00 */
[----:B0-----:R-:W-:-:S03]  /*1a280*/  IMAD.MOV.U32 R14, RZ, RZ, R28 ;  /* 0x000000ffff0e7224 */ /* 0x001fc600078e001c */
[----:B------:R-:W4:Y:S01]  /*1a290*/  LDL.LU R28, [R1+0x1260] ;  /* 0x00126000011c7983 */ /* 0x000f220000300800 */
[----:B------:R-:W-:Y:S01]  /*1a2a0*/  IMAD.MOV.U32 R15, RZ, RZ, R24 ;  /* 0x000000ffff0f7224 */ /* 0x000fe200078e0018 */
[----:B--2---:R-:W-:Y:S02]  /*1a2b0*/  HMMA.16816.F32.BF16 R20, R4, R22, R16 ;  /* 0x000000160414723c */ /* 0x004fe40000041810 */
[----:B------:R-:W2:Y:S04]  /*1a2c0*/  LDL.LU.64 R18, [R1+0x1258] ;  /* 0x0012580001127983 */ /* 0x000ea80000300a00 */
[----:B------:R-:W2:Y:S11]  /*1a2d0*/  LDL.LU.64 R16, [R1+0x1250] ;  /* 0x0012500001107983 */ /* 0x000eb60000300a00 */
[----:B------:R-:W-:Y:S06]  /*1a2e0*/  @!UPT UIADD3 URZ, URZ, URZ, URZ ;  /* 0x0000003f3f3ff290 */ /* 0x000fec000fffe03f */
[----:B------:R-:W-:Y:S01]  /*1a2f0*/  STL.64 [R1+0x160], R20 ;  /* 0x0001601401007387 */ /* 0x000fe20000100a00 */
[----:B------:R-:W-:-:S03]  /*1a300*/  IMAD.MOV.U32 R24, RZ, RZ, R22 ;  /* 0x000000ffff187224 */ /* 0x000fc600078e0016 */
[----:B------:R0:W-:Y:S04]  /*1a310*/  STL [R1+0x16c], R23 ;  /* 0x00016c1701007387 */ /* 0x0001e80000100800 */
[----:B0-----:R-:W2:Y:S02]  /*1a320*/  LDL.LU.64 R22, [R1+0x1248] ;  /* 0x0012480001167983 */ /* 0x001ea40000300a00 */
[C---:B--2---:R-:W-:Y:S02]  /*1a330*/  HMMA.16816.F32.BF16 R20, R4.reuse, R22, R16 ;  /* 0x000000160414723c */ /* 0x044fe40000041810 */
[----:B------:R-:W2:Y:S04]  /*1a340*/  LDL.LU.64 R18, [R1+0x1240] ;  /* 0x0012400001127983 */ /* 0x000ea80000300a00 */
[----:B------:R-:W2:Y:S11]  /*1a350*/  LDL.LU.64 R16, [R1+0x1238] ;  /* 0x0012380001107983 */ /* 0x000eb60000300a00 */
[----:B------:R-:W-:Y:S06]  /*1a360*/  @!UPT UIADD3 URZ, URZ, URZ, URZ ;  /* 0x0000003f3f3ff290 */ /* 0x000fec000fffe03f */
[----:B------:R-:W-:Y:S04]  /*1a370*/  STL.64 [R1+0x150], R20 ;  /* 0x0001501401007387 */ /* 0x000fe80000100a00 */
[----:B------:R0:W-:Y:S04]  /*1a380*/  STL.64 [R1+0x158], R22 ;  /* 0x0001581601007387 */ /* 0x0001e80000100a00 */
        /* <DEDUP_REMOVED lines=9> */
[----:B------:R-:W2:Y:S11]  /*1a420*/  LDL.LU.64 R18, [R1+0x1210] ;  /* 0x0012100001127983 */ /* 0x000eb60000300a00 */
[----:B------:R-:W-:Y:S10]  /*1a430*/  @!UPT UIADD3 URZ, URZ, URZ, URZ ;  /* 0x0000003f3f3ff290 */ /* 0x000ff4000fffe03f */
[----:B------:R-:W-:Y:S04]  /*1a440*/  STL.64 [R1+0x130], R20 ;  /* 0x0001301401007387 */ /* 0x000fe80000100a00 */
[----:B------:R0:W-:Y:S04]  /*1a450*/  STL.64 [R1+0x138], R22 ;  /* 0x0001381601007387 */ /* 0x0001e80000100a00 */
[----:B0-----:R-:W2:Y:S04]  /*1a460*/  LDL.LU.64 R22, [R1+0x1208] ;  /* 0x0012080001167983 */ /* 0x001ea80000300a00 */
[----:B------:R-:W2:Y:S02]  /*1a470*/  LDL.LU.64 R20, [R1+0x1200] ;  /* 0x0012000001147983 */ /* 0x000ea40000300a00 */
[C---:B--2---:R-:W-:Y:S11]  /*1a480*/  HMMA.16816.F32.BF16 R20, R4.reuse, R18, R20 ;  /* 0x000000120414723c */ /* 0x044ff60000041814 */
[----:B------:R-:W-:Y:S11]  /*1a490*/  @!UPT UIADD3 URZ, URZ, URZ, URZ ;  /* 0x0000003f3f3ff290 */ /* 0x000ff6000fffe03f */
[----:B------:R-:W-:Y:S01]  /*1a4a0*/  @!UPT UIADD3 URZ, URZ, URZ, URZ ;  /* 0x0000003f3f3ff290 */ /* 0x000fe2000fffe03f */
[----:B------:R-:W-:Y:S04]  /*1a4b0*/  STL.64 [R1+0x310], R20 ;  /* 0x0003101401007387 */ /* 0x000fe80000100a00 */
[----:B------:R0:W-:Y:S04]  /*1a4c0*/  STL.64 [R1+0x318], R22 ;  /* 0x0003181601007387 */ /* 0x0001e80000100a00 */
[----:B0-----:R-:W2:Y:S04]  /*1a4d0*/  LDL.LU.64 R22, [R1+0x11f8] ;  /* 0x0011f80001167983 */ /* 0x001ea80000300a00 */
[----:B------:R-:W2:Y:S04]  /*1a4e0*/  LDL.LU R21, [R1+0x11f4] ;  /* 0x0011f40001157983 */ /* 0x000ea80000300800 */
[----:B------:R0:W-:Y:S04]  /*1a4f0*/  STL.64 [R1+0x1170], R18 ;  /* 0x0011701201007387 */ /* 0x0001e80000100a00 */
[----:B------:R-:W2:Y:S04]  /*1a500*/  LDL.LU R16, [R1+0x100] ;  /* 0x0001000001107983 */ /* 0x000ea80000300800 */
[----:B------:R-:W2:Y:S04]  /*1a510*/  LDL.LU R17, [R1+0x104] ;  /* 0x0001040001117983 */ /* 0x000ea80000300800 */
[----:B0-----:R-:W2:Y:S04]  /*1a520*/  LDL.LU R18, [R1+0x108] ;  /* 0x0001080001127983 */ /* 0x001ea80000300800 */
[----:B------:R-:W2:Y:S01]  /*1a530*/  LDL.LU R19, [R1+0x10c] ;  /* 0x00010c0001137983 */ /* 0x000ea20000300800 */
[C---:B---3--:R-:W-:Y:S03]  /*1a540*/  HMMA.16816.F32.BF16 R8, R4.reuse, R26, R8 ;  /* 0x0000001a0408723c */ /* 0x048fe60000041808 */
[----:B------:R-:W3:Y:S05]  /*1a550*/  LDL.LU R12, [R1+0x180] ;  /* 0x00018000010c7983 */ /* 0x000eea0000300800 */
[----:B--2---:R-:W-:Y:S11]  /*1a560*/  HMMA.16816.F32.BF16 R16, R4, R14, R16 ;  /* 0x0000000e0410723c */ /* 0x004ff60000041810 */
[----:B------:R-:W-:Y:S11]  /*1a570*/  @!UPT UIADD3 URZ, URZ, URZ, URZ ;  /* 0x0000003f3f3ff290 */ /* 0x000ff6000fffe03f */
[----:B------:R-:W-:Y:S01]  /*1a580*/  @!UPT UIADD3 URZ, URZ, URZ, URZ ;  /* 0x0000003f3f3ff290 */ /* 0x000fe2000fffe03f */
[----:B------:R-:W-:Y:S04]  /*1a590*/  STL.64 [R1+0x300], R16 ;  /* 0x0003001001007387 */ /* 0x000fe80000100a00 */
[----:B------:R-:W-:Y:S04]  /*1a5a0*/  STL.64 [R1+0x308], R18 ;  /* 0x0003081201007387 */ /* 0x000fe80000100a00 */
[----:B------:R0:W-:Y:S04]  /*1a5b0*/  STL.64 [R1+0x2f0], R8 ;  /* 0x0002f00801007387 */ /* 0x0001e80000100a00 */
[----:B------:R1:W-:Y:S04]  /*1a5c0*/  STL.64 [R1+0x2f8], R10 ;  /* 0x0002f80a01007387 */ /* 0x0003e80000100a00 */
[----:B------:R-:W3:Y:S04]  /*1a5d0*/  LDL.LU R13, [R1+0x184] ;  /* 0x00018400010d7983 */ /* 0x000ee80000300800 */
[----:B------:R-:W3:Y:S04]  /*1a5e0*/  LDL.LU R14, [R1+0x188] ;  /* 0x00018800010e7983 */ /* 0x000ee80000300800 */
[----:B------:R-:W3:Y:S04]  /*1a5f0*/  LDL.LU R15, [R1+0x18c] ;  /* 0x00018c00010f7983 */ /* 0x000ee80000300800 */
[----:B0-----:R-:W2:Y:S04]  /*1a600*/  LDL.LU R8, [R1+0xe0] ;  /* 0x0000e00001087983 */ /* 0x001ea80000300800 */
[----:B------:R-:W2:Y:S04]  /*1a610*/  LDL.LU R9, [R1+0xe4] ;  /* 0x0000e40001097983 */ /* 0x000ea80000300800 */
[----:B-1----:R-:W2:Y:S04]  /*1a620*/  LDL.LU R10, [R1+0xe8] ;  /* 0x0000e800010a7983 */ /* 0x002ea80000300800 */
[----:B------:R-:W2:Y:S04]  /*1a630*/  LDL.LU R11, [R1+0xec] ;  /* 0x0000ec00010b7983 */ /* 0x000ea80000300800 */
[----:B------:R-:W2:Y:S04]  /*1a640*/  LDL.LU.64 R18, [R1+0x28] ;  /* 0x0000280001127983 */ /* 0x000ea80000300a00 */
[----:B--2---:R0:W-:Y:S04]  /*1a650*/  STL.64 [R1+0x1188], R18 ;  /* 0x0011881201007387 */ /* 0x0041e80000100a00 */
[----:B0-----:R-:W2:Y:S04]  /*1a660*/  LDL.LU.64 R18, [R1+0x38] ;  /* 0x0000380001127983 */ /* 0x001ea80000300a00 */
[----:B--2---:R0:W-:Y:S04]  /*1a670*/  STL.64 [R1+0x11a0], R18 ;  /* 0x0011a01201007387 */ /* 0x0041e80000100a00 */
[----:B0-----:R-:W2:Y:S04]  /*1a680*/  LDL.LU.64 R18, [R1+0x58] ;  /* 0x0000580001127983 */ /* 0x001ea80000300a00 */
[----:B------:R-:W-:Y:S04]  /*1a690*/  STL.64 [R1+0x1158], R26 ;  /* 0x0011581a01007387 */ /* 0x000fe80000100a00 */
[----:B------:R0:W-:Y:S04]  /*1a6a0*/  STL.64 [R1+0x1150], R24 ;  /* 0x0011501801007387 */ /* 0x0001e80000100a00 */
[----:B0-----:R-:W2:Y:S04]  /*1a6b0*/  LDL.LU R24, [R1+0x1a0] ;  /* 0x0001a00001187983 */ /* 0x001ea80000300800 */
[----:B------:R-:W2:Y:S04]  /*1a6c0*/  LDL.LU R25, [R1+0x1a4] ;  /* 0x0001a40001197983 */ /* 0x000ea80000300800 */
[----:B------:R-:W2:Y:S01]  /*1a6d0*/  LDL.LU R26, [R1+0x1a8] ;  /* 0x0001a800011a7983 */ /* 0x000ea20000300800 */
[----:B------:R-:W-:-:S03]  /*1a6e0*/  IMAD.MOV.U32 R27, RZ, RZ, R3 ;  /* 0x000000ffff1b7224 */ /* 0x000fc600078e0003 */
[----:B------:R-:W3:Y:S04]  /*1a6f0*/  LDL.LU R3, [R1+0x11f0] ;  /* 0x0011f00001037983 */ /* 0x000ee80000300800 */
[----:B--2---:R-:W-:Y:S04]  /*1a700*/  STL.64 [R1+0x1168], R26 ;  /* 0x0011681a01007387 */ /* 0x004fe80000100a00 */
[----:B------:R4:W-:Y:S02]  /*1a710*/  STL.64 [R1+0x1160], R24 ;  /* 0x0011601801007387 */ /* 0x0009e40000100a00 */
[----:B----4-:R-:W-:-:S02]  /*1a720*/  IMAD.MOV.U32 R24, RZ, RZ, R28 ;  /* 0x000000ffff187224 */ /* 0x010fc400078e001c */
[----:B------:R-:W2:Y:S01]  /*1a730*/  LDL.LU R28, [R1+0x11ec] ;  /* 0x0011ec00011c7983 */ /* 0x000ea20000300800 */
[----:B------:R-:W-:-:S03]  /*1a740*/  IMAD.MOV.U32 R25, RZ, RZ, R2 ;  /* 0x000000ffff197224 */ /* 0x000fc600078e0002 */
[----:B------:R-:W4:Y:S04]  /*1a750*/  LDL.LU R2, [R1+0x11e8] ;  /* 0x0011e80001027983 */ /* 0x000f280000300800 */
[----:B------:R-:W2:Y:S01]  /*1a760*/  LDL.LU R26, [R1+0x1b8] ;  /* 0x0001b800011a7983 */ /* 0x000ea20000300800 */
[----:B------:R-:W-:-:S03]  /*1a770*/  IMAD.MOV.U32 R27, RZ, RZ, R0 ;  /* 0x000000ffff1b7224 */ /* 0x000fc600078e0000 */
[----:B------:R-:W3:Y:S04]  /*1a780*/  LDL.LU R0, [R1+0x11e4] ;  /* 0x0011e40001007983 */ /* 0x000ee80000300800 */
[----:B--2---:R4:W-:Y:S04]  /*1a790*/  STL.64 [R1+0x1180], R26 ;  /* 0x0011801a01007387 */ /* 0x0049e80000100a00 */
[----:B------:R3:W-:Y:S01]  /*1a7a0*/  STL.64 [R1+0x1178], R24 ;  /* 0x0011781801007387 */ /* 0x0007e20000100a00 */
[----:B----4-:R-:W-:Y:S02]  /*1a7b0*/  IMAD.MOV.U32 R26, RZ, RZ, R2 ;  /* 0x000000ffff1a7224 */ /* 0x010fe400078e0002 */
[----:B---3--:R-:W-:-:S02]  /*1a7c0*/  IMAD.MOV.U32 R24, RZ, RZ, R3 ;  /* 0x000000ffff187224 */ /* 0x008fc400078e0003 */
[----:B------:R-:W2:Y:S01]  /*1a7d0*/  LDL.LU R3, [R1+0x11e0] ;  /* 0x0011e00001037983 */ /* 0x000ea20000300800 */
[----:B------:R-:W-:-:S03]  /*1a7e0*/  IMAD.MOV.U32 R25, RZ, RZ, R28 ;  /* 0x000000ffff197224 */ /* 0x000fc600078e001c */
[----:B------:R-:W3:Y:S04]  /*1a7f0*/  LDL.LU R28, [R1+0x11dc] ;  /* 0x0011dc00011c7983 */ /* 0x000ee80000300800 */
[----:B------:R-:W4:Y:S04]  /*1a800*/  LDL.LU R2, [R1+0x11d8] ;  /* 0x0011d80001027983 */ /* 0x000f280000300800 */
[----:B------:R-:W2:Y:S01]  /*1a810*/  LDL.LU R27, [R1+0x1dc] ;  /* 0x0001dc00011b7983 */ /* 0x000ea20000300800 */
[----:B------:R-:W-:Y:S03]  /*1a820*/  HMMA.16816.F32.BF16 R4, R4, R22, R8 ;  /* 0x000000160404723c */ /* 0x000fe60000041808 */
[----:B--2---:R3:W-:Y:S04]  /*1a830*/  STL.64 [R1+0x1198], R26 ;  /* 0x0011981a01007387 */ /* 0x0047e80000100a00 */
[----:B------:R0:W-:Y:S01]  /*1a840*/  STL.64 [R1+0x1190], R24 ;  /* 0x0011901801007387 */ /* 0x0001e20000100a00 */
[----:B---3--:R-:W-:-:S02]  /*1a850*/  IMAD.MOV.U32 R26, RZ, RZ, R28 ;  /* 0x000000ffff1a7224 */ /* 0x008fc400078e001c */
[----:B----4-:R-:W-:Y:S02]  /*1a860*/  IMAD.MOV.U32 R27, RZ, RZ, R2 ;  /* 0x000000ffff1b7224 */ /* 0x010fe400078e0002 */
[----:B0-----:R-:W-:Y:S02]  /*1a870*/  IMAD.MOV.U32 R24, RZ, RZ, R0 ;  /* 0x000000ffff187224 */ /* 0x001fe400078e0000 */
[----:B------:R-:W2:Y:S01]  /*1a880*/  LDL.LU R0, [R1+0x11d4] ;  /* 0x0011d40001007983 */ /* 0x000ea20000300800 */
[----:B------:R-:W-:-:S03]  /*1a890*/  IMAD.MOV.U32 R25, RZ, RZ, R3 ;  /* 0x000000ffff197224 */ /* 0x000fc600078e0003 */
[----:B------:R-:W3:Y:S04]  /*1a8a0*/  LDL.LU R3, [R1+0x11d0] ;  /* 0x0011d00001037983 */ /* 0x000ee80000300800 */
[----:B------:R-:W4:Y:S04]  /*1a8b0*/  LDL.LU R28, [R1+0x11cc] ;  /* 0x0011cc00011c7983 */ /* 0x000f280000300800 */
[----:B------:R-:W4:Y:S04]  /*1a8c0*/  LDL.LU R2, [R1+0x11c8] ;  /* 0x0011c80001027983 */ /* 0x000f280000300800 */
[----:B------:R0:W-:Y:S04]  /*1a8d0*/  STL.64 [R1+0x11b0], R26 ;  /* 0x0011b01a01007387 */ /* 0x0001e80000100a00 */
[----:B------:R-:W-:Y:S04]  /*1a8e0*/  STL.64 [R1+0x11a8], R24 ;  /* 0x0011a81801007387 */ /* 0x000fe80000100a00 */
[----:B0-----:R-:W4:Y:S04]  /*1a8f0*/  LDL.LU.64 R26, [R1+0x48] ;  /* 0x00004800011a7983 */ /* 0x001f280000300a00 */
[----:B------:R-:W4:Y:S04]  /*1a900*/  LDL.LU.64 R10, [R1+0x11c0] ;  /* 0x0011c000010a7983 */ /* 0x000f280000300a00 */
[----:B------:R-:W4:Y:S04]  /*1a910*/  LDL.LU.64 R8, [R1+0x11b8] ;  /* 0x0011b80001087983 */ /* 0x000f280000300a00 */
[----:B------:R-:W-:Y:S04]  /*1a920*/  STL.64 [R1+0x2e0], R4 ;  /* 0x0002e00401007387 */ /* 0x000fe80000100a00 */
[----:B------:R2:W-:Y:S02]  /*1a930*/  STL.64 [R1+0x2e8], R6 ;  /* 0x0002e80601007387 */ /* 0x0005e40000100a00 */
[----:B--2---:R-:W-:-:S02]  /*1a940*/  IMAD.MOV.U32 R7, RZ, RZ, R0 ;  /* 0x000000ffff077224 */ /* 0x004fc400078e0000 */
[----:B---3--:R-:W-:Y:S02]  /*1a950*/  IMAD.MOV.U32 R5, RZ, RZ, R3 ;  /* 0x000000ffff057224 */ /* 0x008fe400078e0003 */
[----:B----4-:R-:W-:Y:S02]  /*1a960*/  IMAD.MOV.U32 R4, RZ, RZ, R28 ;  /* 0x000000ffff047224 */ /* 0x010fe400078e001c */
[----:B------:R-:W-:-:S07]  /*1a970*/  IMAD.MOV.U32 R6, RZ, RZ, R2 ;  /* 0x000000ffff067224 */ /* 0x000fce00078e0002 */
[C---:B------:R-:W-:Y:S11]  /*1a980*/  HMMA.16816.F32.BF16 R4, R8.reuse, R18, R4 ;  /* 0x000000120804723c */ /* 0x040ff60000041804 */
[----:B------:R-:W-:Y:S11]  /*1a990*/  @!UPT UIADD3 URZ, URZ, URZ, URZ ;  /* 0x0000003f3f3ff290 */ /* 0x000ff6000fffe03f */
[----:B------:R-:W-:Y:S01]  /*1a9a0*/  @!UPT UIADD3 URZ, URZ, URZ, URZ ;  /* 0x0000003f3f3ff290 */ /* 0x000fe2000fffe03f */
[----:B------:R0:W-:Y:S02]  /*1a9b0*/  STL.64 [R1+0xd0], R4 ;  /* 0x0000d00401007387 */ /* 0x0001e40000100a00 */
[----:B0-----:R-:W-:Y:S02]  /*1a9c0*/  IMAD.MOV.U32 R5, RZ, RZ, R18 ;  /* 0x000000ffff057224 */ /* 0x001fe400078e0012 */
[----:B------:R-:W-:Y:S02]  /*1a9d0*/  IMAD.MOV.U32 R4, RZ, RZ, R19 ;  /* 0x000000ffff047224 */ /* 0x000fe400078e0013 */
[----:B------:R-:W-:Y:S01]  /*1a9e0*/  HMMA.16816.F32.BF16 R16, R8, R26, R12 ;  /* 0x0000001a0810723c */ /* 0x000fe2000004180c */
[----:B------:R0:W-:Y:S06]  /*1a9f0*/  STL.64 [R1+0xd8], R6 ;  /* 0x0000d80601007387 */ /* 0x0001ec0000100a00 */
[----:B------:R-:W-:-:S02]  /*1aa00*/  IMAD.MOV.U32 R12, RZ, RZ, R26 ;  /* 0x000000ffff0c7224 */ /* 0x000fc400078e001a */
[----:B0-----:R-:W-:Y:S02]  /*1aa10*/  IMAD.MOV.U32 R7, RZ, RZ, R27 ;  /* 0x000000ffff077224 */ /* 0x001fe400078e001b */
[----:B------:R-:W2:Y:S04]  /*1aa20*/  LDL.LU.64 R26, [R1+0x11b0] ;  /* 0x0011b000011a7983 */ /* 0x000ea80000300a00 */
[----:B------:R-:W2:Y:S09]  /*1aa30*/  LDL.LU.64 R24, [R1+0x11a8] ;  /* 0x0011a80001187983 */ /* 0x000eb20000300a00 */
[----:B------:R-:W-:-:S02]  /*1aa40*/  IMAD.MOV.U32 R2, RZ, RZ, R18 ;  /* 0x000000ffff027224 */ /* 0x000fc400078e0012 */
[----:B------:R-:W-:Y:S02]  /*1aa50*/  IMAD.MOV.U32 R0, RZ, RZ, R19 ;  /* 0x000000ffff007224 */ /* 0x000fe400078e0013 */
[----:B------:R-:W2:Y:S01]  /*1aa60*/  LDL.LU.64 R18, [R1+0x11a0] ;  /* 0x0011a00001127983 */ /* 0x000ea20000300a00 */
[----:B------:R-:W-:Y:S02]  /*1aa70*/  IMAD.MOV.U32 R3, RZ, RZ, R17 ;  /* 0x000000ffff037224 */ /* 0x000fe400078e0011 */
[----:B------:R-:W-:Y:S01]  /*1aa80*/  IMAD.MOV.U32 R28, RZ, RZ, R16 ;  /* 0x000000ffff1c7224 */ /* 0x000fe200078e0010 */
[----:B------:R0:W-:Y:S04]  /*1aa90*/  STL [R1+0x1044], R2 ;  /* 0x0010440201007387 */ /* 0x0001e80000100800 */
[----:B------:R-:W-:Y:S04]  /*1aaa0*/  STL [R1+0x1040], R3 ;  /* 0x0010400301007387 */ /* 0x000fe80000100800 */
[----:B------:R-:W-:Y:S04]  /*1aab0*/  STL [R1+0x103c], R28 ;  /* 0x00103c1c01007387 */ /* 0x000fe80000100800 */
[----:B------:R1:W-:Y:S04]  /*1aac0*/  STL [R1+0x1038], R0 ;  /* 0x0010380001007387 */ /* 0x0003e80000100800 */
[----:B------:R-:W3:Y:S01]  /*1aad0*/  LDL R20, [R1+0x384] ;  /* 0x0003840001147983 */ /* 0x000ee20000100800 */
[----:B--2---:R-:W-:Y:S01]  /*1aae0*/  HMMA.16816.F32.BF16 R24, R8, R18, R24 ;  /* 0x000000120818723c */ /* 0x004fe20000041818 */
[----:B0-----:R-:W-:-:S02]  /*1aaf0*/  IMAD.MOV.U32 R2, RZ, RZ, R18 ;  /* 0x000000ffff027224 */ /* 0x001fc400078e0012 */
[----:B-1----:R-:W-:Y:S11]  /*1ab00*/  IMAD.MOV.U32 R0, RZ, RZ, R19 ;  /* 0x000000ffff007224 */ /* 0x002ff600078e0013 */
[----:B------:R-:W-:Y:S09]  /*1ab10*/  @!UPT UIADD3 URZ, URZ, URZ, URZ ;  /* 0x0000003f3f3ff290 */ /* 0x000ff2000fffe03f */
[----:B------:R-:W-:Y:S04]  /*1ab20*/  STL.64 [R1+0xb0], R24 ;  /* 0x0000b01801007387 */ /* 0x000fe80000100a00 */
[----:B------:R0:W-:Y:S04]  /*1ab30*/  STL.64 [R1+0xb8], R26 ;  /* 0x0000b81a01007387 */ /* 0x0001e80000100a00 */
[----:B0-----:R-:W2:Y:S04]  /*1ab40*/  LDL.LU.64 R26, [R1+0x1198] ;  /* 0x00119800011a7983 */ /* 0x001ea80000300a00 */
[----:B------:R-:W2:Y:S04]  /*1ab50*/  LDL.LU.64 R24, [R1+0x1190] ;  /* 0x0011900001187983 */ /* 0x000ea80000300a00 */
[----:B------:R-:W2:Y:S02]  /*1ab60*/  LDL.LU.64 R18, [R1+0x1188] ;  /* 0x0011880001127983 */ /* 0x000ea40000300a00 */
[----:B--2---:R-:W-:Y:S01]  /*1ab70*/  HMMA.16816.F32.BF16 R24, R8, R18, R24 ;  /* 0x000000120818723c */ /* 0x004fe20000041818 */
[----:B------:R-:W-:-:S02]  /*1ab80*/  IMAD.MOV.U32 R13, RZ, RZ, R18 ;  /* 0x000000ffff0d7224 */ /* 0x000fc400078e0012 */
[----:B------:R-:W-:Y:S11]  /*1ab90*/  IMAD.MOV.U32 R3, RZ, RZ, R19 ;  /* 0x000000ffff037224 */ /* 0x000ff600078e0013 */
[----:B------:R-:W-:Y:S09]  /*1aba0*/  @!UPT UIADD3 URZ, URZ, URZ, URZ ;  /* 0x0000003f3f3ff290 */ /* 0x000ff2000fffe03f */
[----:B------:R-:W-:Y:S04]  /*1abb0*/  STL.64 [R1+0xa0], R24 ;  /* 0x0000a01801007387 */ /* 0x000fe80000100a00 */
[----:B------:R0:W-:Y:S04]  /*1abc0*/  STL.64 [R1+0xa8], R26 ;  /* 0x0000a81a01007387 */ /* 0x0001e80000100a00 */
[----:B0-----:R-:W2:Y:S04]  /*1abd0*/  LDL.LU.64 R26, [R1+0x1180] ;  /* 0x00118000011a7983 */ /* 0x001ea80000300a00 */
[----:B------:R-:W2:Y:S04]  /*1abe0*/  LDL.LU.64 R24, [R1+0x1178] ;  /* 0x0011780001187983 */ /* 0x000ea80000300a00 */
[----:B------:R-:W2:Y:S02]  /*1abf0*/  LDL.LU.64 R18, [R1+0x1170] ;  /* 0x0011700001127983 */ /* 0x000ea40000300a00 */
[----:B--2---:R-:W-:Y:S01]  /*1ac00*/  HMMA.16816.F32.BF16 R24, R8, R18, R24 ;  /* 0x000000120818723c */ /* 0x004fe20000041818 */
[----:B------:R-:W-:Y:S11]  /*1ac10*/  IMAD.MOV.U32 R14, RZ, RZ, R19 ;  /* 0x000000ffff0e7224 */ /* 0x000ff600078e0013 */
[----:B------:R-:W-:Y:S11]  /*1ac20*/  @!UPT UIADD3 URZ, URZ, URZ, URZ ;  /* 0x0000003f3f3ff290 */ /* 0x000ff6000fffe03f */
[----:B------:R-:W-:Y:S04]  /*1ac30*/  STL.64 [R1+0x110], R24 ;  /* 0x0001101801007387 */ /* 0x000fe80000100a00 */
[----:B------:R0:W-:Y:S04]  /*1ac40*/  STL.64 [R1+0x118], R26 ;  /* 0x0001181a01007387 */ /* 0x0001e80000100a00 */
[----:B0-----:R-:W2:Y:S04]  /*1ac50*/  LDL.LU.64 R26, [R1+0x1168] ;  /* 0x00116800011a7983 */ /* 0x001ea80000300a00 */
[----:B------:R-:W2:Y:S04]  /*1ac60*/  LDL.LU.64 R24, [R1+0x1160] ;  /* 0x0011600001187983 */ /* 0x000ea80000300a00 */
[----:B------:R-:W4:Y:S01]  /*1ac70*/  LDL R19, [R1+0x394] ;  /* 0x0003940001137983 */ /* 0x000f220000100800 */
[----:B------:R-:W-:-:S03]  /*1ac80*/  IMAD.MOV.U32 R15, RZ, RZ, R18 ;  /* 0x000000ffff0f7224 */ /* 0x000fc600078e0012 */
[----:B----4-:R0:W-:Y:S04]  /*1ac90*/  STL [R1+0x10a4], R19 ;  /* 0x0010a41301007387 */ /* 0x0101e80000100800 */
[----:B0-----:R-:W2:Y:S02]  /*1aca0*/  LDL.LU.64 R18, [R1+0x8] ;  /* 0x0000080001127983 */ /* 0x001ea40000300a00 */
[----:B--2---:R-:W-:Y:S01]  /*1acb0*/  HMMA.16816.F32.BF16 R24, R8, R18, R24 ;  /* 0x000000120818723c */ /* 0x004fe20000041818 */
[----:B------:R-:W-:Y:S02]  /*1acc0*/  IMAD.MOV.U32 R28, RZ, RZ, R18 ;  /* 0x000000ffff1c7224 */ /* 0x000fe400078e0012 */
[----:B------:R-:W-:Y:S11]  /*1acd0*/  IMAD.MOV.U32 R6, RZ, RZ, R19 ;  /* 0x000000ffff067224 */ /* 0x000ff600078e0013 */
[----:B------:R-:W-:Y:S09]  /*1ace0*/  @!UPT UIADD3 URZ, URZ, URZ, URZ ;  /* 0x0000003f3f3ff290 */ /* 0x000ff2000fffe03f */
[----:B------:R-:W-:Y:S04]  /*1acf0*/  STL.64 [R1+0x100], R24 ;  /* 0x0001001801007387 */ /* 0x000fe80000100a00 */
[----:B------:R0:W-:Y:S04]  /*1ad00*/  STL.64 [R1+0x108], R26 ;  /* 0x0001081a01007387 */ /* 0x0001e80000100a00 */
[----:B0-----:R-:W2:Y:S04]  /*1ad10*/  LDL.LU.64 R26, [R1+0x1158] ;  /* 0x00115800011a7983 */ /* 0x001ea80000300a00 */
[----:B------:R-:W4:Y:S04]  /*1ad20*/  LDL.LU.64 R24, [R1+0x1150] ;  /* 0x0011500001187983 */ /* 0x000f280000300a00 */
[----:B------:R-:W2:Y:S04]  /*1ad30*/  LDL.LU R16, [R1+0x200] ;  /* 0x0002000001107983 */ /* 0x000ea80000300800 */
[----:B------:R-:W2:Y:S04]  /*1ad40*/  LDL.LU R17, [R1+0x204] ;  /* 0x0002040001117983 */ /* 0x000ea80000300800 */
[----:B------:R-:W2:Y:S04]  /*1ad50*/  LDL.LU R18, [R1+0x208] ;  /* 0x0002080001127983 */ /* 0x000ea80000300800 */
[----:B------:R-:W2:Y:S04]  /*1ad60*/  LDL.LU R19, [R1+0x20c] ;  /* 0x00020c0001137983 */ /* 0x000ea80000300800 */
[----:B--2---:R0:W-:Y:S04]  /*1ad70*/  STL.64 [R1+0x10b0], R18 ;  /* 0x0010b01201007387 */ /* 0x0041e80000100a00 */
[----:B------:R1:W-:Y:S01]  /*1ad80*/  STL.64 [R1+0x10a8], R16 ;  /* 0x0010a81001007387 */ /* 0x0003e20000100a00 */
[----:B0-----:R-:W-:-:S02]  /*1ad90*/  IMAD.MOV.U32 R18, RZ, RZ, R28 ;  /* 0x000000ffff127224 */ /* 0x001fc400078e001c */
[----:B------:R-:W-:-:S05]  /*1ada0*/  IMAD.MOV.U32 R19, RZ, RZ, R6 ;  /* 0x000000ffff137224 */ /* 0x000fca00078e0006 */
[----:B------:R0:W-:Y:S04]  /*1adb0*/  STL.64 [R1+0x10c8], R18 ;  /* 0x0010c81201007387 */ /* 0x0001e80000100a00 */
[----:B-1----:R-:W2:Y:S04]  /*1adc0*/  LDL.LU R16, [R1+0x190] ;  /* 0x0001900001107983 */ /* 0x002ea80000300800 */
[----:B------:R-:W2:Y:S04]  /*1add0*/  LDL.LU R17, [R1+0x194] ;  /* 0x0001940001117983 */ /* 0x000ea80000300800 */
[----:B0-----:R-:W2:Y:S04]  /*1ade0*/  LDL.LU R18, [R1+0x198] ;  /* 0x0001980001127983 */ /* 0x001ea80000300800 */
[----:B------:R-:W2:Y:S04]  /*1adf0*/  LDL.LU R19, [R1+0x19c] ;  /* 0x00019c0001137983 */ /* 0x000ea80000300800 */
[----:B------:R-:W3:Y:S01]  /*1ae00*/  LDL R6, [R1+0x3a0] ;  /* 0x0003a00001067983 */ /* 0x000ee20000100800 */
[----:B--2---:R-:W-:Y:S11]  /*1ae10*/  HMMA.16816.F32.BF16 R16, R8, R26, R16 ;  /* 0x0000001a0810723c */ /* 0x004ff60000041810 */
[----:B------:R-:W-:Y:S11]  /*1ae20*/  @!UPT UIADD3 URZ, URZ, URZ, URZ ;  /* 0x0000003f3f3ff290 */ /* 0x000ff6000fffe03f */
[----:B------:R-:W-:Y:S01]  /*1ae30*/  @!UPT UIADD3 URZ, URZ, URZ, URZ ;  /* 0x0000003f3f3ff290 */ /* 0x000fe2000fffe03f */
[----:B------:R-:W-:Y:S01]  /*1ae40*/  STL.64 [R1+0xf0], R16 ;  /* 0x0000f01001007387 */ /* 0x000fe20000100a00 */
[----:B------:R0:W-:Y:S02]  /*1ae50*/  STL.64 [R1+0xf8], R18 ;  /* 0x0000f81201007387 */ /* 0x0001e40000100a00 */
[----:B0-----:R-:W-:Y:S02]  /*1ae60*/  IMAD.MOV.U32 R18, RZ, RZ, R15 ;  /* 0x000000ffff127224 */ /* 0x001fe400078e000f */
[----:B------:R-:W-:-:S05]  /*1ae70*/  IMAD.MOV.U32 R19, RZ, RZ, R14 ;  /* 0x000000ffff137224 */ /* 0x000fca00078e000e */
[----:B------:R-:W-:Y:S01]  /*1ae80*/  STL.64 [R1+0x10e0], R18 ;  /* 0x0010e01201007387 */ /* 0x000fe20000100a00 */
[----:B------:R-:W-:Y:S02]  /*1ae90*/  STL.64 [R1+0x10c0], R26 ;  /* 0x0010c01a01007387 */ /* 0x000fe40000100a00 */
[----:B----4-:R0:W-:Y:S02]  /*1aea0*/  STL.64 [R1+0x10b8], R24 ;  /* 0x0010b81801007387 */ /* 0x0101e40000100a00 */
[----:B0-----:R-:W2:Y:S01]  /*1aeb0*/  LDL.LU R24, [R1+0x210] ;  /* 0x0002100001187983 */ /* 0x001ea20000300800 */
[----:B------:R-:W2:Y:S02]  /*1aec0*/  LDL.LU R25, [R1+0x214] ;  /* 0x0002140001197983 */ /* 0x000ea40000300800 */
[----:B------:R-:W4:Y:S02]  /*1aed0*/  LDL.LU R26, [R1+0x218] ;  /* 0x00021800011a7983 */ /* 0x000f240000300800 */
[----:B------:R-:W4:Y:S02]  /*1aee0*/  LDL.LU R27, [R1+0x21c] ;  /* 0x00021c00011b7983 */ /* 0x000f240000300800 */
[----:B------:R-:W-:-:S02]  /*1aef0*/  IMAD.MOV.U32 R18, RZ, RZ, R13 ;  /* 0x000000ffff127224 */ /* 0x000fc400078e000d */
[----:B------:R-:W-:-:S05]  /*1af00*/  IMAD.MOV.U32 R19, RZ, RZ, R3 ;  /* 0x000000ffff137224 */ /* 0x000fca00078e0003 */
[----:B------:R0:W-:Y:S02]  /*1af10*/  STL.64 [R1+0x10f8], R18 ;  /* 0x0010f81201007387 */ /* 0x0001e40000100a00 */
[----:B0-----:R-:W-:Y:S02]  /*1af20*/  IMAD.MOV.U32 R18, RZ, RZ, R2 ;  /* 0x000000ffff127224 */ /* 0x001fe400078e0002 */
[----:B------:R-:W-:-:S05]  /*1af30*/  IMAD.MOV.U32 R19, RZ, RZ, R0 ;  /* 0x000000ffff137224 */ /* 0x000fca00078e0000 */
[----:B------:R0:W-:Y:S02]  /*1af40*/  STL.64 [R1+0x1110], R18 ;  /* 0x0011101201007387 */ /* 0x0001e40000100a00 */
[----:B0-----:R-:W-:Y:S02]  /*1af50*/  IMAD.MOV.U32 R18, RZ, RZ, R12 ;  /* 0x000000ffff127224 */ /* 0x001fe400078e000c */
[----:B------:R-:W-:-:S05]  /*1af60*/  IMAD.MOV.U32 R19, RZ, RZ, R7 ;  /* 0x000000ffff137224 */ /* 0x000fca00078e0007 */
[----:B------:R-:W-:Y:S01]  /*1af70*/  STL.64 [R1+0x1128], R18 ;  /* 0x0011281201007387 */ /* 0x000fe20000100a00 */
[----:B------:R-:W3:Y:S02]  /*1af80*/  LDL.LU R12, [R1+0x170] ;  /* 0x00017000010c7983 */ /* 0x000ee40000300800 */
[----:B------:R-:W3:Y:S02]  /*1af90*/  LDL.LU R13, [R1+0x174] ;  /* 0x00017400010d7983 */ /* 0x000ee40000300800 */
[----:B------:R-:W3:Y:S01]  /*1afa0*/  LDL.LU R14, [R1+0x178] ;  /* 0x00017800010e7983 */ /* 0x000ee20000300800 */
[----:B------:R-:W3:Y:S04]  /*1afb0*/  LDL.LU R15, [R1+0x17c] ;  /* 0x00017c00010f7983 */ /* 0x000ee80000300800 */
[----:B----4-:R-:W-:Y:S01]  /*1afc0*/  STL.64 [R1+0x10d8], R26 ;  /* 0x0010d81a01007387 */ /* 0x010fe20000100a00 */
[----:B--2---:R0:W-:Y:S03]  /*1afd0*/  STL.64 [R1+0x10d0], R24 ;  /* 0x0010d01801007387 */ /* 0x0041e60000100a00 */
[----:B0-----:R-:W2:Y:S01]  /*1afe0*/  LDL.LU R24, [R1+0x220] ;  /* 0x0002200001187983 */ /* 0x001ea20000300800 */
[----:B------:R-:W2:Y:S02]  /*1aff0*/  LDL.LU R25, [R1+0x224] ;  /* 0x0002240001197983 */ /* 0x000ea40000300800 */
[----:B------:R-:W4:Y:S02]  /*1b000*/  LDL.LU R26, [R1+0x228] ;  /* 0x00022800011a7983 */ /* 0x000f240000300800 */
[----:B------:R-:W4:Y:S02]  /*1b010*/  LDL.LU R27, [R1+0x22c] ;  /* 0x00022c00011b7983 */ /* 0x000f240000300800 */
        /* <DEDUP_REMOVED lines=17> */
[----:B------:R-:W4:Y:S01]  /*1b130*/  LDL.LU R27, [R1+0x23c] ;  /* 0x00023c00011b7983 */ /* 0x000f220000300800 */
[----:B---3--:R-:W-:Y:S01]  /*1b140*/  HMMA.16816.F32.BF16 R8, R8, R22, R12 ;  /* 0x000000160808723c */ /* 0x008fe2000004180c */
[----:B----4-:R-:W-:Y:S01]  /*1b150*/  STL.64 [R1+0x1138], R26 ;  /* 0x0011381a01007387 */ /* 0x010fe20000100a00 */
[----:B--2---:R0:W-:Y:S03]  /*1b160*/  STL.64 [R1+0x1130], R24 ;  /* 0x0011301801007387 */ /* 0x0041e60000100a00 */
[----:B0-----:R-:W2:Y:S01]  /*1b170*/  LDL.LU R24, [R1+0x1f0] ;  /* 0x0001f00001187983 */ /* 0x001ea20000300800 */
[----:B------:R-:W2:Y:S02]  /*1b180*/  LDL.LU R25, [R1+0x1f4] ;  /* 0x0001f40001197983 */ /* 0x000ea40000300800 */
[----:B------:R-:W2:Y:S02]  /*1b190*/  LDL.LU R26, [R1+0x1f8] ;  /* 0x0001f800011a7983 */ /* 0x000ea40000300800 */
[----:B------:R-:W2:Y:S01]  /*1b1a0*/  LDL.LU R27, [R1+0x1fc] ;  /* 0x0001fc00011b7983 */ /* 0x000ea20000300800 */
[----:B------:R-:W2:Y:S01]  /*1b1b0*/  LDL.LU.64 R14, [R1+0x1148] ;  /* 0x00114800010e7983 */ /* 0x000ea20000300a00 */
[----:B------:R-:W2:Y:S02]  /*1b1c0*/  LDL.LU.64 R12, [R1+0x1140] ;  /* 0x00114000010c7983 */ /* 0x000ea40000300a00 */
[----:B------:R-:W-:-:S02]  /*1b1d0*/  IMAD.MOV.U32 R18, RZ, RZ, R5 ;  /* 0x000000ffff127224 */ /* 0x000fc400078e0005 */
[----:B------:R-:W-:-:S07]  /*1b1e0*/  IMAD.MOV.U32 R19, RZ, RZ, R4 ;  /* 0x000000ffff137224 */ /* 0x000fce00078e0004 */
[----:B------:R0:W-:Y:S01]  /*1b1f0*/  STL.64 [R1+0x2b0], R8 ;  /* 0x0002b00801007387 */ /* 0x0001e20000100a00 */
[----:B------:R1:W-:Y:S03]  /*1b200*/  STL.64 [R1+0x2b8], R10 ;  /* 0x0002b80a01007387 */ /* 0x0003e60000100a00 */
[----:B0-----:R-:W3:Y:S01]  /*1b210*/  LDL.LU R8, [R1+0x1e0] ;  /* 0x0001e00001087983 */ /* 0x001ee20000300800 */
[----:B------:R-:W3:Y:S02]  /*1b220*/  LDL.LU R9, [R1+0x1e4] ;  /* 0x0001e40001097983 */ /* 0x000ee40000300800 */
[----:B------:R-:W4:Y:S01]  /*1b230*/  LDL R7, [R1+0x39c] ;  /* 0x00039c0001077983 */ /* 0x000f220000100800 */
[C---:B--2---:R-:W-:Y:S01]  /*1b240*/  HMMA.16816.F32.BF16 R16, R12.reuse, R18, R24 ;  /* 0x000000120c10723c */ /* 0x044fe20000041818 */
[----:B------:R-:W2:Y:S01]  /*1b250*/  LDL.LU.64 R26, [R1+0x1138] ;  /* 0x00113800011a7983 */ /* 0x000ea20000300a00 */
[----:B------:R-:W2:Y:S11]  /*1b260*/  LDL.LU.64 R24, [R1+0x1130] ;  /* 0x0011300001187983 */ /* 0x000eb60000300a00 */
[----:B------:R-:W-:Y:S10]  /*1b270*/  @!UPT UIADD3 URZ, URZ, URZ, URZ ;  /* 0x0000003f3f3ff290 */ /* 0x000ff4000fffe03f */
[----:B------:R2:W-:Y:S01]  /*1b280*/  STL [R1+0x90], R16 ;  /* 0x0000901001007387 */ /* 0x0005e20000100800 */
[----:B------:R-:W-:Y:S02]  /*1b290*/  IMAD.MOV.U32 R3, RZ, RZ, R18 ;  /* 0x000000ffff037224 */ /* 0x000fe400078e0012 */
[----:B------:R-:W-:Y:S02]  /*1b2a0*/  IMAD.MOV.U32 R28, RZ, RZ, R19 ;  /* 0x000000ffff1c7224 */ /* 0x000fe400078e0013 */
[----:B------:R-:W2:Y:S01]  /*1b2b0*/  LDL.LU.64 R18, [R1+0x1128] ;  /* 0x0011280001127983 */ /* 0x000ea20000300a00 */
[----:B------:R-:W-:Y:S02]  /*1b2c0*/  IMAD.MOV.U32 R2, RZ, RZ, R17 ;  /* 0x000000ffff027224 */ /* 0x000fe400078e0011 */
[----:B------:R-:W-:Y:S02]  /*1b2d0*/  STL [R1+0x1050], R28 ;  /* 0x0010501c01007387 */ /* 0x000fe40000100800 */
[----:B------:R-:W-:Y:S01]  /*1b2e0*/  STL [R1+0x104c], R3 ;  /* 0x00104c0301007387 */ /* 0x000fe20000100800 */
[----:B------:R-:W-:Y:S01]  /*1b2f0*/  STL [R1+0x1048], R2 ;  /* 0x0010480201007387 */ /* 0x000fe20000100800 */
[----:B-1----:R-:W-:Y:S01]  /*1b300*/  IMAD.MOV.U32 R10, RZ, RZ, R29 ;  /* 0x000000ffff0a7224 */ /* 0x002fe200078e001d */
[C---:B--2---:R-:W-:Y:S02]  /*1b310*/  HMMA.16816.F32.BF16 R16, R12.reuse, R18, R24 ;  /* 0x000000120c10723c */ /* 0x044fe40000041818 */
[----:B------:R-:W2:Y:S01]  /*1b320*/  LDL.LU.64 R26, [R1+0x1120] ;  /* 0x00112000011a7983 */ /* 0x000ea20000300a00 */
[----:B------:R-:W2:Y:S11]  /*1b330*/  LDL.LU.64 R24, [R1+0x1118] ;  /* 0x0011180001187983 */ /* 0x000eb60000300a00 */
[----:B------:R-:W-:Y:S09]  /*1b340*/  @!UPT UIADD3 URZ, URZ, URZ, URZ ;  /* 0x0000003f3f3ff290 */ /* 0x000ff2000fffe03f */
[----:B------:R-:W-:Y:S01]  /*1b350*/  STL [R1+0x84], R17 ;  /* 0x0000841101007387 */ /* 0x000fe20000100800 */
[----:B------:R0:W-:Y:S02]  /*1b360*/  STL [R1+0x88], R18 ;  /* 0x0000881201007387 */ /* 0x0001e40000100800 */
[----:B------:R-:W-:Y:S02]  /*1b370*/  IMAD.MOV.U32 R29, RZ, RZ, R19 ;  /* 0x000000ffff1d7224 */ /* 0x000fe400078e0013 */
[----:B0-----:R-:W2:Y:S01]  /*1b380*/  LDL.LU.64 R18, [R1+0x1110] ;  /* 0x0011100001127983 */ /* 0x001ea20000300a00 */
[----:B------:R-:W-:Y:S02]  /*1b390*/  IMAD.MOV.U32 R0, RZ, RZ, R16 ;  /* 0x000000ffff007224 */ /* 0x000fe400078e0010 */
[----:B------:R-:W-:Y:S03]  /*1b3a0*/  STL [R1+0x1058], R29 ;  /* 0x0010581d01007387 */ /* 0x000fe60000100800 */
[----:B------:R-:W-:Y:S01]  /*1b3b0*/  STL [R1+0x1054], R0 ;  /* 0x0010540001007387 */ /* 0x000fe20000100800 */
[C---:B--2---:R-:W-:Y:S03]  /*1b3c0*/  HMMA.16816.F32.BF16 R16, R12.reuse, R18, R24 ;  /* 0x000000120c10723c */ /* 0x044fe60000041818 */
[----:B------:R-:W2:Y:S01]  /*1b3d0*/  LDL.LU.64 R26, [R1+0x1108] ;  /* 0x00110800011a7983 */ /* 0x000ea20000300a00 */
[----:B------:R-:W2:Y:S11]  /*1b3e0*/  LDL.LU.64 R24, [R1+0x1100] ;  /* 0x0011000001187983 */ /* 0x000eb60000300a00 */
[----:B------:R-:W-:Y:S08]  /*1b3f0*/  @!UPT UIADD3 URZ, URZ, URZ, URZ ;  /* 0x0000003f3f3ff290 */ /* 0x000ff0000fffe03f */
        /* <DEDUP_REMOVED lines=8> */
[----:B------:R-:W-:Y:S01]  /*1b480*/  IMAD.MOV.U32 R11, RZ, RZ, R21 ;  /* 0x000000ffff0b7224 */ /* 0x000fe200078e0015 */
[C---:B--2---:R-:W-:Y:S02]  /*1b490*/  HMMA.16816.F32.BF16 R16, R12.reuse, R18, R24 ;  /* 0x000000120c10723c */ /* 0x044fe40000041818 */
[----:B------:R-:W2:Y:S01]  /*1b4a0*/  LDL.LU.64 R26, [R1+0x10f0] ;  /* 0x0010f000011a7983 */ /* 0x000ea20000300a00 */
[----:B------:R-:W2:Y:S11]  /*1b4b0*/  LDL.LU.64 R24, [R1+0x10e8] ;  /* 0x0010e80001187983 */ /* 0x000eb60000300a00 */
[----:B------:R-:W-:Y:S09]  /*1b4c0*/  @!UPT UIADD3 URZ, URZ, URZ, URZ ;  /* 0x0000003f3f3ff290 */ /* 0x000ff2000fffe03f */
[----:B------:R-:W-:Y:S01]  /*1b4d0*/  STL.64 [R1+0x60], R16 ;  /* 0x0000601001007387 */ /* 0x000fe20000100a00 */
[----:B------:R0:W-:Y:S02]  /*1b4e0*/  STL [R1+0x68], R18 ;  /* 0x0000681201007387 */ /* 0x0001e40000100800 */
[----:B------:R-:W-:Y:S02]  /*1b4f0*/  IMAD.MOV.U32 R21, RZ, RZ, R19 ;  /* 0x000000ffff157224 */ /* 0x000fe400078e0013 */
[----:B0-----:R-:W2:Y:S02]  /*1b500*/  LDL.LU.64 R18, [R1+0x10e0] ;  /* 0x0010e00001127983 */ /* 0x001ea40000300a00 */
[C---:B--2---:R-:W-:Y:S02]  /*1b510*/  HMMA.16816.F32.BF16 R16, R12.reuse, R18, R24 ;  /* 0x000000120c10723c */ /* 0x044fe40000041818 */
[----:B------:R-:W2:Y:S01]  /*1b520*/  LDL.LU.64 R26, [R1+0x10d8] ;  /* 0x0010d800011a7983 */ /* 0x000ea20000300a00 */
[----:B------:R-:W2:Y:S11]  /*1b530*/  LDL.LU.64 R24, [R1+0x10d0] ;  /* 0x0010d00001187983 */ /* 0x000eb60000300a00 */
[----:B------:R-:W-:Y:S09]  /*1b540*/  @!UPT UIADD3 URZ, URZ, URZ, URZ ;  /* 0x0000003f3f3ff290 */ /* 0x000ff2000fffe03f */
[----:B------:R-:W-:Y:S01]  /*1b550*/  STL.64 [R1+0x290], R16 ;  /* 0x0002901001007387 */ /* 0x000fe20000100a00 */
[----:B------:R0:W-:Y:S03]  /*1b560*/  STL.64 [R1+0x298], R18 ;  /* 0x0002981201007387 */ /* 0x0001e60000100a00 */
[----:B0-----:R-:W2:Y:S02]  /*1b570*/  LDL.LU.64 R18, [R1+0x10c8] ;  /* 0x0010c80001127983 */ /* 0x001ea40000300a00 */
[C---:B--2---:R-:W-:Y:S02]  /*1b580*/  HMMA.16816.F32.BF16 R16, R12.reuse, R18, R24 ;  /* 0x000000120c10723c */ /* 0x044fe40000041818 */
[----:B------:R-:W2:Y:S01]  /*1b590*/  LDL.LU.64 R26, [R1+0x10c0] ;  /* 0x0010c000011a7983 */ /* 0x000ea20000300a00 */
[----:B------:R-:W2:Y:S11]  /*1b5a0*/  LDL.LU.64 R24, [R1+0x10b8] ;  /* 0x0010b80001187983 */ /* 0x000eb60000300a00 */
[----:B------:R-:W-:Y:S09]  /*1b5b0*/  @!UPT UIADD3 URZ, URZ, URZ, URZ ;  /* 0x0000003f3f3ff290 */ /* 0x000ff2000fffe03f */
[----:B------:R-:W-:Y:S01]  /*1b5c0*/  STL.64 [R1+0x280], R16 ;  /* 0x0002801001007387 */ /* 0x000fe20000100a00 */
[----:B------:R0:W-:Y:S03]  /*1b5d0*/  STL.64 [R1+0x288], R18 ;  /* 0x0002881201007387 */ /* 0x0001e60000100a00 */
[----:B0-----:R-:W2:Y:S01]  /*1b5e0*/  LDL.LU.64 R18, [R1+0x10b0] ;  /* 0x0010b00001127983 */ /* 0x001ea20000300a00 */
[----:B------:R-:W2:Y:S02]  /*1b5f0*/  LDL.LU.64 R16, [R1+0x10a8] ;  /* 0x0010a80001107983 */ /* 0x000ea40000300a00 */
[C---:B--2---:R-:W-:Y:S08]  /*1b600*/  HMMA.16816.F32.BF16 R16, R12.reuse, R26, R16 ;  /* 0x0000001a0c10723c */ /* 0x044ff00000041810 */
[----:B---3--:R-:W-:Y:S01]  /*1b610*/  HMMA.16816.F32.BF16 R12, R12, R22, R8 ;  /* 0x000000160c0c723c */ /* 0x008fe20000041808 */
[----:B------:R-:W-:Y:S11]  /*1b620*/  LDSM.16.M88.4 R8, [R20] ;  /* 0x000000001408783b */ /* 0x000ff60000000200 */
[----:B------:R-:W-:Y:S03]  /*1b630*/  @!UPT UIADD3 URZ, URZ, URZ, URZ ;  /* 0x0000003f3f3ff290 */ /* 0x000fe6000fffe03f */
[----:B------:R-:W-:Y:S01]  /*1b640*/  STL.64 [R1+0x260], R16 ;  /* 0x0002601001007387 */ /* 0x000fe20000100a00 */
[----:B------:R0:W-:Y:S03]  /*1b650*/  STL.64 [R1+0x268], R18 ;  /* 0x0002681201007387 */ /* 0x0001e60000100a00 */
[----:B0-----:R-:W2:Y:S04]  /*1b660*/  LDL.LU R19, [R1+0x10a4] ;  /* 0x0010a40001137983 */ /* 0x001ea80000300800 */
[----:B------:R-:W-:Y:S02]  /*1b670*/  STL.64 [R1+0x220], R12 ;  /* 0x0002200c01007387 */ /* 0x000fe40000100a00 */
[----:B------:R-:W-:Y:S02]  /*1b680*/  STL.64 [R1+0x228], R14 ;  /* 0x0002280e01007387 */ /* 0x000fe40000100a00 */
[----:B------:R-:W0:Y:S04]  /*1b690*/  LDSM.16.MT88.4 R12, [R6+0x9000] ;  /* 0x00900000060c783b */ /* 0x000e280000004200 */
[----:B0-----:R-:W-:Y:S01]  /*1b6a0*/  STL.64 [R1+0x1088], R14 ;  /* 0x0010880e01007387 */ /* 0x001fe20000100a00 */
[----:B------:R-:W-:Y:S02]  /*1b6b0*/  STL.64 [R1+0x50], R8 ;  /* 0x0000500801007387 */ /* 0x000fe40000100a00 */
[----:B------:R-:W-:Y:S02]  /*1b6c0*/  STL.64 [R1+0x58], R10 ;  /* 0x0000580a01007387 */ /* 0x000fe40000100a00 */
[----:B----4-:R-:W0:Y:S04]  /*1b6d0*/  LDSM.16.MT88.4 R8, [R7+0x9000] ;  /* 0x009000000708783b */ /* 0x010e280000004200 */
[----:B------:R1:W-:Y:S04]  /*1b6e0*/  STL.64 [R1+0x1080], R12 ;  /* 0x0010800c01007387 */ /* 0x0003e80000100a00 */
[----:B------:R-:W3:Y:S04]  /*1b6f0*/  LDSM.16.MT88.4 R4, [R25+0x9000] ;  /* 0x009000001904783b */ /* 0x000ee80000004200 */
[----:B-1----:R-:W4:Y:S04]  /*1b700*/  LDL.LU.64 R12, [R1+0x50] ;  /* 0x00005000010c7983 */ /* 0x002f280000300a00 */
[----:B0-----:R0:W-:Y:S01]  /*1b710*/  STL.64 [R1+0x1070], R10 ;  /* 0x0010700a01007387 */ /* 0x0011e20000100a00 */
[----:B------:R1:W-:Y:S02]  /*1b720*/  STL.64 [R1+0x1068], R8 ;  /* 0x0010680801007387 */ /* 0x0003e40000100a00 */
[----:B0-----:R-:W-:Y:S01]  /*1b730*/  IMAD.MOV.U32 R10, RZ, RZ, R24 ;  /* 0x000000ffff0a7224 */ /* 0x001fe200078e0018 */
[----:B-1----:R-:W3:Y:S01]  /*1b740*/  LDL.LU R8, [R1+0x160] ;  /* 0x0001600001087983 */ /* 0x002ee20000300800 */
[----:B------:R-:W3:Y:S02]  /*1b750*/  LDL.LU R9, [R1+0x164] ;  /* 0x0001640001097983 */ /* 0x000ee40000300800 */
[----:B------:R-:W3:Y:S02]  /*1b760*/  LDL.LU R24, [R1+0x10a0] ;  /* 0x0010a00001187983 */ /* 0x000ee40000300800 */
[----:B------:R-:W3:Y:S01]  /*1b770*/  LDL.LU R11, [R1+0x16c] ;  /* 0x00016c00010b7983 */ /* 0x000ee20000300800 */
[----:B--2---:R-:W-:Y:S04]  /*1b780*/  LDSM.16.MT88.4 R16, [R19+0x9000] ;  /* 0x009000001310783b */ /* 0x004fe80000004200 */
[----:B---3--:R-:W-:Y:S01]  /*1b790*/  STL.64 [R1+0x1098], R10 ;  /* 0x0010980a01007387 */ /* 0x008fe20000100a00 */
[----:B------:R0:W-:Y:S03]  /*1b7a0*/  STL.64 [R1+0x1090], R8 ;  /* 0x0010900801007387 */ /* 0x0001e60000100a00 */
[----:B0-----:R-:W2:Y:S01]  /*1b7b0*/  LDL.LU R8, [R1+0x270] ;  /* 0x0002700001087983 */ /* 0x001ea20000300800 */
[----:B------:R-:W2:Y:S02]  /*1b7c0*/  LDL.LU R9, [R1+0x274] ;  /* 0x0002740001097983 */ /* 0x000ea40000300800 */
[----:B------:R-:W2:Y:S02]  /*1b7d0*/  LDL.LU R10, [R1+0x278] ;  /* 0x00027800010a7983 */ /* 0x000ea40000300800 */
[----:B------:R-:W-:-:S02]  /*1b7e0*/  IMAD.MOV.U32 R11, RZ, RZ, R24 ;  /* 0x000000ffff0b7224 */ /* 0x000fc400078e0018 */
[----:B------:R-:W0:Y:S04]  /*1b7f0*/  LDSM.16.M88.4 R24, [R20+0x1000] ;  /* 0x001000001418783b */ /* 0x000e280000000200 */
[----:B------:R4:W-:Y:S01]  /*1b800*/  STL [R1+0x107c], R7 ;  /* 0x00107c0701007387 */ /* 0x0009e20000100800 */
[----:B0-----:R-:W-:-:S03]  /*1b810*/  IMAD.MOV.U32 R29, RZ, RZ, R24 ;  /* 0x000000ffff1d7224 */ /* 0x001fc600078e0018 */
[----:B------:R-:W-:Y:S01]  /*1b820*/  STL.64 [R1+0x48], R26 ;  /* 0x0000481a01007387 */ /* 0x000fe20000100a00 */
[----:B------:R-:W-:Y:S02]  /*1b830*/  IMAD.MOV.U32 R0, RZ, RZ, R25 ;  /* 0x000000ffff007224 */ /* 0x000fe400078e0019 */
[----:B------:R-:W0:Y:S04]  /*1b840*/  LDSM.16.M88.4 R24, [R20+0x2000] ;  /* 0x002000001418783b */ /* 0x000e280000000200 */
[----:B----4-:R-:W-:Y:S02]  /*1b850*/  IMAD.MOV.U32 R7, RZ, RZ, R12 ;  /* 0x000000ffff077224 */ /* 0x010fe400078e000c */
[----:B------:R-:W-:Y:S02]  /*1b860*/  IMAD.MOV.U32 R2, RZ, RZ, R13 ;  /* 0x000000ffff027224 */ /* 0x000fe400078e000d */
[----:B0-----:R-:W-:Y:S01]  /*1b870*/  IMAD.MOV.U32 R3, RZ, RZ, R24 ;  /* 0x000000ffff037224 */ /* 0x001fe200078e0018 */
[----:B------:R-:W-:Y:S01]  /*1b880*/  STL.64 [R1+0x38], R26 ;  /* 0x0000381a01007387 */ /* 0x000fe20000100a00 */
[----:B------:R-:W-:-:S02]  /*1b890*/  IMAD.MOV.U32 R28, RZ, RZ, R25 ;  /* 0x000000ffff1c7224 */ /* 0x000fc400078e0019 */
[----:B------:R-:W0:Y:S04]  /*1b8a0*/  LDSM.16.M88.4 R24, [R20+0x3000] ;  /* 0x003000001418783b */ /* 0x000e280000000200 */
[----:B------:R1:W-:Y:S02]  /*1b8b0*/  STL.64 [R1+0xf78], R20 ;  /* 0x000f781401007387 */ /* 0x0003e40000100a00 */
[----:B-1----:R-:W3:Y:S01]  /*1b8c0*/  LDL.LU R20, [R1+0xd0] ;  /* 0x0000d00001147983 */ /* 0x002ee20000300800 */
[----:B------:R-:W3:Y:S02]  /*1b8d0*/  LDL.LU R21, [R1+0xd4] ;  /* 0x0000d40001157983 */ /* 0x000ee40000300800 */
[----:B------:R-:W3:Y:S02]  /*1b8e0*/  LDL.LU R22, [R1+0xd8] ;  /* 0x0000d80001167983 */ /* 0x000ee40000300800 */
[----:B------:R-:W3:Y:S01]  /*1b8f0*/  LDL.LU R23, [R1+0xdc] ;  /* 0x0000dc0001177983 */ /* 0x000ee20000300800 */
[----:B--2---:R-:W-:Y:S11]  /*1b900*/  HMMA.16816.F32.BF16 R8, R16, R12, R8 ;  /* 0x0000000c1008723c */ /* 0x004ff60000041808 */
[----:B------:R-:W-:Y:S11]  /*1b910*/  @!UPT UIADD3 URZ, URZ, URZ, URZ ;  /* 0x0000003f3f3ff290 */ /* 0x000ff6000fffe03f */
[----:B------:R-:W-:Y:S01]  /*1b920*/  @!UPT UIADD3 URZ, URZ, URZ, URZ ;  /* 0x0000003f3f3ff290 */ /* 0x000fe2000fffe03f */
[----:B------:R-:W-:Y:S01]  /*1b930*/  STL.64 [R1+0x240], R8 ;  /* 0x0002400801007387 */ /* 0x000fe20000100a00 */
[----:B------:R1:W-:Y:S03]  /*1b940*/  STL.64 [R1+0x248], R10 ;  /* 0x0002480a01007387 */ /* 0x0003e60000100a00 */
[----:B-1----:R-:W2:Y:S01]  /*1b950*/  LDL.LU.64 R10, [R1+0x1098] ;  /* 0x00109800010a7983 */ /* 0x002ea20000300a00 */
[----:B------:R-:W2:Y:S02]  /*1b960*/  LDL.LU.64 R8, [R1+0x1090] ;  /* 0x0010900001087983 */ /* 0x000ea40000300a00 */
[----:B------:R-:W2:Y:S02]  /*1b970*/  LDL.LU.64 R14, [R1+0x1088] ;  /* 0x00108800010e7983 */ /* 0x000ea40000300a00 */
[----:B------:R-:W2:Y:S01]  /*1b980*/  LDL.LU.64 R12, [R1+0x1080] ;  /* 0x00108000010c7983 */ /* 0x000ea20000300a00 */
[----:B------:R-:W-:Y:S01]  /*1b990*/  STL.64 [R1+0x1028], R18 ;  /* 0x0010281201007387 */ /* 0x000fe20000100a00 */
[----:B------:R1:W-:Y:S02]  /*1b9a0*/  STL.64 [R1+0x1020], R16 ;  /* 0x0010201001007387 */ /* 0x0003e40000100a00 */
[----:B-1----:R-:W-:-:S02]  /*1b9b0*/  IMAD.MOV.U32 R16, RZ, RZ, R7 ;  /* 0x000000ffff107224 */ /* 0x002fc400078e0007 */
[----:B------:R-:W-:Y:S01]  /*1b9c0*/  IMAD.MOV.U32 R17, RZ, RZ, R2 ;  /* 0x000000ffff117224 */ /* 0x000fe200078e0002 */
[----:B------:R-:W4:Y:S01]  /*1b9d0*/  LDL.LU R7, [R1+0x107c] ;  /* 0x00107c0001077983 */ /* 0x000f220000300800 */
[----:B------:R-:W3:Y:S05]  /*1b9e0*/  LDL.LU R2, [R1+0x1078] ;  /* 0x0010780001027983 */ /* 0x000eea0000300800 */
[-C--:B--2---:R-:W-:Y:S11]  /*1b9f0*/  HMMA.16816.F32.BF16 R8, R12, R16.reuse, R8 ;  /* 0x000000100c08723c */ /* 0x084ff60000041808 */
[----:B------:R-:W-:Y:S11]  /*1ba00*/  @!UPT UIADD3 URZ, URZ, URZ, URZ ;  /* 0x0000003f3f3ff290 */ /* 0x000ff6000fffe03f */
[----:B------:R-:W-:Y:S01]  /*1ba10*/  @!UPT UIADD3 URZ, URZ, URZ, URZ ;  /* 0x0000003f3f3ff290 */ /* 0x000fe2000fffe03f */
[----:B------:R-:W-:Y:S01]  /*1ba20*/  STL.64 [R1+0x270], R8 ;  /* 0x0002700801007387 */ /* 0x000fe20000100a00 */
[----:B------:R1:W-:Y:S03]  /*1ba30*/  STL.64 [R1+0x278], R10 ;  /* 0x0002780a01007387 */ /* 0x0003e60000100a00 */
[----:B-1----:R-:W3:Y:S01]  /*1ba40*/  LDL.LU.64 R10, [R1+0x1070] ;  /* 0x00107000010a7983 */ /* 0x002ee20000300a00 */
[----:B------:R-:W3:Y:S02]  /*1ba50*/  LDL.LU.64 R8, [R1+0x1068] ;  /* 0x0010680001087983 */ /* 0x000ee40000300a00 */
[----:B------:R-:W-:Y:S02]  /*1ba60*/  STL.64 [R1+0x1018], R14 ;  /* 0x0010180e01007387 */ /* 0x000fe40000100a00 */
[----:B------:R3:W-:Y:S02]  /*1ba70*/  STL.64 [R1+0x1010], R12 ;  /* 0x0010100c01007387 */ /* 0x0007e40000100a00 */
[----:B---3--:R-:W-:Y:S01]  /*1ba80*/  HMMA.16816.F32.BF16 R12, R8, R16, R20 ;  /* 0x00000010080c723c */ /* 0x008fe20000041814 */
[----:B------:R-:W-:Y:S01]  /*1ba90*/  STL.64 [R1+0x1008], R10 ;  /* 0x0010080a01007387 */ /* 0x000fe20000100a00 */
[----:B------:R-:W-:Y:S11]  /*1baa0*/  STL.64 [R1+0x1000], R8 ;  /* 0x0010000801007387 */ /* 0x000ff60000100a00 */
[----:B------:R-:W-:Y:S10]  /*1bab0*/  @!UPT UIADD3 URZ, URZ, URZ, URZ ;  /* 0x0000003f3f3ff290 */ /* 0x000ff4000fffe03f */
[----:B------:R-:W-:Y:S01]  /*1bac0*/  STL.64 [R1+0x250], R12 ;  /* 0x0002500c01007387 */ /* 0x000fe20000100a00 */
[----:B------:R-:W-:Y:S02]  /*1bad0*/  STL.64 [R1+0x258], R14 ;  /* 0x0002580e01007387 */ /* 0x000fe40000100a00 */
[----:B------:R-:W2:Y:S02]  /*1bae0*/  LDL.LU R20, [R1+0x130] ;  /* 0x0001300001147983 */ /* 0x000ea40000300800 */
[----:B------:R-:W2:Y:S01]  /*1baf0*/  LDL.LU R21, [R1+0x134] ;  /* 0x0001340001157983 */ /* 0x000ea20000300800 */
[----:B------:R-:W3:Y:S01]  /*1bb00*/  LDL.LU R22, [R1+0x138] ;  /* 0x0001380001167983 */ /* 0x000ee20000300800 */
[----:B------:R-:W3:Y:S03]  /*1bb10*/  LDL.LU R23, [R1+0x13c] ;  /* 0x00013c0001177983 */ /* 0x000ee60000300800 */
[----:B---3--:R-:W-:Y:S01]  /*1bb20*/  STL.64 [R1+0xf88], R22 ;  /* 0x000f881601007387 */ /* 0x008fe20000100a00 */
[----:B--2---:R1:W-:Y:S03]  /*1bb30*/  STL.64 [R1+0xf80], R20 ;  /* 0x000f801401007387 */ /* 0x0043e60000100a00 */
[----:B-1----:R-:W2:Y:S01]  /*1bb40*/  LDL.LU R20, [R1+0x2d0] ;  /* 0x0002d00001147983 */ /* 0x002ea20000300800 */
[----:B------:R-:W2:Y:S02]  /*1bb50*/  LDL.LU R21, [R1+0x2d4] ;  /* 0x0002d40001157983 */ /* 0x000ea40000300800 */
[----:B------:R-:W3:Y:S02]  /*1bb60*/  LDL.LU R22, [R1+0x2d8] ;  /* 0x0002d80001167983 */ /* 0x000ee40000300800 */
[----:B------:R-:W3:Y:S02]  /*1bb70*/  LDL.LU R23, [R1+0x2dc] ;  /* 0x0002dc0001177983 */ /* 0x000ee40000300800 */
[----:B---3--:R-:W-:Y:S01]  /*1bb80*/  STL.64 [R1+0xf98], R22 ;  /* 0x000f981601007387 */ /* 0x008fe20000100a00 */
[----:B--2---:R1:W-:Y:S02]  /*1bb90*/  STL.64 [R1+0xf90], R20 ;  /* 0x000f901401007387 */ /* 0x0043e40000100a00 */
[----:B-1----:R-:W-:-:S02]  /*1bba0*/  IMAD.MOV.U32 R20, RZ, RZ, R3 ;  /* 0x000000ffff147224 */ /* 0x002fc400078e0003 */
[----:B------:R-:W-:Y:S01]  /*1bbb0*/  IMAD.MOV.U32 R21, RZ, RZ, R28 ;  /* 0x000000ffff157224 */ /* 0x000fe200078e001c */
[----:B------:R-:W2:Y:S01]  /*1bbc0*/  LDL.LU R3, [R1+0x1060] ;  /* 0x0010600001037983 */ /* 0x000ea20000300800 */
[----:B------:R-:W3:Y:S03]  /*1bbd0*/  LDL.LU R28, [R1+0x105c] ;  /* 0x00105c00011c7983 */ /* 0x000ee60000300800 */
[----:B------:R1:W-:Y:S02]  /*1bbe0*/  STL.64 [R1+0xfd8], R20 ;  /* 0x000fd81401007387 */ /* 0x0003e40000100a00 */
[----:B-1----:R-:W-:Y:S02]  /*1bbf0*/  IMAD.MOV.U32 R20, RZ, RZ, R29 ;  /* 0x000000ffff147224 */ /* 0x002fe400078e001d */
[----:B------:R-:W-:Y:S01]  /*1bc00*/  IMAD.MOV.U32 R21, RZ, RZ, R0 ;  /* 0x000000ffff157224 */ /* 0x000fe200078e0000 */
[----:B------:R-:W4:Y:S01]  /*1bc10*/  LDL.LU R29, [R1+0x1058] ;  /* 0x00105800011d7983 */ /* 0x000f220000300800 */
[----:B------:R-:W4:Y:S03]  /*1bc20*/  LDL.LU R0, [R1+0x1054] ;  /* 0x0010540001007983 */ /* 0x000f260000300800 */
[----:B------:R-:W-:Y:S01]  /*1bc30*/  STL.64 [R1+0x1030], R20 ;  /* 0x0010301401007387 */ /* 0x000fe20000100a00 */
[----:B0-----:R-:W-:Y:S02]  /*1bc40*/  STL.64 [R1+0x28], R26 ;  /* 0x0000281a01007387 */ /* 0x001fe40000100a00 */
[----:B------:R0:W-:Y:S02]  /*1bc50*/  STL.64 [R1+0xfa0], R24 ;  /* 0x000fa01801007387 */ /* 0x0001e40000100a00 */
[----:B0-----:R-:W4:Y:S01]  /*1bc60*/  LDL.LU R24, [R1+0x70] ;  /* 0x0000700001187983 */ /* 0x001f220000300800 */
[----:B------:R-:W-:-:S02]  /*1bc70*/  IMAD.MOV.U32 R27, RZ, RZ, R2 ;  /* 0x000000ffff1b7224 */ /* 0x000fc400078e0002 */
[----:B--2---:R-:W-:Y:S02]  /*1bc80*/  IMAD.MOV.U32 R26, RZ, RZ, R3 ;  /* 0x000000ffff1a7224 */ /* 0x004fe400078e0003 */
[----:B---3--:R-:W-:Y:S02]  /*1bc90*/  IMAD.MOV.U32 R25, RZ, RZ, R28 ;  /* 0x000000ffff197224 */ /* 0x008fe400078e001c */
[----:B------:R-:W2:Y:S01]  /*1bca0*/  LDL.LU R28, [R1+0x1050] ;  /* 0x00105000011c7983 */ /* 0x000ea20000300800 */
[----:B------:R-:W3:Y:S02]  /*1bcb0*/  LDL.LU R3, [R1+0x104c] ;  /* 0x00104c0001037983 */ /* 0x000ee40000300800 */
[----:B------:R-:W3:Y:S02]  /*1bcc0*/  LDL.LU R2, [R1+0x1048] ;  /* 0x0010480001027983 */ /* 0x000ee40000300800 */
[----:B------:R-:W-:Y:S01]  /*1bcd0*/  STL.64 [R1+0xfb0], R26 ;  /* 0x000fb01a01007387 */ /* 0x000fe20000100a00 */
[----:B----4-:R0:W-:Y:S04]  /*1bce0*/  STL.64 [R1+0xfa8], R24 ;  /* 0x000fa81801007387 */ /* 0x0101e80000100a00 */
[----:B0-----:R-:W4:Y:S01]  /*1bcf0*/  LDL.LU R24, [R1+0xb0] ;  /* 0x0000b00001187983 */ /* 0x001f220000300800 */
[----:B------:R-:W4:Y:S02]  /*1bd00*/  LDL.LU R25, [R1+0xb4] ;  /* 0x0000b40001197983 */ /* 0x000f240000300800 */
[----:B------:R-:W4:Y:S02]  /*1bd10*/  LDL.LU R26, [R1+0xb8] ;  /* 0x0000b800011a7983 */ /* 0x000f240000300800 */
[----:B------:R-:W4:Y:S01]  /*1bd20*/  LDL.LU R27, [R1+0xbc] ;  /* 0x0000bc00011b7983 */ /* 0x000f220000300800 */
[----:B------:R-:W4:Y:S01]  /*1bd30*/  LDL.LU R20, [R1+0x90] ;  /* 0x0000900001147983 */ /* 0x000f220000300800 */
[----:B--2---:R-:W-:-:S02]  /*1bd40*/  IMAD.MOV.U32 R23, RZ, RZ, R28 ;  /* 0x000000ffff177224 */ /* 0x004fc400078e001c */
[----:B---3--:R-:W-:Y:S02]  /*1bd50*/  IMAD.MOV.U32 R22, RZ, RZ, R3 ;  /* 0x000000ffff167224 */ /* 0x008fe400078e0003 */
[----:B------:R-:W-:Y:S02]  /*1bd60*/  IMAD.MOV.U32 R21, RZ, RZ, R2 ;  /* 0x000000ffff157224 */ /* 0x000fe400078e0002 */
[----:B------:R-:W2:Y:S01]  /*1bd70*/  LDL.LU R2, [R1+0x1044] ;  /* 0x0010440001027983 */ /* 0x000ea20000300800 */
[----:B------:R-:W3:Y:S02]  /*1bd80*/  LDL.LU R3, [R1+0x1040] ;  /* 0x0010400001037983 */ /* 0x000ee40000300800 */
[----:B------:R-:W2:Y:S02]  /*1bd90*/  LDL.LU R28, [R1+0x103c] ;  /* 0x00103c00011c7983 */ /* 0x000ea40000300800 */
[----:B------:R-:W2:Y:S01]  /*1bda0*/  LDL.LU R8, [R1+0x150] ;  /* 0x0001500001087983 */ /* 0x000ea20000300800 */
[----:B------:R-:W2:Y:S01]  /*1bdb0*/  LDL.LU R9, [R1+0x154] ;  /* 0x0001540001097983 */ /* 0x000ea20000300800 */
[----:B------:R-:W2:Y:S02]  /*1bdc0*/  LDL.LU R10, [R1+0x158] ;  /* 0x00015800010a7983 */ /* 0x000ea40000300800 */
[----:B------:R-:W2:Y:S02]  /*1bdd0*/  LDL.LU R11, [R1+0x15c] ;  /* 0x00015c00010b7983 */ /* 0x000ea40000300800 */
[----:B------:R-:W2:Y:S01]  /*1bde0*/  LDL.LU R12, [R1+0x2a0] ;  /* 0x0002a000010c7983 */ /* 0x000ea20000300800 */
[----:B------:R-:W2:Y:S01]  /*1bdf0*/  LDL.LU R13, [R1+0x2a4] ;  /* 0x0002a400010d7983 */ /* 0x000ea20000300800 */
[----:B------:R-:W2:Y:S02]  /*1be00*/  LDL.LU R14, [R1+0x2a8] ;  /* 0x0002a800010e7983 */ /* 0x000ea40000300800 */
[----:B------:R-:W2:Y:S01]  /*1be10*/  LDL.LU R15, [R1+0x2ac] ;  /* 0x0002ac00010f7983 */ /* 0x000ea20000300800 */
[----:B----4-:R-:W-:Y:S01]  /*1be20*/  STL.64 [R1+0xfc0], R26 ;  /* 0x000fc01a01007387 */ /* 0x010fe20000100a00 */
[----:B------:R0:W-:Y:S03]  /*1be30*/  STL.64 [R1+0xfb8], R24 ;  /* 0x000fb81801007387 */ /* 0x0001e60000100a00 */
[----:B0-----:R-:W4:Y:S01]  /*1be40*/  LDL.LU R24, [R1+0x140] ;  /* 0x0001400001187983 */ /* 0x001f220000300800 */
[----:B------:R-:W4:Y:S02]  /*1be50*/  LDL.LU R25, [R1+0x144] ;  /* 0x0001440001197983 */ /* 0x000f240000300800 */
[----:B------:R-:W2:Y:S02]  /*1be60*/  LDL.LU R26, [R1+0x148] ;  /* 0x00014800011a7983 */ /* 0x000ea40000300800 */
[----:B------:R-:W2:Y:S02]  /*1be70*/  LDL.LU R27, [R1+0x14c] ;  /* 0x00014c00011b7983 */ /* 0x000ea40000300800 */
[----:B--2---:R-:W-:Y:S01]  /*1be80*/  STL.64 [R1+0xfd0], R26 ;  /* 0x000fd01a01007387 */ /* 0x004fe20000100a00 */
[----:B----4-:R0:W-:Y:S03]  /*1be90*/  STL.64 [R1+0xfc8], R24 ;  /* 0x000fc81801007387 */ /* 0x0101e60000100a00 */
[----:B0-----:R-:W2:Y:S01]  /*1bea0*/  LDL.LU R24, [R1+0x2c0] ;  /* 0x0002c00001187983 */ /* 0x001ea20000300800 */
[----:B------:R-:W2:Y:S02]  /*1beb0*/  LDL.LU R25, [R1+0x2c4] ;  /* 0x0002c40001197983 */ /* 0x000ea40000300800 */
[----:B------:R-:W4:Y:S02]  /*1bec0*/  LDL.LU R26, [R1+0x2c8] ;  /* 0x0002c800011a7983 */ /* 0x000f240000300800 */
[----:B------:R-:W4:Y:S01]  /*1bed0*/  LDL.LU R27, [R1+0x2cc] ;  /* 0x0002cc00011b7983 */ /* 0x000f220000300800 */
[----:B------:R-:W-:Y:S01]  /*1bee0*/  HMMA.16816.F32.BF16 R16, R4, R16, R20 ;  /* 0x000000100410723c */ /* 0x000fe20000041814 */
[----:B----4-:R-:W-:Y:S01]  /*1bef0*/  STL.64 [R1+0xfe8], R26 ;  /* 0x000fe81a01007387 */ /* 0x010fe20000100a00 */
[----:B--2---:R0:W-:Y:S02]  /*1bf00*/  STL.64 [R1+0xfe0], R24 ;  /* 0x000fe01801007387 */ /* 0x0041e40000100a00 */
[----:B0-----:R-:W-:-:S02]  /*1bf10*/  IMAD.MOV.U32 R24, RZ, RZ, R0 ;  /* 0x000000ffff187224 */ /* 0x001fc400078e0000 */
[----:B------:R-:W2:Y:S01]  /*1bf20*/  LDL.LU R0, [R1+0x1038] ;  /* 0x0010380001007983 */ /* 0x000ea20000300800 */
[----:B------:R-:W4:Y:S02]  /*1bf30*/  LDL.LU R25, [R1+0x84] ;  /* 0x0000840001197983 */ /* 0x000f240000300800 */
[----:B------:R-:W2:Y:S02]  /*1bf40*/  LDL.LU R26, [R1+0x88] ;  /* 0x00008800011a7983 */ /* 0x000ea40000300800 */
[----:B------:R-:W-:Y:S11]  /*1bf50*/  IMAD.MOV.U32 R27, RZ, RZ, R29 ;  /* 0x000000ffff1b7224 */ /* 0x000ff600078e001d */
[----:B------:R-:W-:Y:S02]  /*1bf60*/  @!UPT UIADD3 URZ, URZ, URZ, URZ ;  /* 0x0000003f3f3ff290 */ /* 0x000fe4000fffe03f */
[----:B------:R-:W-:Y:S01]  /*1bf70*/  IMAD.MOV.U32 R29, RZ, RZ, R16 ;  /* 0x000000ffff1d7224 */ /* 0x000fe200078e0010 */
[----:B--2---:R0:W-:Y:S01]  /*1bf80*/  STL.64 [R1+0xff8], R26 ;  /* 0x000ff81a01007387 */ /* 0x0041e20000100a00 */
[----:B----4-:R1:W-:Y:S02]  /*1bf90*/  STL.64 [R1+0xff0], R24 ;  /* 0x000ff01801007387 */ /* 0x0103e40000100a00 */
[----:B------:R-:W2:Y:S02]  /*1bfa0*/  LDL.LU.64 R20, [R1+0x1030] ;  /* 0x0010300001147983 */ /* 0x000ea40000300a00 */
[----:B0-----:R-:W-:Y:S02]  /*1bfb0*/  IMAD.MOV.U32 R26, RZ, RZ, R2 ;  /* 0x000000ffff1a7224 */ /* 0x001fe400078e0002 */
[----:B-1----:R-:W-:Y:S02]  /*1bfc0*/  IMAD.MOV.U32 R24, RZ, RZ, R28 ;  /* 0x000000ffff187224 */ /* 0x002fe400078e001c */
[----:B---3--:R-:W-:-:S02]  /*1bfd0*/  IMAD.MOV.U32 R25, RZ, RZ, R3 ;  /* 0x000000ffff197224 */ /* 0x008fc400078e0003 */
[----:B------:R-:W-:Y:S02]  /*1bfe0*/  IMAD.MOV.U32 R3, RZ, RZ, R18 ;  /* 0x000000ffff037224 */ /* 0x000fe400078e0012 */
[----:B------:R-:W-:Y:S02]  /*1bff0*/  IMAD.MOV.U32 R28, RZ, RZ, R19 ;  /* 0x000000ffff1c7224 */ /* 0x000fe400078e0013 */
[----:B------:R-:W-:Y:S01]  /*1c000*/  IMAD.MOV.U32 R2, RZ, RZ, R17 ;  /* 0x000000ffff027224 */ /* 0x000fe200078e0011 */
[----:B------:R-:W2:Y:S01]  /*1c010*/  LDL.LU.64 R18, [R1+0x1028] ;  /* 0x0010280001127983 */ /* 0x000ea20000300a00 */
[----:B------:R-:W2:Y:S02]  /*1c020*/  LDL.LU.64 R16, [R1+0x1020] ;  /* 0x0010200001107983 */ /* 0x000ea40000300a00 */
[----:B------:R-:W-:Y:S01]  /*1c030*/  STL [R1+0xc88], R29 ;  /* 0x000c881d01007387 */ /* 0x000fe20000100800 */
[----:B------:R-:W-:Y:S01]  /*1c040*/  STL [R1+0xc84], R2 ;  /* 0x000c840201007387 */ /* 0x000fe20000100800 */
[----:B------:R-:W-:Y:S02]  /*1c050*/  STL [R1+0xc80], R3 ;  /* 0x000c800301007387 */ /* 0x000fe40000100800 */
[----:B------:R-:W-:Y:S01]  /*1c060*/  STL [R1+0xc7c], R28 ;  /* 0x000c7c1c01007387 */ /* 0x000fe20000100800 */
[-C--:B--2---:R-:W-:Y:S11]  /*1c070*/  HMMA.16816.F32.BF16 R12, R16, R20.reuse, R12 ;  /* 0x00000014100c723c */ /* 0x084ff6000004180c */
[----:B------:R-:W-:Y:S11]  /*1c080*/  @!UPT UIADD3 URZ, URZ, URZ, URZ ;  /* 0x0000003f3f3ff290 */ /* 0x000ff6000fffe03f */
[----:B------:R-:W-:Y:S01]  /*1c090*/  @!UPT UIADD3 URZ, URZ, URZ, URZ ;  /* 0x0000003f3f3ff290 */ /* 0x000fe2000fffe03f */
[----:B------:R-:W-:Y:S01]  /*1c0a0*/  STL.64 [R1+0x1f0], R12 ;  /* 0x0001f00c01007387 */ /* 0x000fe20000100a00 */
[----:B------:R0:W-:Y:S03]  /*1c0b0*/  STL.64 [R1+0x1f8], R14 ;  /* 0x0001f80e01007387 */ /* 0x0001e60000100a00 */
[----:B0-----:R-:W2:Y:S01]  /*1c0c0*/  LDL.LU.64 R14, [R1+0x1018] ;  /* 0x00101800010e7983 */ /* 0x001ea20000300a00 */
[----:B------:R-:W2:Y:S02]  /*1c0d0*/  LDL.LU.64 R12, [R1+0x1010] ;  /* 0x00101000010c7983 */ /* 0x000ea40000300a00 */
[----:B--2---:R-:W-:Y:S11]  /*1c0e0*/  HMMA.16816.F32.BF16 R8, R12, R20, R8 ;  /* 0x000000140c08723c */ /* 0x004ff60000041808 */
[----:B------:R-:W-:Y:S11]  /*1c0f0*/  @!UPT UIADD3 URZ, URZ, URZ, URZ ;  /* 0x0000003f3f3ff290 */ /* 0x000ff6000fffe03f */
[----:B------:R-:W-:Y:S01]  /*1c100*/  @!UPT UIADD3 URZ, URZ, URZ, URZ ;  /* 0x0000003f3f3ff290 */ /* 0x000fe2000fffe03f */
[----:B------:R-:W-:Y:S01]  /*1c110*/  STL.64 [R1+0x210], R8 ;  /* 0x0002100801007387 */ /* 0x000fe20000100a00 */
[----:B------:R0:W-:Y:S03]  /*1c120*/  STL.64 [R1+0x218], R10 ;  /* 0x0002180a01007387 */ /* 0x0001e60000100a00 */
[----:B0-----:R-:W2:Y:S01]  /*1c130*/  LDL.LU.64 R10, [R1+0x1008] ;  /* 0x00100800010a7983 */ /* 0x001ea20000300a00 */
[----:B------:R-:W2:Y:S02]  /*1c140*/  LDL.LU.64 R8, [R1+0x1000] ;  /* 0x0010000001087983 */ /* 0x000ea40000300a00 */
[----:B------:R-:W-:-:S07]  /*1c150*/  IMAD.MOV.U32 R27, RZ, RZ, R0 ;  /* 0x000000ffff1b7224 */ /* 0x000fce00078e0000 */
[-C--:B--2---:R-:W-:Y:S11]  /*1c160*/  HMMA.16816.F32.BF16 R24, R8, R20.reuse, R24 ;  /* 0x000000140818723c */ /* 0x084ff60000041818 */
[----:B------:R-:W-:Y:S11]  /*1c170*/  @!UPT UIADD3 URZ, URZ, URZ, URZ ;  /* 0x0000003f3f3ff290 */ /* 0x000ff6000fffe03f */
[----:B------:R-:W-:Y:S01]  /*1c180*/  @!UPT UIADD3 URZ, URZ, URZ, URZ ;  /* 0x0000003f3f3ff290 */ /* 0x000fe2000fffe03f */
[----:B------:R-:W-:Y:S01]  /*1c190*/  STL.64 [R1+0x200], R24 ;  /* 0x0002001801007387 */ /* 0x000fe20000100a00 */
[----:B------:R0:W-:Y:S03]  /*1c1a0*/  STL.64 [R1+0x208], R26 ;  /* 0x0002081a01007387 */ /* 0x0001e60000100a00 */
[----:B0-----:R-:W2:Y:S01]  /*1c1b0*/  LDL.LU.64 R26, [R1+0xff8] ;  /* 0x000ff800011a7983 */ /* 0x001ea20000300a00 */
[----:B------:R-:W2:Y:S02]  /*1c1c0*/  LDL.LU.64 R24, [R1+0xff0] ;  /* 0x000ff00001187983 */ /* 0x000ea40000300a00 */
[----:B--2---:R-:W-:Y:S01]  /*1c1d0*/  HMMA.16816.F32.BF16 R20, R4, R20, R24 ;  /* 0x000000140414723c */ /* 0x004fe20000041818 */
[----:B------:R-:W2:Y:S01]  /*1c1e0*/  LDL.LU.64 R26, [R1+0xfe8] ;  /* 0x000fe800011a7983 */ /* 0x000ea20000300a00 */
[----:B------:R-:W2:Y:S11]  /*1c1f0*/  LDL.LU.64 R24, [R1+0xfe0] ;  /* 0x000fe00001187983 */ /* 0x000eb60000300a00 */
[----:B------:R-:W-:Y:S11]  /*1c200*/  @!UPT UIADD3 URZ, URZ, URZ, URZ ;  /* 0x0000003f3f3ff290 */ /* 0x000ff6000fffe03f */
[----:B------:R-:W-:Y:S02]  /*1c210*/  IMAD.MOV.U32 R2, RZ, RZ, R20 ;  /* 0x000000ffff027224 */ /* 0x000fe400078e0014 */
[----:B------:R-:W-:Y:S02]  /*1c220*/  IMAD.MOV.U32 R3, RZ, RZ, R21 ;  /* 0x000000ffff037224 */ /* 0x000fe400078e0015 */
[----:B------:R-:W2:Y:S01]  /*1c230*/  LDL.LU.64 R20, [R1+0xfd8] ;  /* 0x000fd80001147983 */ /* 0x000ea20000300a00 */
[----:B------:R-:W-:Y:S02]  /*1c240*/  IMAD.MOV.U32 R28, RZ, RZ, R22 ;  /* 0x000000ffff1c7224 */ /* 0x000fe400078e0016 */
[----:B------:R-:W-:Y:S02]  /*1c250*/  IMAD.MOV.U32 R0, RZ, RZ, R23 ;  /* 0x000000ffff007224 */ /* 0x000fe400078e0017 */
        /* <DEDUP_REMOVED lines=26> */
[----:B------:R-:W2:Y:S11]  /*1c400*/  LDL.LU.64 R24, [R1+0xfa0] ;  /* 0x000fa00001187983 */ /* 0x000eb60000300a00 */
[----:B------:R-:W-:Y:S11]  /*1c410*/  @!UPT UIADD3 URZ, URZ, URZ, URZ ;  /* 0x0000003f3f3ff290 */ /* 0x000ff6000fffe03f */
[----:B------:R-:W-:Y:S01]  /*1c420*/  @!UPT UIADD3 URZ, URZ, URZ, URZ ;  /* 0x0000003f3f3ff290 */ /* 0x000fe2000fffe03f */
[----:B------:R-:W-:Y:S02]  /*1c430*/  IMAD.MOV.U32 R0, RZ, RZ, R22 ;  /* 0x000000ffff007224 */ /* 0x000fe400078e0016 */
        /* <DEDUP_REMOVED lines=19> */
[----:B------:R0:W-:Y:S01]  /*1c570*/  STL.64 [R1+0x1b0], R20 ;  /* 0x0001b01401007387 */ /* 0x0001e20000100a00 */
[----:B------:R-:W-:Y:S03]  /*1c580*/  STL.64 [R1+0x1b8], R22 ;  /* 0x0001b81601007387 */ /* 0x000fe60000100a00 */
[----:B0-----:R-:W2:Y:S01]  /*1c590*/  LDL.LU.64 R20, [R1+0xf78] ;  /* 0x000f780001147983 */ /* 0x001ea20000300a00 */
[----:B------:R-:W-:Y:S02]  /*1c5a0*/  STL.64 [R1+0xf40], R14 ;  /* 0x000f400e01007387 */ /* 0x000fe40000100a00 */
[----:B------:R0:W-:Y:S02]  /*1c5b0*/  STL.64 [R1+0xf38], R12 ;  /* 0x000f380c01007387 */ /* 0x0001e40000100a00 */
[----:B0-----:R-:W3:Y:S01]  /*1c5c0*/  LDL.LU R12, [R1+0xa0] ;  /* 0x0000a000010c7983 */ /* 0x001ee20000300800 */
[----:B------:R-:W3:Y:S02]  /*1c5d0*/  LDL.LU R13, [R1+0xa4] ;  /* 0x0000a400010d7983 */ /* 0x000ee40000300800 */
[----:B------:R-:W3:Y:S02]  /*1c5e0*/  LDL.LU R14, [R1+0xa8] ;  /* 0x0000a800010e7983 */ /* 0x000ee40000300800 */
[----:B------:R-:W3:Y:S02]  /*1c5f0*/  LDL.LU R15, [R1+0xac] ;  /* 0x0000ac00010f7983 */ /* 0x000ee40000300800 */
[-C--:B---3--:R-:W-:Y:S11]  /*1c600*/  HMMA.16816.F32.BF16 R12, R8, R24.reuse, R12 ;  /* 0x00000018080c723c */ /* 0x088ff6000004180c */
[----:B------:R-:W-:Y:S11]  /*1c610*/  @!UPT UIADD3 URZ, URZ, URZ, URZ ;  /* 0x0000003f3f3ff290 */ /* 0x000ff6000fffe03f */
[----:B------:R-:W-:Y:S01]  /*1c620*/  @!UPT UIADD3 URZ, URZ, URZ, URZ ;  /* 0x0000003f3f3ff290 */ /* 0x000fe2000fffe03f */
[----:B------:R0:W-:Y:S01]  /*1c630*/  STL.64 [R1+0x180], R12 ;  /* 0x0001800c01007387 */ /* 0x0001e20000100a00 */
[----:B------:R1:W-:Y:S03]  /*1c640*/  STL.64 [R1+0x188], R14 ;  /* 0x0001880e01007387 */ /* 0x0003e60000100a00 */
[----:B0-----:R-:W3:Y:S01]  /*1c650*/  LDL.LU R12, [R1+0x330] ;  /* 0x00033000010c7983 */ /* 0x001ee20000300800 */
[----:B------:R-:W3:Y:S02]  /*1c660*/  LDL.LU R13, [R1+0x334] ;  /* 0x00033400010d7983 */ /* 0x000ee40000300800 */
[----:B-1----:R-:W4:Y:S02]  /*1c670*/  LDL.LU R14, [R1+0x338] ;  /* 0x00033800010e7983 */ /* 0x002f240000300800 */
[----:B------:R-:W4:Y:S02]  /*1c680*/  LDL.LU R15, [R1+0x33c] ;  /* 0x00033c00010f7983 */ /* 0x000f240000300800 */
[----:B----4-:R-:W-:Y:S01]  /*1c690*/  STL.64 [R1+0xf50], R14 ;  /* 0x000f500e01007387 */ /* 0x010fe20000100a00 */
[----:B---3--:R0:W-:Y:S03]  /*1c6a0*/  STL.64 [R1+0xf48], R12 ;  /* 0x000f480c01007387 */ /* 0x0081e60000100a00 */
[----:B0-----:R-:W3:Y:S01]  /*1c6b0*/  LDL.LU R12, [R1+0x340] ;  /* 0x00034000010c7983 */ /* 0x001ee20000300800 */
[----:B------:R-:W3:Y:S02]  /*1c6c0*/  LDL.LU R13, [R1+0x344] ;  /* 0x00034400010d7983 */ /* 0x000ee40000300800 */
[----:B------:R-:W4:Y:S02]  /*1c6d0*/  LDL.LU R14, [R1+0x348] ;  /* 0x00034800010e7983 */ /* 0x000f240000300800 */
[----:B------:R-:W4:Y:S02]  /*1c6e0*/  LDL.LU R15, [R1+0x34c] ;  /* 0x00034c00010f7983 */ /* 0x000f240000300800 */
[----:B----4-:R-:W-:Y:S01]  /*1c6f0*/  STL.64 [R1+0xf70], R14 ;  /* 0x000f700e01007387 */ /* 0x010fe20000100a00 */
[----:B---3--:R0:W-:Y:S03]  /*1c700*/  STL.64 [R1+0xf68], R12 ;  /* 0x000f680c01007387 */ /* 0x0081e60000100a00 */
[----:B0-----:R-:W3:Y:S01]  /*1c710*/  LDL.LU R12, [R1+0x350] ;  /* 0x00035000010c7983 */ /* 0x001ee20000300800 */
[----:B------:R-:W3:Y:S02]  /*1c720*/  LDL.LU R13, [R1+0x354] ;  /* 0x00035400010d7983 */ /* 0x000ee40000300800 */
[----:B------:R-:W3:Y:S02]  /*1c730*/  LDL.LU R14, [R1+0x358] ;  /* 0x00035800010e7983 */ /* 0x000ee40000300800 */
[----:B------:R-:W3:Y:S01]  /*1c740*/  LDL.LU R15, [R1+0x35c] ;  /* 0x00035c00010f7983 */ /* 0x000ee20000300800 */
[----:B------:R-:W4:Y:S01]  /*1c750*/  LDL R3, [R1+0x394] ;  /* 0x0003940001037983 */ /* 0x000f220000100800 */
[----:B------:R-:W-:Y:S02]  /*1c760*/  STL.64 [R1+0xf00], R10 ;  /* 0x000f000a01007387 */ /* 0x000fe40000100a00 */
[----:B------:R0:W-:Y:S02]  /*1c770*/  STL.64 [R1+0xef8], R8 ;  /* 0x000ef80801007387 */ /* 0x0001e40000100a00 */
[----:B0-----:R-:W2:Y:S01]  /*1c780*/  LDL.LU R8, [R1+0x320] ;  /* 0x0003200001087983 */ /* 0x001ea20000300800 */
[----:B------:R-:W2:Y:S02]  /*1c790*/  LDL.LU R9, [R1+0x324] ;  /* 0x0003240001097983 */ /* 0x000ea40000300800 */
[----:B------:R-:W2:Y:S02]  /*1c7a0*/  LDL.LU R10, [R1+0x328] ;  /* 0x00032800010a7983 */ /* 0x000ea40000300800 */
[----:B------:R-:W2:Y:S02]  /*1c7b0*/  LDL.LU R11, [R1+0x32c] ;  /* 0x00032c00010b7983 */ /* 0x000ea40000300800 */
[----:B--2---:R-:W-:Y:S01]  /*1c7c0*/  STL.64 [R1+0xf60], R10 ;  /* 0x000f600a01007387 */ /* 0x004fe20000100a00 */
[----:B------:R0:W-:Y:S03]  /*1c7d0*/  STL.64 [R1+0xf58], R8 ;  /* 0x000f580801007387 */ /* 0x0001e60000100a00 */
[----:B0-----:R-:W2:Y:S01]  /*1c7e0*/  LDL.LU R8, [R1+0x60] ;  /* 0x0000600001087983 */ /* 0x001ea20000300800 */
[----:B------:R-:W2:Y:S02]  /*1c7f0*/  LDL.LU R9, [R1+0x64] ;  /* 0x0000640001097983 */ /* 0x000ea40000300800 */
[----:B------:R-:W2:Y:S02]  /*1c800*/  LDL.LU R10, [R1+0x68] ;  /* 0x00006800010a7983 */ /* 0x000ea40000300800 */
[----:B------:R-:W-:Y:S01]  /*1c810*/  IMAD.MOV.U32 R11, RZ, RZ, R21 ;  /* 0x000000ffff0b7224 */ /* 0x000fe200078e0015 */
[----:B------:R-:W-:Y:S01]  /*1c820*/  STL.64 [R1+0xec0], R6 ;  /* 0x000ec00601007387 */ /* 0x000fe20000100a00 */
[----:B------:R-:W-:Y:S05]  /*1c830*/  STL.64 [R1+0xeb8], R4 ;  /* 0x000eb80401007387 */ /* 0x000fea0000100a00 */
[----:B--2---:R-:W-:Y:S01]  /*1c840*/  HMMA.16816.F32.BF16 R24, R4, R24, R8 ;  /* 0x000000180418723c */ /* 0x004fe20000041808 */
[----:B------:R-:W3:Y:S04]  /*1c850*/  LDSM.16.M88.4 R4, [R20+0x4000] ;  /* 0x004000001404783b */ /* 0x000ee80000000200 */
[----:B------:R-:W-:Y:S11]  /*1c860*/  LDSM.16.M88.4 R8, [R20+0x5000] ;  /* 0x005000001408783b */ /* 0x000ff60000000200 */
[----:B------:R-:W-:Y:S08]  /*1c870*/  @!UPT UIADD3 URZ, URZ, URZ, URZ ;  /* 0x0000003f3f3ff290 */ /* 0x000ff0000fffe03f */
[----:B------:R-:W-:Y:S02]  /*1c880*/  IMAD.MOV.U32 R28, RZ, RZ, R24 ;  /* 0x000000ffff1c7224 */ /* 0x000fe400078e0018 */
[----:B------:R-:W-:Y:S02]  /*1c890*/  IMAD.MOV.U32 R0, RZ, RZ, R25 ;  /* 0x000000ffff007224 */ /* 0x000fe400078e0019 */
[----:B------:R-:W-:Y:S02]  /*1c8a0*/  IMAD.MOV.U32 R29, RZ, RZ, R26 ;  /* 0x000000ffff1d7224 */ /* 0x000fe400078e001a */
[----:B------:R-:W-:Y:S02]  /*1c8b0*/  IMAD.MOV.U32 R2, RZ, RZ, R27 ;  /* 0x000000ffff027224 */ /* 0x000fe400078e001b */
[----:B------:R-:W0:Y:S01]  /*1c8c0*/  LDSM.16.M88.4 R24, [R20+0x6000] ;  /* 0x006000001418783b */ /* 0x000e220000000200 */
[----:B---3--:R-:W-:Y:S03]  /*1c8d0*/  HMMA.16816.F32.BF16 R12, R16, R4, R12 ;  /* 0x00000004100c723c */ /* 0x008fe6000004180c */
[----:B------:R-:W-:Y:S01]  /*1c8e0*/  STL [R1+0xcb8], R28 ;  /* 0x000cb81c01007387 */ /* 0x000fe20000100800 */
[----:B------:R-:W-:Y:S02]  /*1c8f0*/  STL [R1+0xcb4], R0 ;  /* 0x000cb40001007387 */ /* 0x000fe40000100800 */
[----:B------:R-:W-:Y:S02]  /*1c900*/  STL [R1+0xcb0], R29 ;  /* 0x000cb01d01007387 */ /* 0x000fe40000100800 */
[----:B------:R-:W-:Y:S01]  /*1c910*/  STL [R1+0xcac], R2 ;  /* 0x000cac0201007387 */ /* 0x000fe20000100800 */
[----:B------:R-:W1:Y:S04]  /*1c920*/  LDSM.16.M88.4 R20, [R20+0x7000] ;  /* 0x007000001414783b */ /* 0x000e680000000200 */
[----:B0-----:R-:W-:Y:S01]  /*1c930*/  STL [R1+0xe44], R26 ;  /* 0x000e441a01007387 */ /* 0x001fe20000100800 */
[----:B------:R-:W-:Y:S02]  /*1c940*/  STL.64 [R1+0x18], R6 ;  /* 0x0000180601007387 */ /* 0x000fe40000100a00 */
[----:B------:R-:W-:Y:S02]  /*1c950*/  STL.64 [R1+0x8], R10 ;  /* 0x0000080a01007387 */ /* 0x000fe40000100a00 */
[----:B------:R-:W-:Y:S05]  /*1c960*/  STL [R1+0xe40], R27 ;  /* 0x000e401b01007387 */ /* 0x000fea0000100800 */
[----:B------:R-:W-:Y:S01]  /*1c970*/  STL.64 [R1+0xe0], R12 ;  /* 0x0000e00c01007387 */ /* 0x000fe20000100a00 */
[----:B------:R0:W-:Y:S03]  /*1c980*/  STL.64 [R1+0xe8], R14 ;  /* 0x0000e80e01007387 */ /* 0x0001e60000100a00 */
[----:B0-----:R-:W2:Y:S01]  /*1c990*/  LDL.LU.64 R14, [R1+0xf70] ;  /* 0x000f7000010e7983 */ /* 0x001ea20000300a00 */
[----:B------:R-:W2:Y:S02]  /*1c9a0*/  LDL.LU.64 R12, [R1+0xf68] ;  /* 0x000f6800010c7983 */ /* 0x000ea40000300a00 */
[----:B------:R-:W-:-:S02]  /*1c9b0*/  IMAD.MOV.U32 R2, RZ, RZ, R8 ;  /* 0x000000ffff027224 */ /* 0x000fc400078e0008 */
[----:B------:R-:W-:Y:S01]  /*1c9c0*/  IMAD.MOV.U32 R0, RZ, RZ, R9 ;  /* 0x000000ffff007224 */ /* 0x000fe200078e0009 */
[----:B------:R-:W1:Y:S01]  /*1c9d0*/  LDL.LU.64 R10, [R1+0xf60] ;  /* 0x000f6000010a7983 */ /* 0x000e620000300a00 */
[C---:B--2---:R-:W-:Y:S03]  /*1c9e0*/  HMMA.16816.F32.BF16 R12, R16.reuse, R8, R12 ;  /* 0x00000008100c723c */ /* 0x044fe6000004180c */
[----:B------:R-:W1:Y:S11]  /*1c9f0*/  LDL.LU.64 R8, [R1+0xf58] ;  /* 0x000f580001087983 */ /* 0x000e760000300a00 */
[----:B------:R-:W-:Y:S09]  /*1ca00*/  @!UPT UIADD3 URZ, URZ, URZ, URZ ;  /* 0x0000003f3f3ff290 */ /* 0x000ff2000fffe03f */
[----:B------:R0:W-:Y:S01]  /*1ca10*/  STL.64 [R1+0xd0], R12 ;  /* 0x0000d00c01007387 */ /* 0x0001e20000100a00 */
[----:B------:R-:W-:Y:S02]  /*1ca20*/  IMAD.MOV.U32 R26, RZ, RZ, R14 ;  /* 0x000000ffff1a7224 */ /* 0x000fe400078e000e */
[----:B------:R-:W-:Y:S02]  /*1ca30*/  IMAD.MOV.U32 R27, RZ, RZ, R15 ;  /* 0x000000ffff1b7224 */ /* 0x000fe400078e000f */
[----:B------:R-:W2:Y:S04]  /*1ca40*/  LDL.LU.64 R14, [R1+0xf50] ;  /* 0x000f5000010e7983 */ /* 0x000ea80000300a00 */
[----:B0-----:R-:W2:Y:S01]  /*1ca50*/  LDL.LU.64 R12, [R1+0xf48] ;  /* 0x000f4800010c7983 */ /* 0x001ea20000300a00 */
[C---:B-1----:R-:W-:Y:S08]  /*1ca60*/  HMMA.16816.F32.BF16 R8, R16.reuse, R20, R8 ;  /* 0x000000141008723c */ /* 0x042ff00000041808 */
[----:B--2---:R-:W-:Y:S01]  /*1ca70*/  HMMA.16816.F32.BF16 R12, R16, R24, R12 ;  /* 0x00000018100c723c */ /* 0x004fe2000004180c */
[----:B----4-:R-:W0:Y:S11]  /*1ca80*/  LDSM.16.MT88.4 R16, [R3+0x9800] ;  /* 0x009800000310783b */ /* 0x010e360000004200 */
[----:B------:R-:W-:Y:S11]  /*1ca90*/  @!UPT UIADD3 URZ, URZ, URZ, URZ ;  /* 0x0000003f3f3ff290 */ /* 0x000ff6000fffe03f */
[----:B------:R-:W-:Y:S01]  /*1caa0*/  STL.64 [R1+0xc0], R12 ;  /* 0x0000c00c01007387 */ /* 0x000fe20000100a00 */
[----:B------:R1:W-:Y:S03]  /*1cab0*/  STL.64 [R1+0xc8], R14 ;  /* 0x0000c80e01007387 */ /* 0x0003e60000100a00 */
[----:B-1----:R-:W2:Y:S01]  /*1cac0*/  LDL.LU.64 R14, [R1+0xf40] ;  /* 0x000f4000010e7983 */ /* 0x002ea20000300a00 */
[----:B------:R-:W2:Y:S02]  /*1cad0*/  LDL.LU.64 R12, [R1+0xf38] ;  /* 0x000f3800010c7983 */ /* 0x000ea40000300a00 */
[----:B------:R-:W-:Y:S02]  /*1cae0*/  STL.64 [R1+0xf20], R26 ;  /* 0x000f201a01007387 */ /* 0x000fe40000100a00 */
[----:B------:R-:W-:Y:S01]  /*1caf0*/  STL.64 [R1+0xf18], R24 ;  /* 0x000f181801007387 */ /* 0x000fe20000100a00 */
[----:B------:R-:W-:Y:S01]  /*1cb00*/  STL.64 [R1+0xf10], R22 ;  /* 0x000f101601007387 */ /* 0x000fe20000100a00 */
[----:B------:R-:W-:Y:S02]  /*1cb10*/  STL.64 [R1+0xf08], R20 ;  /* 0x000f081401007387 */ /* 0x000fe40000100a00 */
[----:B------:R1:W-:Y:S02]  /*1cb20*/  STL.64 [R1+0x70], R8 ;  /* 0x0000700801007387 */ /* 0x0003e40000100a00 */
[----:B------:R3:W-:Y:S01]  /*1cb30*/  STL.64 [R1+0x78], R10 ;  /* 0x0000780a01007387 */ /* 0x0007e20000100a00 */
[----:B-1----:R-:W4:Y:S01]  /*1cb40*/  LDL.LU R8, [R1+0x2e0] ;  /* 0x0002e00001087983 */ /* 0x002f220000300800 */
[----:B------:R-:W4:Y:S02]  /*1cb50*/  LDL.LU R9, [R1+0x2e4] ;  /* 0x0002e40001097983 */ /* 0x000f240000300800 */
[----:B---3--:R-:W3:Y:S02]  /*1cb60*/  LDL.LU R10, [R1+0x2e8] ;  /* 0x0002e800010a7983 */ /* 0x008ee40000300800 */
[----:B------:R-:W3:Y:S02]  /*1cb70*/  LDL.LU R11, [R1+0x2ec] ;  /* 0x0002ec00010b7983 */ /* 0x000ee40000300800 */
[----:B---3--:R-:W-:Y:S01]  /*1cb80*/  STL.64 [R1+0xf30], R10 ;  /* 0x000f300a01007387 */ /* 0x008fe20000100a00 */
[----:B----4-:R1:W-:Y:S03]  /*1cb90*/  STL.64 [R1+0xf28], R8 ;  /* 0x000f280801007387 */ /* 0x0103e60000100a00 */
[----:B-1----:R-:W2:Y:S01]  /*1cba0*/  LDL.LU R8, [R1+0x310] ;  /* 0x0003100001087983 */ /* 0x002ea20000300800 */
[----:B------:R-:W2:Y:S02]  /*1cbb0*/  LDL.LU R9, [R1+0x314] ;  /* 0x0003140001097983 */ /* 0x000ea40000300800 */
[----:B------:R-:W2:Y:S02]  /*1cbc0*/  LDL.LU R10, [R1+0x318] ;  /* 0x00031800010a7983 */ /* 0x000ea40000300800 */
[----:B------:R-:W2:Y:S01]  /*1cbd0*/  LDL.LU R11, [R1+0x31c] ;  /* 0x00031c00010b7983 */ /* 0x000ea20000300800 */
[----:B------:R-:W3:Y:S01]  /*1cbe0*/  LDL.LU R24, [R1+0x300] ;  /* 0x0003000001187983 */ /* 0x000ee20000300800 */
[----:B------:R-:W3:Y:S02]  /*1cbf0*/  LDL.LU R25, [R1+0x304] ;  /* 0x0003040001197983 */ /* 0x000ee40000300800 */
[----:B------:R-:W3:Y:S02]  /*1cc00*/  LDL.LU R26, [R1+0x308] ;  /* 0x00030800011a7983 */ /* 0x000ee40000300800 */
[----:B------:R-:W3:Y:S01]  /*1cc10*/  LDL.LU R27, [R1+0x30c] ;  /* 0x00030c00011b7983 */ /* 0x000ee20000300800 */
[----:B------:R-:W4:Y:S01]  /*1cc20*/  LDL.LU R20, [R1+0x2f0] ;  /* 0x0002f00001147983 */ /* 0x000f220000300800 */
[----:B------:R-:W4:Y:S02]  /*1cc30*/  LDL.LU R21, [R1+0x2f4] ;  /* 0x0002f40001157983 */ /* 0x000f240000300800 */
[----:B------:R-:W4:Y:S02]  /*1cc40*/  LDL.LU R22, [R1+0x2f8] ;  /* 0x0002f80001167983 */ /* 0x000f240000300800 */
[----:B------:R-:W4:Y:S01]  /*1cc50*/  LDL.LU R23, [R1+0x2fc] ;  /* 0x0002fc0001177983 */ /* 0x000f220000300800 */
[----:B0-----:R-:W-:Y:S01]  /*1cc60*/  STL.64 [R1+0xe88], R18 ;  /* 0x000e881201007387 */ /* 0x001fe20000100a00 */
[----:B------:R0:W-:Y:S02]  /*1cc70*/  STL.64 [R1+0xe80], R16 ;  /* 0x000e801001007387 */ /* 0x0001e40000100a00 */
[----:B0-----:R-:W-:-:S02]  /*1cc80*/  IMAD.MOV.U32 R16, RZ, RZ, R2 ;  /* 0x000000ffff107224 */ /* 0x001fc400078e0002 */
[----:B------:R-:W-:Y:S02]  /*1cc90*/  IMAD.MOV.U32 R17, RZ, RZ, R0 ;  /* 0x000000ffff117224 */ /* 0x000fe400078e0000 */
[----:B------:R-:W-:Y:S02]  /*1cca0*/  IMAD.MOV.U32 R2, RZ, RZ, R4 ;  /* 0x000000ffff027224 */ /* 0x000fe400078e0004 */
[----:B------:R-:W-:Y:S01]  /*1ccb0*/  IMAD.MOV.U32 R0, RZ, RZ, R5 ;  /* 0x000000ffff007224 */ /* 0x000fe200078e0005 */
[C---:B--2---:R-:W-:Y:S11]  /*1ccc0*/  HMMA.16816.F32.BF16 R8, R12.reuse, R4, R8 ;  /* 0x000000040c08723c */ /* 0x044ff60000041808 */
[----:B------:R-:W-:Y:S11]  /*1ccd0*/  @!UPT UIADD3 URZ, URZ, URZ, URZ ;  /* 0x0000003f3f3ff290 */ /* 0x000ff6000fffe03f */
[----:B------:R-:W-:Y:S01]  /*1cce0*/  @!UPT UIADD3 URZ, URZ, URZ, URZ ;  /* 0x0000003f3f3ff290 */ /* 0x000fe2000fffe03f */
[----:B------:R-:W-:Y:S01]  /*1ccf0*/  STL.64 [R1+0x150], R8 ;  /* 0x0001500801007387 */ /* 0x000fe20000100a00 */
[----:B------:R0:W-:Y:S03]  /*1cd00*/  STL.64 [R1+0x158], R10 ;  /* 0x0001580a01007387 */ /* 0x0001e60000100a00 */
[----:B0-----:R-:W2:Y:S01]  /*1cd10*/  LDL.LU.64 R10, [R1+0xf30] ;  /* 0x000f3000010a7983 */ /* 0x001ea20000300a00 */
[----:B------:R-:W2:Y:S02]  /*1cd20*/  LDL.LU.64 R8, [R1+0xf28] ;  /* 0x000f280001087983 */ /* 0x000ea40000300a00 */
[----:B------:R-:W2:Y:S02]  /*1cd30*/  LDL.LU R4, [R1+0x2b0] ;  /* 0x0002b00001047983 */ /* 0x000ea40000300800 */
[----:B------:R-:W2:Y:S01]  /*1cd40*/  LDL.LU R5, [R1+0x2b4] ;  /* 0x0002b40001057983 */ /* 0x000ea20000300800 */
[----:B------:R-:W2:Y:S01]  /*1cd50*/  LDL.LU R6, [R1+0x2b8] ;  /* 0x0002b80001067983 */ /* 0x000ea20000300800 */
[----:B------:R-:W2:Y:S03]  /*1cd60*/  LDL.LU R7, [R1+0x2bc] ;  /* 0x0002bc0001077983 */ /* 0x000ea60000300800 */
[----:B--2---:R-:W-:Y:S01]  /*1cd70*/  STL.64 [R1+0xed0], R6 ;  /* 0x000ed00601007387 */ /* 0x004fe20000100a00 */
[----:B------:R0:W-:Y:S03]  /*1cd80*/  STL.64 [R1+0xec8], R4 ;  /* 0x000ec80401007387 */ /* 0x0001e60000100a00 */
[----:B0-----:R-:W2:Y:S01]  /*1cd90*/  LDL.LU R4, [R1+0xf0] ;  /* 0x0000f00001047983 */ /* 0x001ea20000300800 */
[----:B------:R-:W2:Y:S02]  /*1cda0*/  LDL.LU R5, [R1+0xf4] ;  /* 0x0000f40001057983 */ /* 0x000ea40000300800 */
[----:B------:R-:W2:Y:S02]  /*1cdb0*/  LDL.LU R6, [R1+0xf8] ;  /* 0x0000f80001067983 */ /* 0x000ea40000300800 */
[----:B------:R-:W2:Y:S01]  /*1cdc0*/  LDL.LU R7, [R1+0xfc] ;  /* 0x0000fc0001077983 */ /* 0x000ea20000300800 */
[C---:B---3--:R-:W-:Y:S01]  /*1cdd0*/  HMMA.16816.F32.BF16 R24, R12.reuse, R16, R24 ;  /* 0x000000100c18723c */ /* 0x048fe20000041818 */
[----:B--2---:R-:W-:Y:S01]  /*1cde0*/  STL.64 [R1+0xee0], R6 ;  /* 0x000ee00601007387 */ /* 0x004fe20000100a00 */
[----:B------:R0:W-:Y:S03]  /*1cdf0*/  STL.64 [R1+0xed8], R4 ;  /* 0x000ed80401007387 */ /* 0x0001e60000100a00 */
[----:B0-----:R-:W2:Y:S01]  /*1ce00*/  LDL.LU R4, [R1+0x100] ;  /* 0x0001000001047983 */ /* 0x001ea20000300800 */
[----:B------:R-:W2:Y:S02]  /*1ce10*/  LDL.LU R5, [R1+0x104] ;  /* 0x0001040001057983 */ /* 0x000ea40000300800 */
[----:B------:R-:W3:Y:S02]  /*1ce20*/  LDL.LU R6, [R1+0x108] ;  /* 0x0001080001067983 */ /* 0x000ee40000300800 */
[----:B------:R-:W3:Y:S02]  /*1ce30*/  LDL.LU R7, [R1+0x10c] ;  /* 0x00010c0001077983 */ /* 0x000ee40000300800 */
[----:B---3--:R-:W-:Y:S01]  /*1ce40*/  STL.64 [R1+0xef0], R6 ;  /* 0x000ef00601007387 */ /* 0x008fe20000100a00 */
[----:B--2---:R0:W-:Y:S03]  /*1ce50*/  STL.64 [R1+0xee8], R4 ;  /* 0x000ee80401007387 */ /* 0x0041e60000100a00 */
[----:B0-----:R-:W2:Y:S01]  /*1ce60*/  LDL.LU R4, [R1+0x110] ;  /* 0x0001100001047983 */ /* 0x001ea20000300800 */
[----:B------:R-:W2:Y:S02]  /*1ce70*/  LDL.LU R5, [R1+0x114] ;  /* 0x0001140001057983 */ /* 0x000ea40000300800 */
[----:B------:R-:W2:Y:S02]  /*1ce80*/  LDL.LU R6, [R1+0x118] ;  /* 0x0001180001067983 */ /* 0x000ea40000300800 */
[----:B------:R-:W2:Y:S02]  /*1ce90*/  LDL.LU R7, [R1+0x11c] ;  /* 0x00011c0001077983 */ /* 0x000ea40000300800 */
[----:B------:R-:W-:Y:S01]  /*1cea0*/  STL.64 [R1+0x140], R24 ;  /* 0x0001401801007387 */ /* 0x000fe20000100a00 */
[----:B------:R0:W-:Y:S03]  /*1ceb0*/  STL.64 [R1+0x148], R26 ;  /* 0x0001481a01007387 */ /* 0x0001e60000100a00 */
[----:B0-----:R-:W3:Y:S01]  /*1cec0*/  LDL.LU.64 R26, [R1+0xf20] ;  /* 0x000f2000011a7983 */ /* 0x001ee20000300a00 */
[----:B------:R-:W4:Y:S02]  /*1ced0*/  LDL.LU.64 R24, [R1+0xf18] ;  /* 0x000f180001187983 */ /* 0x000f240000300a00 */
[C---:B----4-:R-:W-:Y:S11]  /*1cee0*/  HMMA.16816.F32.BF16 R20, R12.reuse, R24, R20 ;  /* 0x000000180c14723c */ /* 0x050ff60000041814 */
[----:B------:R-:W-:Y:S11]  /*1cef0*/  @!UPT UIADD3 URZ, URZ, URZ, URZ ;  /* 0x0000003f3f3ff290 */ /* 0x000ff6000fffe03f */
[----:B------:R-:W-:Y:S01]  /*1cf00*/  @!UPT UIADD3 URZ, URZ, URZ, URZ ;  /* 0x0000003f3f3ff290 */ /* 0x000fe2000fffe03f */
[----:B------:R-:W-:Y:S01]  /*1cf10*/  STL.64 [R1+0x130], R20 ;  /* 0x0001301401007387 */ /* 0x000fe20000100a00 */
[----:B------:R0:W-:Y:S03]  /*1cf20*/  STL.64 [R1+0x138], R22 ;  /* 0x0001381601007387 */ /* 0x0001e60000100a00 */
[----:B0-----:R-:W4:Y:S01]  /*1cf30*/  LDL.LU.64 R22, [R1+0xf10] ;  /* 0x000f100001167983 */ /* 0x001f220000300a00 */
[----:B------:R-:W2:Y:S02]  /*1cf40*/  LDL.LU.64 R20, [R1+0xf08] ;  /* 0x000f080001147983 */ /* 0x000ea40000300a00 */
[----:B--2---:R-:W-:Y:S11]  /*1cf50*/  HMMA.16816.F32.BF16 R8, R12, R20, R8 ;  /* 0x000000140c08723c */ /* 0x004ff60000041808 */
[----:B------:R-:W-:Y:S11]  /*1cf60*/  @!UPT UIADD3 URZ, URZ, URZ, URZ ;  /* 0x0000003f3f3ff290 */ /* 0x000ff6000fffe03f */
[----:B------:R-:W-:Y:S02]  /*1cf70*/  @!UPT UIADD3 URZ, URZ, URZ, URZ ;  /* 0x0000003f3f3ff290 */ /* 0x000fe4000fffe03f */
[----:B------:R-:W-:Y:S02]  /*1cf80*/  IMAD.MOV.U32 R14, RZ, RZ, R9 ;  /* 0x000000ffff0e7224 */ /* 0x000fe400078e0009 */
[----:B------:R-:W-:Y:S02]  /*1cf90*/  IMAD.MOV.U32 R13, RZ, RZ, R10 ;  /* 0x000000ffff0d7224 */ /* 0x000fe400078e000a */
[----:B------:R-:W-:Y:S01]  /*1cfa0*/  IMAD.MOV.U32 R12, RZ, RZ, R11 ;  /* 0x000000ffff0c7224 */ /* 0x000fe200078e000b */
[----:B------:R0:W-:Y:S01]  /*1cfb0*/  STL [R1+0x120], R8 ;  /* 0x0001200801007387 */ /* 0x0001e20000100800 */
[----:B------:R-:W2:Y:S03]  /*1cfc0*/  LDL.LU.64 R10, [R1+0xf00] ;  /* 0x000f0000010a7983 */ /* 0x000ea60000300a00 */
[----:B0-----:R-:W2:Y:S01]  /*1cfd0*/  LDL.LU.64 R8, [R1+0xef8] ;  /* 0x000ef80001087983 */ /* 0x001ea20000300a00 */
[----:B------:R-:W-:Y:S02]  /*1cfe0*/  STL [R1+0xe30], R14 ;  /* 0x000e300e01007387 */ /* 0x000fe40000100800 */
        /* <DEDUP_REMOVED lines=10> */
[----:B------:R-:W2:Y:S02]  /*1d090*/  LDL.LU R15, [R1+0x28c] ;  /* 0x00028c00010f7983 */ /* 0x000ea40000300800 */
[----:B--2---:R-:W-:Y:S01]  /*1d0a0*/  STL.64 [R1+0xea8], R14 ;  /* 0x000ea80e01007387 */ /* 0x004fe20000100a00 */
[----:B------:R0:W-:Y:S02]  /*1d0b0*/  STL.64 [R1+0xea0], R12 ;  /* 0x000ea00c01007387 */ /* 0x0001e40000100a00 */
[----:B0-----:R-:W-:-:S02]  /*1d0c0*/  IMAD.MOV.U32 R12, RZ, RZ, R2 ;  /* 0x000000ffff0c7224 */ /* 0x001fc400078e0002 */
[----:B------:R-:W-:-:S07]  /*1d0d0*/  IMAD.MOV.U32 R13, RZ, RZ, R0 ;  /* 0x000000ffff0d7224 */ /* 0x000fce00078e0000 */
[C---:B------:R-:W-:Y:S11]  /*1d0e0*/  HMMA.16816.F32.BF16 R4, R8.reuse, R12, R4 ;  /* 0x0000000c0804723c */ /* 0x040ff60000041804 */
[----:B------:R-:W-:Y:S11]  /*1d0f0*/  @!UPT UIADD3 URZ, URZ, URZ, URZ ;  /* 0x0000003f3f3ff290 */ /* 0x000ff6000fffe03f */
[----:B------:R-:W-:Y:S01]  /*1d100*/  @!UPT UIADD3 URZ, URZ, URZ, URZ ;  /* 0x0000003f3f3ff290 */ /* 0x000fe2000fffe03f */
[----:B------:R-:W-:Y:S01]  /*1d110*/  STL.64 [R1+0x110], R4 ;  /* 0x0001100401007387 */ /* 0x000fe20000100a00 */
[----:B------:R0:W-:Y:S03]  /*1d120*/  STL.64 [R1+0x118], R6 ;  /* 0x0001180601007387 */ /* 0x0001e60000100a00 */
[----:B0-----:R-:W2:Y:S01]  /*1d130*/  LDL.LU.64 R6, [R1+0xef0] ;  /* 0x000ef00001067983 */ /* 0x001ea20000300a00 */
[----:B------:R-:W2:Y:S02]  /*1d140*/  LDL.LU.64 R4, [R1+0xee8] ;  /* 0x000ee80001047983 */ /* 0x000ea40000300a00 */
[C---:B--2---:R-:W-:Y:S11]  /*1d150*/  HMMA.16816.F32.BF16 R4, R8.reuse, R16, R4 ;  /* 0x000000100804723c */ /* 0x044ff60000041804 */
[----:B------:R-:W-:Y:S11]  /*1d160*/  @!UPT UIADD3 URZ, URZ, URZ, URZ ;  /* 0x0000003f3f3ff290 */ /* 0x000ff6000fffe03f */
[----:B------:R-:W-:Y:S01]  /*1d170*/  @!UPT UIADD3 URZ, URZ, URZ, URZ ;  /* 0x0000003f3f3ff290 */ /* 0x000fe2000fffe03f */
[----:B------:R-:W-:Y:S01]  /*1d180*/  STL.64 [R1+0x100], R4 ;  /* 0x0001000401007387 */ /* 0x000fe20000100a00 */
[----:B------:R0:W-:Y:S03]  /*1d190*/  STL.64 [R1+0x108], R6 ;  /* 0x0001080601007387 */ /* 0x0001e60000100a00 */
[----:B0-----:R-:W2:Y:S01]  /*1d1a0*/  LDL.LU.64 R6, [R1+0xee0] ;  /* 0x000ee00001067983 */ /* 0x001ea20000300a00 */
[----:B------:R-:W2:Y:S02]  /*1d1b0*/  LDL.LU.64 R4, [R1+0xed8] ;  /* 0x000ed80001047983 */ /* 0x000ea40000300a00 */
[----:B------:R0:W-:Y:S02]  /*1d1c0*/  STL.64 [R1+0xeb0], R16 ;  /* 0x000eb01001007387 */ /* 0x0001e40000100a00 */
[----:B0-----:R-:W3:Y:S01]  /*1d1d0*/  LDL.LU R16, [R1+0x290] ;  /* 0x0002900001107983 */ /* 0x001ee20000300800 */
[----:B------:R-:W3:Y:S02]  /*1d1e0*/  LDL.LU R17, [R1+0x294] ;  /* 0x0002940001117983 */ /* 0x000ee40000300800 */
[----:B------:R-:W3:Y:S02]  /*1d1f0*/  LDL.LU R18, [R1+0x298] ;  /* 0x0002980001127983 */ /* 0x000ee40000300800 */
[----:B------:R-:W3:Y:S01]  /*1d200*/  LDL.LU R19, [R1+0x29c] ;  /* 0x00029c0001137983 */ /* 0x000ee20000300800 */
[C---:B--2---:R-:W-:Y:S11]  /*1d210*/  HMMA.16816.F32.BF16 R4, R8.reuse, R24, R4 ;  /* 0x000000180804723c */ /* 0x044ff60000041804 */
[----:B------:R-:W-:Y:S11]  /*1d220*/  @!UPT UIADD3 URZ, URZ, URZ, URZ ;  /* 0x0000003f3f3ff290 */ /* 0x000ff6000fffe03f */
[----:B------:R-:W-:Y:S01]  /*1d230*/  @!UPT UIADD3 URZ, URZ, URZ, URZ ;  /* 0x0000003f3f3ff290 */ /* 0x000fe2000fffe03f */
[----:B------:R-:W-:Y:S01]  /*1d240*/  STL.64 [R1+0xf0], R4 ;  /* 0x0000f00401007387 */ /* 0x000fe20000100a00 */
[----:B------:R0:W-:Y:S03]  /*1d250*/  STL.64 [R1+0xf8], R6 ;  /* 0x0000f80601007387 */ /* 0x0001e60000100a00 */
[----:B0-----:R-:W2:Y:S01]  /*1d260*/  LDL.LU.64 R6, [R1+0xed0] ;  /* 0x000ed00001067983 */ /* 0x001ea20000300a00 */
[----:B------:R-:W2:Y:S02]  /*1d270*/  LDL.LU.64 R4, [R1+0xec8] ;  /* 0x000ec80001047983 */ /* 0x000ea40000300a00 */
[----:B--2---:R-:W-:Y:S01]  /*1d280*/  HMMA.16816.F32.BF16 R8, R8, R20, R4 ;  /* 0x000000140808723c */ /* 0x004fe20000041804 */
[----:B------:R-:W3:Y:S01]  /*1d290*/  LDL.LU.64 R6, [R1+0xec0] ;  /* 0x000ec00001067983 */ /* 0x000ee20000300a00 */
[----:B------:R-:W3:Y:S11]  /*1d2a0*/  LDL.LU.64 R4, [R1+0xeb8] ;  /* 0x000eb80001047983 */ /* 0x000ef60000300a00 */
[----:B------:R-:W-:Y:S10]  /*1d2b0*/  @!UPT UIADD3 URZ, URZ, URZ, URZ ;  /* 0x0000003f3f3ff290 */ /* 0x000ff4000fffe03f */
[----:B------:R0:W-:Y:S01]  /*1d2c0*/  STL.64 [R1+0xb0], R8 ;  /* 0x0000b00801007387 */ /* 0x0001e20000100a00 */
[----:B------:R1:W-:Y:S02]  /*1d2d0*/  STL [R1+0xb8], R10 ;  /* 0x0000b80a01007387 */ /* 0x0003e40000100800 */
[----:B------:R-:W-:Y:S01]  /*1d2e0*/  IMAD.MOV.U32 R28, RZ, RZ, R11 ;  /* 0x000000ffff1c7224 */ /* 0x000fe200078e000b */
[----:B0-----:R-:W2:Y:S01]  /*1d2f0*/  LDL.LU R8, [R1+0x260] ;  /* 0x0002600001087983 */ /* 0x001ea20000300800 */
[----:B------:R-:W2:Y:S02]  /*1d300*/  LDL.LU R9, [R1+0x264] ;  /* 0x0002640001097983 */ /* 0x000ea40000300800 */
[----:B-1----:R-:W2:Y:S02]  /*1d310*/  LDL.LU R10, [R1+0x268] ;  /* 0x00026800010a7983 */ /* 0x002ea40000300800 */
[----:B------:R-:W2:Y:S01]  /*1d320*/  LDL.LU R11, [R1+0x26c] ;  /* 0x00026c00010b7983 */ /* 0x000ea20000300800 */
[----:B------:R-:W-:Y:S01]  /*1d330*/  STL [R1+0xd08], R28 ;  /* 0x000d081c01007387 */ /* 0x000fe20000100800 */
[C---:B---3--:R-:W-:Y:S03]  /*1d340*/  HMMA.16816.F32.BF16 R12, R4.reuse, R12, R16 ;  /* 0x0000000c040c723c */ /* 0x048fe60000041810 */
[----:B------:R-:W3:Y:S11]  /*1d350*/  LDL.LU.64 R16, [R1+0xeb0] ;  /* 0x000eb00001107983 */ /* 0x000ef60000300a00 */
[----:B------:R-:W-:Y:S10]  /*1d360*/  @!UPT UIADD3 URZ, URZ, URZ, URZ ;  /* 0x0000003f3f3ff290 */ /* 0x000ff4000fffe03f */
[----:B------:R-:W-:Y:S02]  /*1d370*/  IMAD.MOV.U32 R2, RZ, RZ, R14 ;  /* 0x000000ffff027224 */ /* 0x000fe400078e000e */
[----:B------:R-:W-:Y:S02]  /*1d380*/  IMAD.MOV.U32 R3, RZ, RZ, R15 ;  /* 0x000000ffff037224 */ /* 0x000fe400078e000f */
[----:B------:R-:W-:Y:S02]  /*1d390*/  IMAD.MOV.U32 R0, RZ, RZ, R12 ;  /* 0x000000ffff007224 */ /* 0x000fe400078e000c */
[----:B------:R-:W-:Y:S01]  /*1d3a0*/  IMAD.MOV.U32 R29, RZ, RZ, R13 ;  /* 0x000000ffff1d7224 */ /* 0x000fe200078e000d */
[----:B------:R-:W3:Y:S01]  /*1d3b0*/  LDL.LU.64 R14, [R1+0xea8] ;  /* 0x000ea800010e7983 */ /* 0x000ee20000300a00 */
[----:B------:R-:W3:Y:S02]  /*1d3c0*/  LDL.LU.64 R12, [R1+0xea0] ;  /* 0x000ea000010c7983 */ /* 0x000ee40000300a00 */
[----:B------:R-:W-:Y:S02]  /*1d3d0*/  STL [R1+0xd18], R3 ;  /* 0x000d180301007387 */ /* 0x000fe40000100800 */
[----:B------:R-:W-:Y:S01]  /*1d3e0*/  STL [R1+0xd14], R2 ;  /* 0x000d140201007387 */ /* 0x000fe20000100800 */
[----:B------:R0:W-:Y:S04]  /*1d3f0*/  STL [R1+0xd10], R29 ;  /* 0x000d101d01007387 */ /* 0x0001e80000100800 */
[----:B0-----:R-:W4:Y:S01]  /*1d400*/  LDL R29, [R1+0x3a0] ;  /* 0x0003a000011d7983 */ /* 0x001f220000100800 */
[----:B------:R-:W-:Y:S01]  /*1d410*/  STL [R1+0xd0c], R0 ;  /* 0x000d0c0001007387 */ /* 0x000fe20000100800 */
[C---:B--2---:R-:W-:Y:S08]  /*1d420*/  HMMA.16816.F32.BF16 R8, R4.reuse, R24, R8 ;  /* 0x000000180408723c */ /* 0x044ff00000041808 */
[----:B---3--:R-:W-:Y:S01]  /*1d430*/  HMMA.16816.F32.BF16 R16, R4, R16, R12 ;  /* 0x000000100410723c */ /* 0x008fe2000004180c */
[----:B------:R-:W2:Y:S01]  /*1d440*/  LDL.LU.64 R14, [R1+0xe98] ;  /* 0x000e9800010e7983 */ /* 0x000ea20000300a00 */
[----:B------:R-:W2:Y:S11]  /*1d450*/  LDL.LU.64 R12, [R1+0xe90] ;  /* 0x000e9000010c7983 */ /* 0x000eb60000300a00 */
[----:B------:R-:W-:Y:S03]  /*1d460*/  @!UPT UIADD3 URZ, URZ, URZ, URZ ;  /* 0x0000003f3f3ff290 */ /* 0x000fe6000fffe03f */
[----:B------:R-:W-:-:S07]  /*1d470*/  IMAD.MOV.U32 R3, RZ, RZ, R11 ;  /* 0x000000ffff037224 */ /* 0x000fce00078e000b */
[----:B------:R-:W-:Y:S01]  /*1d480*/  STL.64 [R1+0x90], R16 ;  /* 0x0000901001007387 */ /* 0x000fe20000100a00 */
[----:B------:R0:W-:Y:S03]  /*1d490*/  STL.64 [R1+0x98], R18 ;  /* 0x0000981201007387 */ /* 0x0001e60000100a00 */
[----:B0-----:R-:W3:Y:S01]  /*1d4a0*/  LDL.LU.64 R18, [R1+0xe88] ;  /* 0x000e880001127983 */ /* 0x001ee20000300a00 */
[----:B------:R-:W3:Y:S02]  /*1d4b0*/  LDL.LU.64 R16, [R1+0xe80] ;  /* 0x000e800001107983 */ /* 0x000ee40000300a00 */
[----:B------:R-:W-:Y:S02]  /*1d4c0*/  STL.64 [R1+0x80], R8 ;  /* 0x0000800801007387 */ /* 0x000fe40000100a00 */
[----:B------:R2:W-:Y:S01]  /*1d4d0*/  STL [R1+0x88], R10 ;  /* 0x0000880a01007387 */ /* 0x0005e20000100800 */
[----:B------:R-:W-:Y:S01]  /*1d4e0*/  STL.64 [R1+0xe70], R26 ;  /* 0x000e701a01007387 */ /* 0x000fe20000100a00 */
[----:B----4-:R-:W-:Y:S01]  /*1d4f0*/  STL.64 [R1+0xe78], R22 ;  /* 0x000e781601007387 */ /* 0x010fe20000100a00 */
[----:B--2---:R-:W-:Y:S02]  /*1d500*/  HMMA.16816.F32.BF16 R8, R4, R20, R12 ;  /* 0x000000140408723c */ /* 0x004fe4000004180c */
[----:B------:R-:W2:Y:S11]  /*1d510*/  LDL.LU R4, [R1+0x70] ;  /* 0x0000700001047983 */ /* 0x000eb60000300800 */
[----:B------:R-:W-:Y:S10]  /*1d520*/  @!UPT UIADD3 URZ, URZ, URZ, URZ ;  /* 0x0000003f3f3ff290 */ /* 0x000ff4000fffe03f */
[----:B------:R0:W-:Y:S01]  /*1d530*/  STL.64 [R1+0x60], R8 ;  /* 0x0000600801007387 */ /* 0x0001e20000100a00 */
[----:B------:R1:W-:Y:S02]  /*1d540*/  STL.64 [R1+0x68], R10 ;  /* 0x0000680a01007387 */ /* 0x0003e40000100a00 */
[----:B------:R-:W2:Y:S02]  /*1d550*/  LDL.LU R5, [R1+0x74] ;  /* 0x0000740001057983 */ /* 0x000ea40000300800 */
[----:B------:R-:W4:Y:S01]  /*1d560*/  LDL.LU R6, [R1+0x78] ;  /* 0x0000780001067983 */ /* 0x000f220000300800 */
[----:B------:R-:W4:Y:S04]  /*1d570*/  LDL.LU R7, [R1+0x7c] ;  /* 0x00007c0001077983 */ /* 0x000f280000300800 */
[----:B0-----:R-:W3:Y:S01]  /*1d580*/  LDL.LU R8, [R1+0x1f0] ;  /* 0x0001f00001087983 */ /* 0x001ee20000300800 */
[----:B------:R-:W3:Y:S02]  /*1d590*/  LDL.LU R9, [R1+0x1f4] ;  /* 0x0001f40001097983 */ /* 0x000ee40000300800 */
[----:B-1----:R-:W3:Y:S02]  /*1d5a0*/  LDL.LU R10, [R1+0x1f8] ;  /* 0x0001f800010a7983 */ /* 0x002ee40000300800 */
[----:B------:R-:W3:Y:S01]  /*1d5b0*/  LDL.LU R11, [R1+0x1fc] ;  /* 0x0001fc00010b7983 */ /* 0x000ee20000300800 */
[----:B------:R-:W3:Y:S01]  /*1d5c0*/  LDL.LU R24, [R1+0x240] ;  /* 0x0002400001187983 */ /* 0x000ee20000300800 */
[----:B------:R-:W3:Y:S02]  /*1d5d0*/  LDL.LU R25, [R1+0x244] ;  /* 0x0002440001197983 */ /* 0x000ee40000300800 */
[----:B------:R-:W3:Y:S02]  /*1d5e0*/  LDL.LU R26, [R1+0x248] ;  /* 0x00024800011a7983 */ /* 0x000ee40000300800 */
[----:B------:R-:W3:Y:S01]  /*1d5f0*/  LDL.LU R27, [R1+0x24c] ;  /* 0x00024c00011b7983 */ /* 0x000ee20000300800 */
[----:B------:R-:W3:Y:S04]  /*1d600*/  LDL.64 R22, [R1+0x58] ;  /* 0x0000580001167983 */ /* 0x000ee80000100a00 */
[----:B----4-:R-:W-:Y:S01]  /*1d610*/  STL.64 [R1+0xde8], R6 ;  /* 0x000de80601007387 */ /* 0x010fe20000100a00 */
[----:B--2---:R0:W-:Y:S03]  /*1d620*/  STL.64 [R1+0xde0], R4 ;  /* 0x000de00401007387 */ /* 0x0041e60000100a00 */
[----:B0-----:R-:W2:Y:S01]  /*1d630*/  LDL.LU R4, [R1+0xc0] ;  /* 0x0000c00001047983 */ /* 0x001ea20000300800 */
[----:B------:R-:W2:Y:S02]  /*1d640*/  LDL.LU R5, [R1+0xc4] ;  /* 0x0000c40001057983 */ /* 0x000ea40000300800 */
[----:B------:R-:W4:Y:S02]  /*1d650*/  LDL.LU R6, [R1+0xc8] ;  /* 0x0000c80001067983 */ /* 0x000f240000300800 */
[----:B------:R-:W4:Y:S01]  /*1d660*/  LDL.LU R7, [R1+0xcc] ;  /* 0x0000cc0001077983 */ /* 0x000f220000300800 */
[----:B------:R-:W2:Y:S04]  /*1d670*/  LDL.64 R14, [R1+0x28] ;  /* 0x00002800010e7983 */ /* 0x000ea80000100a00 */
[----:B--2---:R0:W-:Y:S01]  /*1d680*/  STL.64 [R1+0xe48], R14 ;  /* 0x000e480e01007387 */ /* 0x0041e20000100a00 */
[----:B------:R-:W2:Y:S02]  /*1d690*/  LDL.LU R12, [R1+0x190] ;  /* 0x00019000010c7983 */ /* 0x000ea40000300800 */
[----:B------:R-:W2:Y:S01]  /*1d6a0*/  LDL.LU R13, [R1+0x194] ;  /* 0x00019400010d7983 */ /* 0x000ea20000300800 */
[----:B0-----:R-:W2:Y:S01]  /*1d6b0*/  LDL.LU R14, [R1+0x198] ;  /* 0x00019800010e7983 */ /* 0x001ea20000300800 */
[----:B------:R-:W2:Y:S03]  /*1d6c0*/  LDL.LU R15, [R1+0x19c] ;  /* 0x00019c00010f7983 */ /* 0x000ea60000300800 */
[----:B--2---:R0:W-:Y:S01]  /*1d6d0*/  STL.64 [R1+0xe68], R14 ;  /* 0x000e680e01007387 */ /* 0x0041e20000100a00 */
[----:B------:R-:W-:Y:S03]  /*1d6e0*/  STL.64 [R1+0xe60], R12 ;  /* 0x000e600c01007387 */ /* 0x000fe60000100a00 */
[----:B0-----:R-:W2:Y:S01]  /*1d6f0*/  LDL.64 R14, [R1+0x48] ;  /* 0x00004800010e7983 */ /* 0x001ea20000100a00 */
[----:B----4-:R0:W-:Y:S02]  /*1d700*/  STL.64 [R1+0xdf8], R6 ;  /* 0x000df80601007387 */ /* 0x0101e40000100a00 */
[----:B------:R-:W-:Y:S01]  /*1d710*/  STL.64 [R1+0xdf0], R4 ;  /* 0x000df00401007387 */ /* 0x000fe20000100a00 */
[----:B0-----:R-:W4:Y:S04]  /*1d720*/  LDL R6, [R1+0x8] ;  /* 0x0000080001067983 */ /* 0x001f280000100800 */
[----:B------:R-:W4:Y:S04]  /*1d730*/  LDL R7, [R1+0xc] ;  /* 0x00000c0001077983 */ /* 0x000f280000100800 */
[----:B----4-:R0:W-:Y:S04]  /*1d740*/  STL.64 [R1+0xe10], R6 ;  /* 0x000e100601007387 */ /* 0x0101e80000100a00 */
[----:B0-----:R-:W4:Y:S04]  /*1d750*/  LDL R6, [R1+0x18] ;  /* 0x0000180001067983 */ /* 0x001f280000100800 */
[----:B------:R-:W4:Y:S01]  /*1d760*/  LDL R7, [R1+0x1c] ;  /* 0x00001c0001077983 */ /* 0x000f220000100800 */
[C---:B---3--:R-:W-:Y:S08]  /*1d770*/  HMMA.16816.F32.BF16 R24, R16.reuse, R22, R24 ;  /* 0x000000161018723c */ /* 0x048ff00000041818 */
[----:B--2---:R-:W-:Y:S01]  /*1d780*/  HMMA.16816.F32.BF16 R8, R16, R14, R8 ;  /* 0x0000000e1008723c */ /* 0x004fe20000041808 */
[----:B----4-:R0:W-:Y:S01]  /*1d790*/  STL.64 [R1+0xe38], R6 ;  /* 0x000e380601007387 */ /* 0x0101e20000100a00 */
[----:B------:R-:W2:Y:S02]  /*1d7a0*/  LDL.LU R4, [R1+0x160] ;  /* 0x0001600001047983 */ /* 0x000ea40000300800 */
[----:B------:R-:W2:Y:S01]  /*1d7b0*/  LDL.LU R5, [R1+0x164] ;  /* 0x0001640001057983 */ /* 0x000ea20000300800 */
[----:B0-----:R-:W3:Y:S01]  /*1d7c0*/  LDL.LU R6, [R1+0x168] ;  /* 0x0001680001067983 */ /* 0x001ee20000300800 */
[----:B------:R-:W3:Y:S02]  /*1d7d0*/  LDL.LU R7, [R1+0x16c] ;  /* 0x00016c0001077983 */ /* 0x000ee40000300800 */
[----:B------:R-:W-:-:S02]  /*1d7e0*/  IMAD.MOV.U32 R2, RZ, RZ, R22 ;  /* 0x000000ffff027224 */ /* 0x000fc400078e0016 */
[----:B------:R-:W-:Y:S01]  /*1d7f0*/  IMAD.MOV.U32 R0, RZ, RZ, R23 ;  /* 0x000000ffff007224 */ /* 0x000fe200078e0017 */
[----:B---3--:R0:W-:Y:S01]  /*1d800*/  STL.64 [R1+0xe58], R6 ;  /* 0x000e580601007387 */ /* 0x0081e20000100a00 */
[----:B--2---:R-:W-:Y:S03]  /*1d810*/  STL.64 [R1+0xe50], R4 ;  /* 0x000e500401007387 */ /* 0x004fe60000100a00 */
[----:B0-----:R-:W2:Y:S01]  /*1d820*/  LDL.64 R6, [R1+0x38] ;  /* 0x0000380001067983 */ /* 0x001ea20000100a00 */
[----:B------:R-:W3:Y:S02]  /*1d830*/  LDL.LU.64 R22, [R1+0xe78] ;  /* 0x000e780001167983 */ /* 0x000ee40000300a00 */
[----:B------:R-:W-:Y:S02]  /*1d840*/  STL.64 [R1+0x2c0], R24 ;  /* 0x0002c01801007387 */ /* 0x000fe40000100a00 */
[----:B------:R0:W-:Y:S02]  /*1d850*/  STL.64 [R1+0x2c8], R26 ;  /* 0x0002c81a01007387 */ /* 0x0001e40000100a00 */
[----:B0-----:R-:W4:Y:S01]  /*1d860*/  LDL.LU.64 R26, [R1+0xe70] ;  /* 0x000e7000011a7983 */ /* 0x001f220000300a00 */
[----:B------:R0:W-:Y:S02]  /*1d870*/  STL.64 [R1+0x2d0], R8 ;  /* 0x0002d00801007387 */ /* 0x0001e40000100a00 */
[----:B------:R2:W-:Y:S02]  /*1d880*/  STL.64 [R1+0x2d8], R10 ;  /* 0x0002d80a01007387 */ /* 0x0005e40000100a00 */
[----:B0-----:R-:W-:-:S02]  /*1d890*/  IMAD.MOV.U32 R9, RZ, RZ, R14 ;  /* 0x000000ffff097224 */ /* 0x001fc400078e000e */
[----:B------:R-:W-:Y:S02]  /*1d8a0*/  IMAD.MOV.U32 R8, RZ, RZ, R15 ;  /* 0x000000ffff087224 */ /* 0x000fe400078e000f */
[----:B------:R-:W3:Y:S01]  /*1d8b0*/  LDL.LU.64 R14, [R1+0xe68] ;  /* 0x000e6800010e7983 */ /* 0x000ee20000300a00 */
[----:B------:R-:W3:Y:S02]  /*1d8c0*/  LDL.LU.64 R12, [R1+0xe60] ;  /* 0x000e6000010c7983 */ /* 0x000ee40000300a00 */
[----:B--2---:R-:W-:Y:S02]  /*1d8d0*/  IMAD.MOV.U32 R11, RZ, RZ, R6 ;  /* 0x000000ffff0b7224 */ /* 0x004fe400078e0006 */
[----:B------:R-:W-:Y:S01]  /*1d8e0*/  IMAD.MOV.U32 R10, RZ, RZ, R7 ;  /* 0x000000ffff0a7224 */ /* 0x000fe200078e0007 */
[----:B---3--:R-:W-:Y:S01]  /*1d8f0*/  HMMA.16816.F32.BF16 R12, R16, R6, R12 ;  /* 0x00000006100c723c */ /* 0x008fe2000004180c */
[----:B------:R-:W2:Y:S01]  /*1d900*/  LDL.LU.64 R6, [R1+0xe58] ;  /* 0x000e580001067983 */ /* 0x000ea20000300a00 */
[----:B------:R-:W2:Y:S11]  /*1d910*/  LDL.LU.64 R4, [R1+0xe50] ;  /* 0x000e500001047983 */ /* 0x000eb60000300a00 */
[----:B------:R-:W-:Y:S10]  /*1d920*/  @!UPT UIADD3 URZ, URZ, URZ, URZ ;  /* 0x0000003f3f3ff290 */ /* 0x000ff4000fffe03f */
[----:B------:R-:W-:Y:S01]  /*1d930*/  STL.64 [R1+0x2e0], R12 ;  /* 0x0002e00c01007387 */ /* 0x000fe20000100a00 */
[----:B------:R0:W-:Y:S03]  /*1d940*/  STL.64 [R1+0x2e8], R14 ;  /* 0x0002e80e01007387 */ /* 0x0001e60000100a00 */
[----:B0-----:R-:W2:Y:S01]  /*1d950*/  LDL.LU.64 R14, [R1+0xe48] ;  /* 0x000e4800010e7983 */ /* 0x001ea20000300a00 */
[----:B------:R-:W-:Y:S02]  /*1d960*/  IMAD.MOV.U32 R20, RZ, RZ, R25 ;  /* 0x000000ffff147224 */ /* 0x000fe400078e0019 */
[----:B------:R-:W-:Y:S02]  /*1d970*/  IMAD.MOV.U32 R21, RZ, RZ, R13 ;  /* 0x000000ffff157224 */ /* 0x000fe400078e000d */
[----:B------:R-:W-:Y:S03]  /*1d980*/  STL.64 [R1+0xe20], R22 ;  /* 0x000e201601007387 */ /* 0x000fe60000100a00 */
[----:B------:R0:W-:Y:S04]  /*1d990*/  STL.64 [R1+0xe18], R20 ;  /* 0x000e181401007387 */ /* 0x0001e80000100a00 */
[----:B0-----:R-:W3:Y:S01]  /*1d9a0*/  LDL.LU R20, [R1+0xe0] ;  /* 0x0000e00001147983 */ /* 0x001ee20000300800 */
[----:B------:R-:W3:Y:S02]  /*1d9b0*/  LDL.LU R21, [R1+0xe4] ;  /* 0x0000e40001157983 */ /* 0x000ee40000300800 */
[----:B------:R-:W3:Y:S02]  /*1d9c0*/  LDL.LU R22, [R1+0xe8] ;  /* 0x0000e80001167983 */ /* 0x000ee40000300800 */
[----:B------:R-:W3:Y:S01]  /*1d9d0*/  LDL.LU R23, [R1+0xec] ;  /* 0x0000ec0001177983 */ /* 0x000ee20000300800 */
[----:B------:R4:W-:Y:S01]  /*1d9e0*/  STL.64 [R1+0xe08], R10 ;  /* 0x000e080a01007387 */ /* 0x0009e20000100a00 */
[----:B------:R0:W-:Y:S02]  /*1d9f0*/  STL.64 [R1+0xe00], R8 ;  /* 0x000e000801007387 */ /* 0x0001e40000100a00 */
[----:B----4-:R-:W-:Y:S01]  /*1da00*/  IMAD.MOV.U32 R10, RZ, RZ, R26 ;  /* 0x000000ffff0a7224 */ /* 0x010fe200078e001a */
[----:B0-----:R-:W4:Y:S01]  /*1da10*/  LDL.LU R8, [R1+0xd0] ;  /* 0x0000d00001087983 */ /* 0x001f220000300800 */
[----:B------:R-:W4:Y:S02]  /*1da20*/  LDL.LU R9, [R1+0xd4] ;  /* 0x0000d40001097983 */ /* 0x000f240000300800 */
[----:B------:R-:W3:Y:S02]  /*1da30*/  LDL.LU R26, [R1+0xe44] ;  /* 0x000e4400011a7983 */ /* 0x000ee40000300800 */
[----:B------:R-:W-:-:S02]  /*1da40*/  IMAD.MOV.U32 R11, RZ, RZ, R27 ;  /* 0x000000ffff0b7224 */ /* 0x000fc400078e001b */
[----:B------:R-:W3:Y:S01]  /*1da50*/  LDL.LU R27, [R1+0xe40] ;  /* 0x000e4000011b7983 */ /* 0x000ee20000300800 */
[C---:B--2---:R-:W-:Y:S11]  /*1da60*/  HMMA.16816.F32.BF16 R4, R16.reuse, R14, R4 ;  /* 0x0000000e1004723c */ /* 0x044ff60000041804 */
[----:B------:R-:W-:Y:S11]  /*1da70*/  @!UPT UIADD3 URZ, URZ, URZ, URZ ;  /* 0x0000003f3f3ff290 */ /* 0x000ff6000fffe03f */
[----:B------:R-:W-:Y:S01]  /*1da80*/  @!UPT UIADD3 URZ, URZ, URZ, URZ ;  /* 0x0000003f3f3ff290 */ /* 0x000fe2000fffe03f */
[----:B------:R-:W-:Y:S01]  /*1da90*/  STL.64 [R1+0x330], R4 ;  /* 0x0003300401007387 */ /* 0x000fe20000100a00 */
[----:B------:R0:W-:Y:S03]  /*1daa0*/  STL.64 [R1+0x338], R6 ;  /* 0x0003380601007387 */ /* 0x0001e60000100a00 */
[----:B0-----:R-:W3:Y:S01]  /*1dab0*/  LDL.LU.64 R6, [R1+0xe38] ;  /* 0x000e380001067983 */ /* 0x001ee20000300a00 */
[----:B------:R-:W-:Y:S02]  /*1dac0*/  IMAD.MOV.U32 R28, RZ, RZ, R14 ;  /* 0x000000ffff1c7224 */ /* 0x000fe400078e000e */
[----:B------:R-:W-:Y:S02]  /*1dad0*/  IMAD.MOV.U32 R25, RZ, RZ, R12 ;  /* 0x000000ffff197224 */ /* 0x000fe400078e000c */
[----:B------:R-:W2:Y:S01]  /*1dae0*/  LDL.LU R14, [R1+0xe30] ;  /* 0x000e3000010e7983 */ /* 0x000ea20000300800 */
[----:B------:R-:W2:Y:S01]  /*1daf0*/  LDL.LU.64 R12, [R1+0xe28] ;  /* 0x000e2800010c7983 */ /* 0x000ea20000300a00 */
[C---:B---3--:R-:W-:Y:S03]  /*1db00*/  HMMA.16816.F32.BF16 R4, R16.reuse, R6, R20 ;  /* 0x000000061004723c */ /* 0x048fe60000041814 */
[----:B------:R-:W3:Y:S01]  /*1db10*/  LDL.LU.64 R22, [R1+0xe20] ;  /* 0x000e200001167983 */ /* 0x000ee20000300a00 */
[----:B------:R-:W2:Y:S11]  /*1db20*/  LDL.LU.64 R20, [R1+0xe18] ;  /* 0x000e180001147983 */ /* 0x000eb60000300a00 */
[----:B------:R-:W-:Y:S08]  /*1db30*/  @!UPT UIADD3 URZ, URZ, URZ, URZ ;  /* 0x0000003f3f3ff290 */ /* 0x000ff0000fffe03f */
[----:B------:R-:W-:Y:S01]  /*1db40*/  STL.64 [R1+0x370], R4 ;  /* 0x0003700401007387 */ /* 0x000fe20000100a00 */
[----:B------:R0:W-:Y:S03]  /*1db50*/  STL.64 [R1+0x378], R6 ;  /* 0x0003780601007387 */ /* 0x0001e60000100a00 */
[----:B0-----:R-:W4:Y:S02]  /*1db60*/  LDL.LU.64 R6, [R1+0xe10] ;  /* 0x000e100001067983 */ /* 0x001f240000300a00 */
[C---:B----4-:R-:W-:Y:S02]  /*1db70*/  HMMA.16816.F32.BF16 R4, R16.reuse, R6, R8 ;  /* 0x000000061004723c */ /* 0x050fe40000041808 */
[----:B------:R-:W4:Y:S01]  /*1db80*/  LDL.LU.64 R10, [R1+0xe08] ;  /* 0x000e0800010a7983 */ /* 0x000f220000300a00 */
[----:B------:R-:W2:Y:S11]  /*1db90*/  LDL.LU.64 R8, [R1+0xe00] ;  /* 0x000e000001087983 */ /* 0x000eb60000300a00 */
[----:B------:R-:W-:Y:S09]  /*1dba0*/  @!UPT UIADD3 URZ, URZ, URZ, URZ ;  /* 0x0000003f3f3ff290 */ /* 0x000ff2000fffe03f */
        /* <DEDUP_REMOVED lines=11> */
[----:B------:R-:W-:Y:S02]  /*1dc60*/  STL.64 [R1+0xd50], R26 ;  /* 0x000d501a01007387 */ /* 0x000fe40000100a00 */
[----:B------:R-:W-:Y:S01]  /*1dc70*/  STL.64 [R1+0xd48], R24 ;  /* 0x000d481801007387 */ /* 0x000fe20000100a00 */
[----:B---3--:R-:W-:Y:S01]  /*1dc80*/  STL.64 [R1+0xd60], R22 ;  /* 0x000d601601007387 */ /* 0x008fe20000100a00 */
[----:B------:R0:W-:Y:S01]  /*1dc90*/  STL.64 [R1+0xd58], R20 ;  /* 0x000d581401007387 */ /* 0x0001e20000100a00 */
[----:B--2---:R-:W-:Y:S11]  /*1dca0*/  HMMA.16816.F32.BF16 R4, R16, R22, R4 ;  /* 0x000000161004723c */ /* 0x004ff60000041804 */
[----:B------:R-:W-:Y:S11]  /*1dcb0*/  @!UPT UIADD3 URZ, URZ, URZ, URZ ;  /* 0x0000003f3f3ff290 */ /* 0x000ff6000fffe03f */
[----:B------:R-:W-:Y:S01]  /*1dcc0*/  @!UPT UIADD3 URZ, URZ, URZ, URZ ;  /* 0x0000003f3f3ff290 */ /* 0x000fe2000fffe03f */
[----:B------:R-:W-:Y:S01]  /*1dcd0*/  STL.64 [R1+0x340], R4 ;  /* 0x0003400401007387 */ /* 0x000fe20000100a00 */
[----:B------:R-:W-:Y:S02]  /*1dce0*/  STL.64 [R1+0x348], R6 ;  /* 0x0003480601007387 */ /* 0x000fe40000100a00 */
[----:B0-----:R-:W2:Y:S02]  /*1dcf0*/  LDL.LU R20, [R1+0x140] ;  /* 0x0001400001147983 */ /* 0x001ea40000300800 */
[----:B------:R-:W2:Y:S01]  /*1dd00*/  LDL.LU R21, [R1+0x144] ;  /* 0x0001440001157983 */ /* 0x000ea20000300800 */
[----:B------:R-:W3:Y:S01]  /*1dd10*/  LDL.LU R22, [R1+0x148] ;  /* 0x0001480001167983 */ /* 0x000ee20000300800 */
[----:B------:R-:W3:Y:S03]  /*1dd20*/  LDL.LU R23, [R1+0x14c] ;  /* 0x00014c0001177983 */ /* 0x000ee60000300800 */
[----:B------:R-:W-:Y:S04]  /*1dd30*/  LDSM.16.MT88.4 R4, [R29+0x9800] ;  /* 0x009800001d04783b */ /* 0x000fe80000004200 */
[----:B---3--:R0:W-:Y:S01]  /*1dd40*/  STL.64 [R1+0xd70], R22 ;  /* 0x000d701601007387 */ /* 0x0081e20000100a00 */
[----:B--2---:R-:W-:Y:S03]  /*1dd50*/  STL.64 [R1+0xd68], R20 ;  /* 0x000d681401007387 */ /* 0x004fe60000100a00 */
[----:B0-----:R-:W2:Y:S04]  /*1dd60*/  LDL.LU.64 R22, [R1+0x18] ;  /* 0x0000180001167983 */ /* 0x001ea80000300a00 */
[----:B--2---:R0:W-:Y:S02]  /*1dd70*/  STL.64 [R1+0xd80], R22 ;  /* 0x000d801601007387 */ /* 0x0041e40000100a00 */
[----:B0-----:R-:W-:-:S02]  /*1dd80*/  IMAD.MOV.U32 R22, RZ, RZ, R28 ;  /* 0x000000ffff167224 */ /* 0x001fc400078e001c */
[----:B------:R-:W-:-:S05]  /*1dd90*/  IMAD.MOV.U32 R23, RZ, RZ, R15 ;  /* 0x000000ffff177224 */ /* 0x000fca00078e000f */
[----:B------:R-:W-:Y:S01]  /*1dda0*/  STL.64 [R1+0xd98], R22 ;  /* 0x000d981601007387 */ /* 0x000fe20000100a00 */
[----:B------:R-:W2:Y:S03]  /*1ddb0*/  LDL.LU.64 R26, [R1+0x8] ;  /* 0x00000800011a7983 */ /* 0x000ea60000300a00 */
[----:B--2---:R0:W-:Y:S01]  /*1ddc0*/  STL.64 [R1+0xd78], R26 ;  /* 0x000d781a01007387 */ /* 0x0041e20000100a00 */
[----:B------:R-:W2:Y:S02]  /*1ddd0*/  LDL.LU R24, [R1+0x150] ;  /* 0x0001500001187983 */ /* 0x000ea40000300800 */
[----:B------:R-:W2:Y:S01]  /*1dde0*/  LDL.LU R25, [R1+0x154] ;  /* 0x0001540001197983 */ /* 0x000ea20000300800 */
[----:B0-----:R-:W3:Y:S01]  /*1ddf0*/  LDL.LU R26, [R1+0x158] ;  /* 0x00015800011a7983 */ /* 0x001ee20000300800 */
[----:B------:R-:W3:Y:S02]  /*1de00*/  LDL.LU R27, [R1+0x15c] ;  /* 0x00015c00011b7983 */ /* 0x000ee40000300800 */
[----:B----4-:R-:W-:-:S02]  /*1de10*/  IMAD.MOV.U32 R22, RZ, RZ, R11 ;  /* 0x000000ffff167224 */ /* 0x010fc400078e000b */
[----:B------:R-:W-:Y:S01]  /*1de20*/  IMAD.MOV.U32 R23, RZ, RZ, R10 ;  /* 0x000000ffff177224 */ /* 0x000fe200078e000a */
[----:B------:R-:W4:Y:S04]  /*1de30*/  LDL R11, [R1+0x39c] ;  /* 0x00039c00010b7983 */ /* 0x000f280000100800 */
[----:B------:R-:W-:Y:S04]  /*1de40*/  STL.64 [R1+0xdb0], R22 ;  /* 0x000db01601007387 */ /* 0x000fe80000100a00 */
[----:B---3--:R-:W-:Y:S01]  /*1de50*/  STL.64 [R1+0xd90], R26 ;  /* 0x000d901a01007387 */ /* 0x008fe20000100a00 */
[----:B--2---:R0:W-:Y:S03]  /*1de60*/  STL.64 [R1+0xd88], R24 ;  /* 0x000d881801007387 */ /* 0x0041e60000100a00 */
[----:B0-----:R-:W2:Y:S01]  /*1de70*/  LDL.LU R24, [R1+0x1b0] ;  /* 0x0001b00001187983 */ /* 0x001ea20000300800 */
[----:B------:R-:W2:Y:S02]  /*1de80*/  LDL.LU R25, [R1+0x1b4] ;  /* 0x0001b40001197983 */ /* 0x000ea40000300800 */
[----:B------:R-:W3:Y:S02]  /*1de90*/  LDL.LU R26, [R1+0x1b8] ;  /* 0x0001b800011a7983 */ /* 0x000ee40000300800 */
[----:B------:R-:W3:Y:S02]  /*1dea0*/  LDL.LU R27, [R1+0x1bc] ;  /* 0x0001bc00011b7983 */ /* 0x000ee40000300800 */
[----:B------:R-:W-:-:S02]  /*1deb0*/  IMAD.MOV.U32 R22, RZ, RZ, R9 ;  /* 0x000000ffff167224 */ /* 0x000fc400078e0009 */
[----:B------:R-:W-:Y:S01]  /*1dec0*/  IMAD.MOV.U32 R23, RZ, RZ, R8 ;  /* 0x000000ffff177224 */ /* 0x000fe200078e0008 */
[----:B------:R-:W2:Y:S04]  /*1ded0*/  LDL R15, [R1+0x398] ;  /* 0x00039800010f7983 */ /* 0x000ea80000100800 */
[----:B----4-:R-:W0:Y:S04]  /*1dee0*/  LDSM.16.MT88.4 R8, [R11+0x9800] ;  /* 0x009800000b08783b */ /* 0x010e280000004200 */
[----:B------:R-:W-:Y:S04]  /*1def0*/  STL.64 [R1+0xdc8], R22 ;  /* 0x000dc81601007387 */ /* 0x000fe80000100a00 */
[----:B---3--:R-:W-:Y:S01]  /*1df00*/  STL.64 [R1+0xda8], R26 ;  /* 0x000da81a01007387 */ /* 0x008fe20000100a00 */
[----:B--2---:R1:W-:Y:S03]  /*1df10*/  STL.64 [R1+0xda0], R24 ;  /* 0x000da01801007387 */ /* 0x0043e60000100a00 */
[----:B-1----:R-:W2:Y:S01]  /*1df20*/  LDL.LU R24, [R1+0x1e0] ;  /* 0x0001e00001187983 */ /* 0x002ea20000300800 */
[----:B------:R-:W2:Y:S02]  /*1df30*/  LDL.LU R25, [R1+0x1e4] ;  /* 0x0001e40001197983 */ /* 0x000ea40000300800 */
[----:B------:R-:W3:Y:S02]  /*1df40*/  LDL.LU R26, [R1+0x1e8] ;  /* 0x0001e800011a7983 */ /* 0x000ee40000300800 */
[----:B------:R-:W3:Y:S02]  /*1df50*/  LDL.LU R27, [R1+0x1ec] ;  /* 0x0001ec00011b7983 */ /* 0x000ee40000300800 */
        /* <DEDUP_REMOVED lines=16> */
[----:B0-----:R0:W-:Y:S01]  /*1e060*/  STL.64 [R1+0xd40], R10 ;  /* 0x000d400a01007387 */ /* 0x0011e20000100a00 */
[----:B------:R1:W-:Y:S02]  /*1e070*/  STL.64 [R1+0xd38], R8 ;  /* 0x000d380801007387 */ /* 0x0003e40000100a00 */
[----:B0-----:R-:W-:-:S02]  /*1e080*/  IMAD.MOV.U32 R10, RZ, RZ, R13 ;  /* 0x000000ffff0a7224 */ /* 0x001fc400078e000d */
[----:B-1----:R-:W-:Y:S02]  /*1e090*/  IMAD.MOV.U32 R9, RZ, RZ, R14 ;  /* 0x000000ffff097224 */ /* 0x002fe400078e000e */
[----:B------:R-:W-:Y:S01]  /*1e0a0*/  IMAD.MOV.U32 R11, RZ, RZ, R12 ;  /* 0x000000ffff0b7224 */ /* 0x000fe200078e000c */
[----:B------:R-:W4:Y:S04]  /*1e0b0*/  LDL.LU R8, [R1+0x120] ;  /* 0x0001200001087983 */ /* 0x000f280000300800 */
[----:B------:R-:W0:Y:S04]  /*1e0c0*/  LDSM.16.MT88.4 R12, [R15+0x9800] ;  /* 0x009800000f0c783b */ /* 0x000e280000004200 */
[----:B0-----:R-:W-:Y:S01]  /*1e0d0*/  STL.64 [R1+0xc50], R14 ;  /* 0x000c500e01007387 */ /* 0x001fe20000100a00 */
[----:B------:R0:W-:Y:S03]  /*1e0e0*/  STL.64 [R1+0xc48], R12 ;  /* 0x000c480c01007387 */ /* 0x0001e60000100a00 */
[----:B0-----:R-:W3:Y:S01]  /*1e0f0*/  LDL.LU R12, [R1+0x200] ;  /* 0x00020000010c7983 */ /* 0x001ee20000300800 */
[----:B------:R-:W3:Y:S02]  /*1e100*/  LDL.LU R13, [R1+0x204] ;  /* 0x00020400010d7983 */ /* 0x000ee40000300800 */
[----:B------:R-:W3:Y:S02]  /*1e110*/  LDL.LU R14, [R1+0x208] ;  /* 0x00020800010e7983 */ /* 0x000ee40000300800 */
[----:B------:R-:W3:Y:S02]  /*1e120*/  LDL.LU R15, [R1+0x20c] ;  /* 0x00020c00010f7983 */ /* 0x000ee40000300800 */
[----:B------:R-:W-:-:S02]  /*1e130*/  IMAD.MOV.U32 R22, RZ, RZ, R2 ;  /* 0x000000ffff167224 */ /* 0x000fc400078e0002 */
[----:B------:R-:W-:-:S07]  /*1e140*/  IMAD.MOV.U32 R23, RZ, RZ, R0 ;  /* 0x000000ffff177224 */ /* 0x000fce00078e0000 */
[C---:B--2---:R-:W-:Y:S01]  /*1e150*/  HMMA.16816.F32.BF16 R20, R4.reuse, R22, R24 ;  /* 0x000000160414723c */ /* 0x044fe20000041818 */
[----:B---3--:R-:W-:Y:S01]  /*1e160*/  STL.64 [R1+0xd28], R14 ;  /* 0x000d280e01007387 */ /* 0x008fe20000100a00 */
[----:B------:R0:W-:Y:S03]  /*1e170*/  STL.64 [R1+0xd20], R12 ;  /* 0x000d200c01007387 */ /* 0x0001e60000100a00 */
[----:B0-----:R-:W2:Y:S01]  /*1e180*/  LDL.LU R12, [R1+0x250] ;  /* 0x00025000010c7983 */ /* 0x001ea20000300800 */
[----:B------:R-:W2:Y:S02]  /*1e190*/  LDL.LU R13, [R1+0x254] ;  /* 0x00025400010d7983 */ /* 0x000ea40000300800 */
[----:B------:R-:W2:Y:S02]  /*1e1a0*/  LDL.LU R14, [R1+0x258] ;  /* 0x00025800010e7983 */ /* 0x000ea40000300800 */
[----:B------:R-:W2:Y:S01]  /*1e1b0*/  LDL.LU R15, [R1+0x25c] ;  /* 0x00025c00010f7983 */ /* 0x000ea20000300800 */
[----:B------:R-:W3:Y:S01]  /*1e1c0*/  LDL.LU.64 R26, [R1+0xdd8] ;  /* 0x000dd800011a7983 */ /* 0x000ee20000300a00 */
[----:B------:R-:W3:Y:S11]  /*1e1d0*/  LDL.LU.64 R24, [R1+0xdd0] ;  /* 0x000dd00001187983 */ /* 0x000ef60000300a00 */
[----:B------:R-:W-:Y:S02]  /*1e1e0*/  STL.64 [R1+0x160], R20 ;  /* 0x0001601401007387 */ /* 0x000fe40000100a00 */
[----:B------:R0:W-:Y:S02]  /*1e1f0*/  STL.64 [R1+0x168], R22 ;  /* 0x0001681601007387 */ /* 0x0001e40000100a00 */
[----:B0-----:R-:W3:Y:S02]  /*1e200*/  LDL.LU.64 R22, [R1+0xdc8] ;  /* 0x000dc80001167983 */ /* 0x001ee40000300a00 */
[C---:B---3--:R-:W-:Y:S02]  /*1e210*/  HMMA.16816.F32.BF16 R20, R4.reuse, R22, R24 ;  /* 0x000000160414723c */ /* 0x048fe40000041818 */
[----:B------:R-:W3:Y:S01]  /*1e220*/  LDL.LU.64 R26, [R1+0xdc0] ;  /* 0x000dc000011a7983 */ /* 0x000ee20000300a00 */
[----:B------:R-:W3:Y:S11]  /*1e230*/  LDL.LU.64 R24, [R1+0xdb8] ;  /* 0x000db80001187983 */ /* 0x000ef60000300a00 */
[----:B------:R-:W-:Y:S09]  /*1e240*/  @!UPT UIADD3 URZ, URZ, URZ, URZ ;  /* 0x0000003f3f3ff290 */ /* 0x000ff2000fffe03f */
[----:B------:R-:W-:Y:S01]  /*1e250*/  STL.64 [R1+0x240], R20 ;  /* 0x0002401401007387 */ /* 0x000fe20000100a00 */
[----:B------:R0:W-:Y:S03]  /*1e260*/  STL.64 [R1+0x248], R22 ;  /* 0x0002481601007387 */ /* 0x0001e60000100a00 */
        /* <DEDUP_REMOVED lines=15> */
[C---:B---3--:R-:W-:Y:S01]  /*1e360*/  HMMA.16816.F32.BF16 R24, R4.reuse, R22, R24 ;  /* 0x000000160418723c */ /* 0x048fe20000041818 */
[----:B------:R-:W-:Y:S02]  /*1e370*/  IMAD.MOV.U32 R0, RZ, RZ, R22 ;  /* 0x000000ffff007224 */ /* 0x000fe400078e0016 */
[----:B------:R-:W-:Y:S11]  /*1e380*/  IMAD.MOV.U32 R28, RZ, RZ, R23 ;  /* 0x000000ffff1c7224 */ /* 0x000ff600078e0017 */
[----:B------:R-:W-:Y:S09]  /*1e390*/  @!UPT UIADD3 URZ, URZ, URZ, URZ ;  /* 0x0000003f3f3ff290 */ /* 0x000ff2000fffe03f */
[----:B------:R-:W-:Y:S01]  /*1e3a0*/  STL.64 [R1+0x320], R24 ;  /* 0x0003201801007387 */ /* 0x000fe20000100a00 */
[----:B------:R0:W-:Y:S03]  /*1e3b0*/  STL.64 [R1+0x328], R26 ;  /* 0x0003281a01007387 */ /* 0x0001e60000100a00 */
[----:B0-----:R-:W3:Y:S01]  /*1e3c0*/  LDL.LU.64 R26, [R1+0xd78] ;  /* 0x000d7800011a7983 */ /* 0x001ee20000300a00 */
[----:B------:R-:W3:Y:S02]  /*1e3d0*/  LDL.LU.64 R22, [R1+0xd70] ;  /* 0x000d700001167983 */ /* 0x000ee40000300a00 */
[----:B------:R-:W3:Y:S02]  /*1e3e0*/  LDL.LU.64 R20, [R1+0xd68] ;  /* 0x000d680001147983 */ /* 0x000ee40000300a00 */
[----:B---3--:R-:W-:Y:S01]  /*1e3f0*/  HMMA.16816.F32.BF16 R20, R4, R26, R20 ;  /* 0x0000001a0414723c */ /* 0x008fe20000041814 */
[----:B------:R-:W-:-:S02]  /*1e400*/  IMAD.MOV.U32 R2, RZ, RZ, R26 ;  /* 0x000000ffff027224 */ /* 0x000fc400078e001a */
[----:B------:R-:W-:Y:S11]  /*1e410*/  IMAD.MOV.U32 R29, RZ, RZ, R27 ;  /* 0x000000ffff1d7224 */ /* 0x000ff600078e001b */
[----:B------:R-:W-:Y:S09]  /*1e420*/  @!UPT UIADD3 URZ, URZ, URZ, URZ ;  /* 0x0000003f3f3ff290 */ /* 0x000ff2000fffe03f */
[----:B------:R-:W-:Y:S01]  /*1e430*/  STL.64 [R1+0x310], R20 ;  /* 0x0003101401007387 */ /* 0x000fe20000100a00 */
[----:B------:R0:W-:Y:S03]  /*1e440*/  STL.64 [R1+0x318], R22 ;  /* 0x0003181601007387 */ /* 0x0001e60000100a00 */
[----:B0-----:R-:W4:Y:S01]  /*1e450*/  LDL.LU.64 R22, [R1+0xd60] ;  /* 0x000d600001167983 */ /* 0x001f220000300a00 */
[----:B------:R-:W3:Y:S02]  /*1e460*/  LDL.LU.64 R20, [R1+0xd58] ;  /* 0x000d580001147983 */ /* 0x000ee40000300a00 */
[----:B------:R-:W2:Y:S02]  /*1e470*/  LDL.LU.64 R26, [R1+0xd50] ;  /* 0x000d5000011a7983 */ /* 0x000ea40000300a00 */
[----:B------:R-:W3:Y:S01]  /*1e480*/  LDL.LU.64 R24, [R1+0xd48] ;  /* 0x000d480001187983 */ /* 0x000ee20000300a00 */
[C---:B--2---:R-:W-:Y:S11]  /*1e490*/  HMMA.16816.F32.BF16 R16, R4.reuse, R26, R16 ;  /* 0x0000001a0410723c */ /* 0x044ff60000041810 */
[----:B------:R-:W-:Y:S11]  /*1e4a0*/  @!UPT UIADD3 URZ, URZ, URZ, URZ ;  /* 0x0000003f3f3ff290 */ /* 0x000ff6000fffe03f */
[----:B------:R-:W-:Y:S01]  /*1e4b0*/  @!UPT UIADD3 URZ, URZ, URZ, URZ ;  /* 0x0000003f3f3ff290 */ /* 0x000fe2000fffe03f */
[----:B------:R-:W-:Y:S01]  /*1e4c0*/  STL.64 [R1+0x300], R16 ;  /* 0x0003001001007387 */ /* 0x000fe20000100a00 */
[----:B------:R-:W-:Y:S02]  /*1e4d0*/  STL.64 [R1+0x308], R18 ;  /* 0x0003081201007387 */ /* 0x000fe40000100a00 */
[----:B------:R0:W-:Y:S02]  /*1e4e0*/  STL.64 [R1+0xcc8], R26 ;  /* 0x000cc81a01007387 */ /* 0x0001e40000100a00 */
[----:B---3--:R-:W-:Y:S01]  /*1e4f0*/  STL.64 [R1+0xcc0], R24 ;  /* 0x000cc01801007387 */ /* 0x008fe20000100a00 */
[----:B0-----:R-:W2:Y:S01]  /*1e500*/  LDL.LU.64 R26, [R1+0x48] ;  /* 0x00004800011a7983 */ /* 0x001ea20000300a00 */
[----:B----4-:R-:W-:Y:S03]  /*1e510*/  HMMA.16816.F32.BF16 R4, R4, R22, R8 ;  /* 0x000000160404723c */ /* 0x010fe60000041808 */
[----:B--2---:R0:W-:Y:S04]  /*1e520*/  STL.64 [R1+0xd30], R26 ;  /* 0x000d301a01007387 */ /* 0x0041e80000100a00 */
[----:B0-----:R-:W2:Y:S01]  /*1e530*/  LDL.LU.64 R26, [R1+0x58] ;  /* 0x00005800011a7983 */ /* 0x001ea20000300a00 */
[----:B------:R-:W2:Y:S02]  /*1e540*/  LDL.LU.64 R10, [R1+0xd40] ;  /* 0x000d4000010a7983 */ /* 0x000ea40000300a00 */
[----:B------:R-:W2:Y:S11]  /*1e550*/  LDL.LU.64 R8, [R1+0xd38] ;  /* 0x000d380001087983 */ /* 0x000eb60000300a00 */
[----:B------:R-:W-:Y:S02]  /*1e560*/  @!UPT UIADD3 URZ, URZ, URZ, URZ ;  /* 0x0000003f3f3ff290 */ /* 0x000fe4000fffe03f */
[----:B------:R0:W-:Y:S01]  /*1e570*/  STL.64 [R1+0x2f0], R4 ;  /* 0x0002f00401007387 */ /* 0x0001e20000100a00 */
[----:B------:R-:W-:Y:S01]  /*1e580*/  STL.64 [R1+0x2f8], R6 ;  /* 0x0002f80601007387 */ /* 0x000fe20000100a00 */
[----:B------:R-:W-:Y:S02]  /*1e590*/  STL.64 [R1+0xc60], R22 ;  /* 0x000c601601007387 */ /* 0x000fe40000100a00 */
[----:B------:R1:W-:Y:S01]  /*1e5a0*/  STL.64 [R1+0xc58], R20 ;  /* 0x000c581401007387 */ /* 0x0003e20000100a00 */
[----:B0-----:R-:W3:Y:S01]  /*1e5b0*/  LDL.LU R4, [R1+0x5a0] ;  /* 0x0005a00001047983 */ /* 0x001ee20000300800 */
[----:B------:R-:W3:Y:S01]  /*1e5c0*/  LDL.LU R5, [R1+0x7a0] ;  /* 0x0007a00001057983 */ /* 0x000ee20000300800 */
[----:B--2---:R-:W-:Y:S01]  /*1e5d0*/  HMMA.16816.F32.BF16 R12, R8, R26, R12 ;  /* 0x0000001a080c723c */ /* 0x004fe2000004180c */
[----:B-1----:R-:W-:Y:S02]  /*1e5e0*/  IMAD.MOV.U32 R21, RZ, RZ, R26 ;  /* 0x000000ffff157224 */ /* 0x002fe400078e001a */
[----:B------:R-:W-:-:S02]  /*1e5f0*/  IMAD.MOV.U32 R20, RZ, RZ, R27 ;  /* 0x000000ffff147224 */ /* 0x000fc400078e001b */
[----:B------:R-:W2:Y:S11]  /*1e600*/  LDL.LU.64 R26, [R1+0xd30] ;  /* 0x000d3000011a7983 */ /* 0x000eb60000300a00 */
[----:B------:R-:W-:Y:S07]  /*1e610*/  @!UPT UIADD3 URZ, URZ, URZ, URZ ;  /* 0x0000003f3f3ff290 */ /* 0x000fee000fffe03f */
[----:B------:R-:W-:Y:S01]  /*1e620*/  STL.64 [R1+0xc0], R12 ;  /* 0x0000c00c01007387 */ /* 0x000fe20000100a00 */
[----:B------:R0:W-:Y:S02]  /*1e630*/  STL.64 [R1+0xc8], R14 ;  /* 0x0000c80e01007387 */ /* 0x0001e40000100a00 */
[----:B------:R-:W-:Y:S01]  /*1e640*/  IMAD.MOV.U32 R18, RZ, RZ, R12 ;  /* 0x000000ffff127224 */ /* 0x000fe200078e000c */
[----:B0-----:R-:W4:Y:S01]  /*1e650*/  LDL.LU.64 R14, [R1+0xd28] ;  /* 0x000d2800010e7983 */ /* 0x001f220000300a00 */
[----:B------:R-:W4:Y:S02]  /*1e660*/  LDL.LU.64 R12, [R1+0xd20] ;  /* 0x000d2000010c7983 */ /* 0x000f240000300a00 */
[----:B------:R-:W-:Y:S02]  /*1e670*/  IMAD.MOV.U32 R17, RZ, RZ, R19 ;  /* 0x000000ffff117224 */ /* 0x000fe400078e0013 */
[----:B------:R-:W-:Y:S02]  /*1e680*/  IMAD.MOV.U32 R16, RZ, RZ, R7 ;  /* 0x000000ffff107224 */ /* 0x000fe400078e0007 */
[----:B--2---:R-:W-:-:S02]  /*1e690*/  IMAD.MOV.U32 R23, RZ, RZ, R26 ;  /* 0x000000ffff177224 */ /* 0x004fc400078e001a */
[----:B------:R-:W-:Y:S01]  /*1e6a0*/  IMAD.MOV.U32 R22, RZ, RZ, R27 ;  /* 0x000000ffff167224 */ /* 0x000fe200078e001b */
[----:B----4-:R-:W-:Y:S11]  /*1e6b0*/  HMMA.16816.F32.BF16 R12, R8, R26, R12 ;  /* 0x0000001a080c723c */ /* 0x010ff6000004180c */
[----:B------:R-:W-:Y:S11]  /*1e6c0*/  @!UPT UIADD3 URZ, URZ, URZ, URZ ;  /* 0x0000003f3f3ff290 */ /* 0x000ff6000fffe03f */
[----:B------:R-:W-:Y:S01]  /*1e6d0*/  @!UPT UIADD3 URZ, URZ, URZ, URZ ;  /* 0x0000003f3f3ff290 */ /* 0x000fe2000fffe03f */
[----:B------:R-:W-:Y:S01]  /*1e6e0*/  STL.64 [R1+0x130], R12 ;  /* 0x0001300c01007387 */ /* 0x000fe20000100a00 */
[----:B------:R-:W-:Y:S02]  /*1e6f0*/  IMAD.MOV.U32 R19, RZ, RZ, R12 ;  /* 0x000000ffff137224 */ /* 0x000fe400078e000c */
[----:B------:R-:W-:Y:S02]  /*1e700*/  STL.64 [R1+0x138], R14 ;  /* 0x0001380e01007387 */ /* 0x000fe40000100a00 */
[----:B------:R-:W-:Y:S01]  /*1e710*/  STL.64 [R1+0xcd8], R22 ;  /* 0x000cd81601007387 */ /* 0x000fe20000100a00 */
[----:B------:R-:W-:Y:S01]  /*1e720*/  STL.64 [R1+0xcd0], R20 ;  /* 0x000cd01401007387 */ /* 0x000fe20000100a00 */
[----:B------:R-:W-:Y:S02]  /*1e730*/  STL.64 [R1+0xb98], R18 ;  /* 0x000b981201007387 */ /* 0x000fe40000100a00 */
[----:B------:R0:W-:Y:S02]  /*1e740*/  STL.64 [R1+0xb90], R16 ;  /* 0x000b901001007387 */ /* 0x0001e40000100a00 */
[----:B0-----:R-:W2:Y:S01]  /*1e750*/  LDL.LU R16, [R1+0x60] ;  /* 0x0000600001107983 */ /* 0x001ea20000300800 */
[----:B------:R-:W2:Y:S02]  /*1e760*/  LDL.LU R17, [R1+0x64] ;  /* 0x0000640001117983 */ /* 0x000ea40000300800 */
[----:B------:R-:W4:Y:S02]  /*1e770*/  LDL.LU R18, [R1+0x68] ;  /* 0x0000680001127983 */ /* 0x000f240000300800 */
[----:B------:R-:W4:Y:S01]  /*1e780*/  LDL.LU R19, [R1+0x6c] ;  /* 0x00006c0001137983 */ /* 0x000f220000300800 */
[----:B------:R-:W2:Y:S04]  /*1e790*/  LDL.LU.64 R22, [R1+0x28] ;  /* 0x0000280001167983 */ /* 0x000ea80000300a00 */
[----:B--2---:R0:W-:Y:S01]  /*1e7a0*/  STL.64 [R1+0xcf0], R22 ;  /* 0x000cf01601007387 */ /* 0x0041e20000100a00 */
[----:B------:R-:W2:Y:S02]  /*1e7b0*/  LDL.LU R24, [R1+0x110] ;  /* 0x0001100001187983 */ /* 0x000ea40000300800 */
[----:B------:R-:W2:Y:S02]  /*1e7c0*/  LDL.LU R25, [R1+0x114] ;  /* 0x0001140001197983 */ /* 0x000ea40000300800 */
[----:B------:R-:W2:Y:S01]  /*1e7d0*/  LDL.LU R26, [R1+0x118] ;  /* 0x00011800011a7983 */ /* 0x000ea20000300800 */
[----:B------:R-:W2:Y:S04]  /*1e7e0*/  LDL.LU R27, [R1+0x11c] ;  /* 0x00011c00011b7983 */ /* 0x000ea80000300800 */
[----:B0-----:R-:W3:Y:S04]  /*1e7f0*/  LDL.LU.64 R22, [R1+0x38] ;  /* 0x0000380001167983 */ /* 0x001ee80000300a00 */
[----:B--2---:R-:W-:Y:S01]  /*1e800*/  STL.64 [R1+0xce8], R26 ;  /* 0x000ce81a01007387 */ /* 0x004fe20000100a00 */
[----:B------:R0:W-:Y:S03]  /*1e810*/  STL.64 [R1+0xce0], R24 ;  /* 0x000ce01801007387 */ /* 0x0001e60000100a00 */
[----:B0-----:R-:W2:Y:S01]  /*1e820*/  LDL.LU R24, [R1+0x180] ;  /* 0x0001800001187983 */ /* 0x001ea20000300800 */
[----:B------:R-:W2:Y:S02]  /*1e830*/  LDL.LU R25, [R1+0x184] ;  /* 0x0001840001197983 */ /* 0x000ea40000300800 */
[----:B------:R-:W2:Y:S02]  /*1e840*/  LDL.LU R26, [R1+0x188] ;  /* 0x00018800011a7983 */ /* 0x000ea40000300800 */
[----:B------:R-:W2:Y:S02]  /*1e850*/  LDL.LU R27, [R1+0x18c] ;  /* 0x00018c00011b7983 */ /* 0x000ea40000300800 */
[----:B--2---:R-:W-:Y:S01]  /*1e860*/  STL.64 [R1+0xd00], R26 ;  /* 0x000d001a01007387 */ /* 0x004fe20000100a00 */
[----:B------:R0:W-:Y:S03]  /*1e870*/  STL.64 [R1+0xcf8], R24 ;  /* 0x000cf81801007387 */ /* 0x0001e60000100a00 */
[----:B0-----:R-:W3:Y:S01]  /*1e880*/  LDL.LU R24, [R1+0x1c0] ;  /* 0x0001c00001187983 */ /* 0x001ee20000300800 */
[----:B------:R-:W3:Y:S02]  /*1e890*/  LDL.LU R25, [R1+0x1c4] ;  /* 0x0001c40001197983 */ /* 0x000ee40000300800 */
[----:B------:R-:W3:Y:S02]  /*1e8a0*/  LDL.LU R26, [R1+0x1c8] ;  /* 0x0001c800011a7983 */ /* 0x000ee40000300800 */
[----:B------:R-:W3:Y:S01]  /*1e8b0*/  LDL.LU R27, [R1+0x1cc] ;  /* 0x0001cc00011b7983 */ /* 0x000ee20000300800 */
[----:B----4-:R-:W-:Y:S01]  /*1e8c0*/  STL.64 [R1+0xba8], R18 ;  /* 0x000ba81201007387 */ /* 0x010fe20000100a00 */
[----:B------:R0:W-:Y:S03]  /*1e8d0*/  STL.64 [R1+0xba0], R16 ;  /* 0x000ba01001007387 */ /* 0x0001e60000100a00 */
[----:B0-----:R-:W2:Y:S01]  /*1e8e0*/  LDL.LU R16, [R1+0x80] ;  /* 0x0000800001107983 */ /* 0x001ea20000300800 */
[----:B------:R-:W2:Y:S02]  /*1e8f0*/  LDL.LU R17, [R1+0x84] ;  /* 0x0000840001117983 */ /* 0x000ea40000300800 */
[----:B------:R-:W4:Y:S02]  /*1e900*/  LDL.LU R18, [R1+0x88] ;  /* 0x0000880001127983 */ /* 0x000f240000300800 */
[----:B------:R-:W-:-:S02]  /*1e910*/  IMAD.MOV.U32 R19, RZ, RZ, R3 ;  /* 0x000000ffff137224 */ /* 0x000fc400078e0003 */
[----:B------:R-:W3:Y:S01]  /*1e920*/  LDL.LU R3, [R1+0xd18] ;  /* 0x000d180001037983 */ /* 0x000ee20000300800 */
[----:B------:R-:W3:Y:S02]  /*1e930*/  LDL.LU R12, [R1+0x100] ;  /* 0x00010000010c7983 */ /* 0x000ee40000300800 */
[----:B------:R-:W3:Y:S02]  /*1e940*/  LDL.LU R13, [R1+0x104] ;  /* 0x00010400010d7983 */ /* 0x000ee40000300800 */
[----:B------:R-:W3:Y:S01]  /*1e950*/  LDL.LU R14, [R1+0x108] ;  /* 0x00010800010e7983 */ /* 0x000ee20000300800 */
[----:B------:R-:W3:Y:S04]  /*1e960*/  LDL.LU R15, [R1+0x10c] ;  /* 0x00010c00010f7983 */ /* 0x000ee80000300800 */
[----:B----4-:R0:W-:Y:S01]  /*1e970*/  STL.64 [R1+0xbb8], R18 ;  /* 0x000bb81201007387 */ /* 0x0101e20000100a00 */
[----:B--2---:R-:W-:Y:S02]  /*1e980*/  STL.64 [R1+0xbb0], R16 ;  /* 0x000bb01001007387 */ /* 0x004fe40000100a00 */
[----:B0-----:R-:W-:-:S02]  /*1e990*/  IMAD.MOV.U32 R18, RZ, RZ, R2 ;  /* 0x000000ffff127224 */ /* 0x001fc400078e0002 */
[----:B------:R-:W-:Y:S01]  /*1e9a0*/  IMAD.MOV.U32 R19, RZ, RZ, R29 ;  /* 0x000000ffff137224 */ /* 0x000fe200078e001d */
[----:B------:R-:W2:Y:S01]  /*1e9b0*/  LDL.LU R2, [R1+0xd14] ;  /* 0x000d140001027983 */ /* 0x000ea20000300800 */
[----:B------:R-:W4:Y:S02]  /*1e9c0*/  LDL.LU R29, [R1+0xd10] ;  /* 0x000d1000011d7983 */ /* 0x000f240000300800 */
[----:B------:R-:W2:Y:S02]  /*1e9d0*/  LDL.LU R6, [R1+0x454] ;  /* 0x0004540001067983 */ /* 0x000ea40000300800 */
[----:B------:R-:W2:Y:S01]  /*1e9e0*/  LDL.LU R7, [R1+0x5a4] ;  /* 0x0005a40001077983 */ /* 0x000ea20000300800 */
[----:B---3--:R-:W-:Y:S01]  /*1e9f0*/  HMMA.16816.F32.BF16 R24, R8, R22, R24 ;  /* 0x000000160818723c */ /* 0x008fe20000041818 */
[----:B--2---:R-:W-:Y:S01]  /*1ea00*/  STL.64 [R1+0xbc8], R6 ;  /* 0x000bc80601007387 */ /* 0x004fe20000100a00 */
[----:B------:R0:W-:Y:S03]  /*1ea10*/  STL.64 [R1+0xbc0], R4 ;  /* 0x000bc00401007387 */ /* 0x0001e60000100a00 */
[----:B0-----:R-:W2:Y:S01]  /*1ea20*/  LDL.LU R4, [R1+0x90] ;  /* 0x0000900001047983 */ /* 0x001ea20000300800 */
[----:B------:R-:W2:Y:S02]  /*1ea30*/  LDL.LU R5, [R1+0x94] ;  /* 0x0000940001057983 */ /* 0x000ea40000300800 */
[----:B------:R-:W3:Y:S02]  /*1ea40*/  LDL.LU R6, [R1+0x98] ;  /* 0x0000980001067983 */ /* 0x000ee40000300800 */
[----:B------:R-:W3:Y:S02]  /*1ea50*/  LDL.LU R7, [R1+0x9c] ;  /* 0x00009c0001077983 */ /* 0x000ee40000300800 */
[----:B---3--:R0:W-:Y:S01]  /*1ea60*/  STL.64 [R1+0xbd8], R6 ;  /* 0x000bd80601007387 */ /* 0x0081e20000100a00 */
[----:B--2---:R1:W-:Y:S02]  /*1ea70*/  STL.64 [R1+0xbd0], R4 ;  /* 0x000bd00401007387 */ /* 0x0043e40000100a00 */
[----:B0-----:R-:W-:-:S02]  /*1ea80*/  IMAD.MOV.U32 R6, RZ, RZ, R0 ;  /* 0x000000ffff067224 */ /* 0x001fc400078e0000 */
[----:B------:R-:W-:Y:S01]  /*1ea90*/  IMAD.MOV.U32 R7, RZ, RZ, R28 ;  /* 0x000000ffff077224 */ /* 0x000fe200078e001c */
[----:B------:R-:W2:Y:S01]  /*1eaa0*/  LDL.LU R0, [R1+0xd0c] ;  /* 0x000d0c0001007983 */ /* 0x000ea20000300800 */
[----:B------:R-:W3:Y:S04]  /*1eab0*/  LDL.LU R28, [R1+0xd08] ;  /* 0x000d0800011c7983 */ /* 0x000ee80000300800 */
[----:B------:R-:W-:Y:S02]  /*1eac0*/  STL.64 [R1+0x190], R24 ;  /* 0x0001901801007387 */ /* 0x000fe40000100a00 */
[----:B------:R0:W-:Y:S02]  /*1ead0*/  STL.64 [R1+0x198], R26 ;  /* 0x0001981a01007387 */ /* 0x0001e40000100a00 */
[----:B-1----:R-:W-:-:S02]  /*1eae0*/  IMAD.MOV.U32 R5, RZ, RZ, R22 ;  /* 0x000000ffff057224 */ /* 0x002fc400078e0016 */
[----:B------:R-:W-:Y:S01]  /*1eaf0*/  IMAD.MOV.U32 R4, RZ, RZ, R23 ;  /* 0x000000ffff047224 */ /* 0x000fe200078e0017 */
[----:B0-----:R-:W2:Y:S01]  /*1eb00*/  LDL.LU.64 R26, [R1+0xd00] ;  /* 0x000d0000011a7983 */ /* 0x001ea20000300a00 */
[----:B------:R-:W2:Y:S02]  /*1eb10*/  LDL.LU.64 R24, [R1+0xcf8] ;  /* 0x000cf80001187983 */ /* 0x000ea40000300a00 */
        /* <DEDUP_REMOVED lines=8> */
[----:B------:R-:W-:Y:S02]  /*1eba0*/  IMAD.MOV.U32 R17, RZ, RZ, R22 ;  /* 0x000000ffff117224 */ /* 0x000fe400078e0016 */
[----:B------:R-:W-:Y:S02]  /*1ebb0*/  IMAD.MOV.U32 R16, RZ, RZ, R23 ;  /* 0x000000ffff107224 */ /* 0x000fe400078e0017 */
[----:B------:R-:W3:Y:S01]  /*1ebc0*/  LDL.LU.64 R22, [R1+0xcd8] ;  /* 0x000cd80001167983 */ /* 0x000ee20000300a00 */
[----:B------:R-:W3:Y:S01]  /*1ebd0*/  LDL.LU.64 R20, [R1+0xcd0] ;  /* 0x000cd00001147983 */ /* 0x000ee20000300a00 */
[C---:B------:R-:W-:Y:S08]  /*1ebe0*/  HMMA.16816.F32.BF16 R12, R8.reuse, R18, R12 ;  /* 0x00000012080c723c */ /* 0x040ff0000004180c */
[----:B--2---:R-:W-:Y:S11]  /*1ebf0*/  HMMA.16816.F32.BF16 R24, R8, R6, R24 ;  /* 0x000000060818723c */ /* 0x004ff60000041818 */
[----:B------:R-:W-:Y:S11]  /*1ec00*/  @!UPT UIADD3 URZ, URZ, URZ, URZ ;  /* 0x0000003f3f3ff290 */ /* 0x000ff6000fffe03f */
[----:B------:R-:W-:Y:S01]  /*1ec10*/  @!UPT UIADD3 URZ, URZ, URZ, URZ ;  /* 0x0000003f3f3ff290 */ /* 0x000fe2000fffe03f */
[----:B------:R-:W-:Y:S01]  /*1ec20*/  STL.64 [R1+0x2b0], R24 ;  /* 0x0002b01801007387 */ /* 0x000fe20000100a00 */
[----:B------:R0:W-:Y:S03]  /*1ec30*/  STL.64 [R1+0x2b8], R26 ;  /* 0x0002b81a01007387 */ /* 0x0001e60000100a00 */
[----:B0-----:R-:W2:Y:S01]  /*1ec40*/  LDL.LU.64 R26, [R1+0xcc8] ;  /* 0x000cc800011a7983 */ /* 0x001ea20000300a00 */
[----:B------:R0:W5:Y:S02]  /*1ec50*/  LDL.LU.64 R24, [R1+0xcc0] ;  /* 0x000cc00001187983 */ /* 0x0001640000300a00 */
[----:B------:R1:W-:Y:S02]  /*1ec60*/  STL.64 [R1+0xbe8], R6 ;  /* 0x000be80601007387 */ /* 0x0003e40000100a00 */
[----:B-1----:R-:W-:Y:S02]  /*1ec70*/  IMAD.MOV.U32 R6, RZ, RZ, R17 ;  /* 0x000000ffff067224 */ /* 0x002fe400078e0011 */
[----:B------:R-:W-:-:S05]  /*1ec80*/  IMAD.MOV.U32 R7, RZ, RZ, R16 ;  /* 0x000000ffff077224 */ /* 0x000fca00078e0010 */
[----:B------:R1:W-:Y:S02]  /*1ec90*/  STL.64 [R1+0xc00], R6 ;  /* 0x000c000601007387 */ /* 0x0003e40000100a00 */
[----:B-1----:R-:W-:Y:S02]  /*1eca0*/  IMAD.MOV.U32 R6, RZ, RZ, R5 ;  /* 0x000000ffff067224 */ /* 0x002fe400078e0005 */
[----:B------:R-:W-:-:S05]  /*1ecb0*/  IMAD.MOV.U32 R7, RZ, RZ, R4 ;  /* 0x000000ffff077224 */ /* 0x000fca00078e0004 */
[----:B------:R3:W-:Y:S02]  /*1ecc0*/  STL.64 [R1+0xc18], R6 ;  /* 0x000c180601007387 */ /* 0x0007e40000100a00 */
[----:B---3--:R-:W-:Y:S02]  /*1ecd0*/  IMAD.MOV.U32 R6, RZ, RZ, R23 ;  /* 0x000000ffff067224 */ /* 0x008fe400078e0017 */
[----:B------:R-:W-:-:S05]  /*1ece0*/  IMAD.MOV.U32 R7, RZ, RZ, R22 ;  /* 0x000000ffff077224 */ /* 0x000fca00078e0016 */
[----:B------:R1:W-:Y:S02]  /*1ecf0*/  STL.64 [R1+0xc30], R6 ;  /* 0x000c300601007387 */ /* 0x0003e40000100a00 */
[----:B-1----:R-:W-:Y:S02]  /*1ed00*/  IMAD.MOV.U32 R7, RZ, RZ, R20 ;  /* 0x000000ffff077224 */ /* 0x002fe400078e0014 */
[----:B------:R-:W2:Y:S01]  /*1ed10*/  LDL.LU R20, [R1+0xf0] ;  /* 0x0000f00001147983 */ /* 0x000ea20000300800 */
[----:B------:R1:W-:Y:S02]  /*1ed20*/  STL.64 [R1+0x2a0], R12 ;  /* 0x0002a00c01007387 */ /* 0x0003e40000100a00 */
[----:B------:R-:W-:Y:S02]  /*1ed30*/  IMAD.MOV.U32 R6, RZ, RZ, R21 ;  /* 0x000000ffff067224 */ /* 0x000fe400078e0015 */
[----:B------:R3:W-:Y:S01]  /*1ed40*/  STL.64 [R1+0x2a8], R14 ;  /* 0x0002a80e01007387 */ /* 0x0007e20000100a00 */
[----:B------:R-:W2:Y:S01]  /*1ed50*/  LDL.LU R21, [R1+0xf4] ;  /* 0x0000f40001157983 */ /* 0x000ea20000300800 */
[----:B------:R-:W2:Y:S02]  /*1ed60*/  LDL.LU R22, [R1+0xf8] ;  /* 0x0000f80001167983 */ /* 0x000ea40000300800 */
[----:B------:R-:W2:Y:S01]  /*1ed70*/  LDL.LU R23, [R1+0xfc] ;  /* 0x0000fc0001177983 */ /* 0x000ea20000300800 */
[----:B-1----:R-:W2:Y:S01]  /*1ed80*/  LDL.LU R12, [R1+0xb0] ;  /* 0x0000b000010c7983 */ /* 0x002ea20000300800 */
[----:B------:R-:W2:Y:S02]  /*1ed90*/  LDL.LU R13, [R1+0xb4] ;  /* 0x0000b400010d7983 */ /* 0x000ea40000300800 */
[----:B---3--:R-:W3:Y:S02]  /*1eda0*/  LDL.LU R14, [R1+0xb8] ;  /* 0x0000b800010e7983 */ /* 0x008ee40000300800 */
[----:B------:R-:W-:-:S02]  /*1edb0*/  IMAD.MOV.U32 R15, RZ, RZ, R28 ;  /* 0x000000ffff0f7224 */ /* 0x000fc400078e001c */
[----:B------:R-:W2:Y:S01]  /*1edc0*/  LDL.LU R28, [R1+0xcb8] ;  /* 0x000cb800011c7983 */ /* 0x000ea20000300800 */
[----:B------:R1:W-:Y:S02]  /*1edd0*/  STL.64 [R1+0xbe0], R18 ;  /* 0x000be01201007387 */ /* 0x0003e40000100a00 */
[----:B------:R-:W-:Y:S02]  /*1ede0*/  IMAD.MOV.U32 R16, RZ, RZ, R0 ;  /* 0x000000ffff107224 */ /* 0x000fe400078e0000 */
[----:B----4-:R-:W-:Y:S01]  /*1edf0*/  IMAD.MOV.U32 R17, RZ, RZ, R29 ;  /* 0x000000ffff117224 */ /* 0x010fe200078e001d */
[----:B------:R-:W4:Y:S01]  /*1ee00*/  LDL.LU R0, [R1+0xcb4] ;  /* 0x000cb40001007983 */ /* 0x000f220000300800 */
[----:B------:R-:W3:Y:S02]  /*1ee10*/  LDL.LU R29, [R1+0xcb0] ;  /* 0x000cb000011d7983 */ /* 0x000ee40000300800 */
[----:B-1----:R-:W-:Y:S02]  /*1ee20*/  IMAD.MOV.U32 R18, RZ, RZ, R2 ;  /* 0x000000ffff127224 */ /* 0x002fe400078e0002 */
[----:B------:R-:W-:Y:S01]  /*1ee30*/  IMAD.MOV.U32 R19, RZ, RZ, R3 ;  /* 0x000000ffff137224 */ /* 0x000fe200078e0003 */
[----:B------:R-:W3:Y:S01]  /*1ee40*/  LDL.LU R2, [R1+0xcac] ;  /* 0x000cac0001027983 */ /* 0x000ee20000300800 */
[----:B------:R-:W3:Y:S03]  /*1ee50*/  LDL.LU R3, [R1+0xca8] ;  /* 0x000ca80001037983 */ /* 0x000ee60000300800 */
[----:B------:R-:W-:Y:S01]  /*1ee60*/  STL.64 [R1+0xbf8], R18 ;  /* 0x000bf81201007387 */ /* 0x000fe20000100a00 */
[----:B------:R2:W-:Y:S02]  /*1ee70*/  STL.64 [R1+0xbf0], R16 ;  /* 0x000bf01001007387 */ /* 0x0005e40000100a00 */
[----:B--2---:R-:W-:-:S02]  /*1ee80*/  IMAD.MOV.U32 R16, RZ, RZ, R28 ;  /* 0x000000ffff107224 */ /* 0x004fc400078e001c */
[----:B------:R-:W2:Y:S01]  /*1ee90*/  LDL.LU R28, [R1+0xca4] ;  /* 0x000ca400011c7983 */ /* 0x000ea20000300800 */
[----:B----4-:R-:W-:Y:S02]  /*1eea0*/  IMAD.MOV.U32 R17, RZ, RZ, R0 ;  /* 0x000000ffff117224 */ /* 0x010fe400078e0000 */
[----:B---3--:R-:W-:Y:S01]  /*1eeb0*/  IMAD.MOV.U32 R18, RZ, RZ, R29 ;  /* 0x000000ffff127224 */ /* 0x008fe200078e001d */
[----:B------:R-:W3:Y:S01]  /*1eec0*/  LDL.LU R0, [R1+0xca0] ;  /* 0x000ca00001007983 */ /* 0x000ee20000300800 */
[----:B------:R-:W4:Y:S02]  /*1eed0*/  LDL.LU R29, [R1+0xc9c] ;  /* 0x000c9c00011d7983 */ /* 0x000f240000300800 */
[----:B------:R-:W-:Y:S02]  /*1eee0*/  IMAD.MOV.U32 R19, RZ, RZ, R2 ;  /* 0x000000ffff137224 */ /* 0x000fe400078e0002 */
[----:B------:R-:W4:Y:S03]  /*1eef0*/  LDL.LU R2, [R1+0xc98] ;  /* 0x000c980001027983 */ /* 0x000f260000300800 */
[----:B------:R-:W-:Y:S02]  /*1ef00*/  STL.64 [R1+0xc10], R18 ;  /* 0x000c101201007387 */ /* 0x000fe40000100a00 */
[----:B------:R1:W-:Y:S02]  /*1ef10*/  STL.64 [R1+0xc08], R16 ;  /* 0x000c081001007387 */ /* 0x0003e40000100a00 */
[----:B-1----:R-:W-:-:S02]  /*1ef20*/  IMAD.MOV.U32 R16, RZ, RZ, R3 ;  /* 0x000000ffff107224 */ /* 0x002fc400078e0003 */
[----:B------:R-:W4:Y:S01]  /*1ef30*/  LDL.LU R3, [R1+0xc94] ;  /* 0x000c940001037983 */ /* 0x000f220000300800 */
[----:B--2---:R-:W-:-:S03]  /*1ef40*/  IMAD.MOV.U32 R17, RZ, RZ, R28 ;  /* 0x000000ffff117224 */ /* 0x004fc600078e001c */
[----:B------:R-:W2:Y:S01]  /*1ef50*/  LDL.LU R28, [R1+0xc90] ;  /* 0x000c9000011c7983 */ /* 0x000ea20000300800 */
[----:B---3--:R-:W-:Y:S02]  /*1ef60*/  IMAD.MOV.U32 R18, RZ, RZ, R0 ;  /* 0x000000ffff127224 */ /* 0x008fe400078e0000 */
[----:B----4-:R-:W-:Y:S01]  /*1ef70*/  IMAD.MOV.U32 R19, RZ, RZ, R29 ;  /* 0x000000ffff137224 */ /* 0x010fe200078e001d */
[----:B------:R-:W3:Y:S01]  /*1ef80*/  LDL.LU R0, [R1+0xc8c] ;  /* 0x000c8c0001007983 */ /* 0x000ee20000300800 */
[----:B------:R-:W4:Y:S03]  /*1ef90*/  LDL.LU R29, [R1+0xc88] ;  /* 0x000c8800011d7983 */ /* 0x000f260000300800 */
[----:B------:R-:W-:Y:S01]  /*1efa0*/  STL.64 [R1+0xc28], R18 ;  /* 0x000c281201007387 */ /* 0x000fe20000100a00 */
[----:B------:R1:W-:Y:S02]  /*1efb0*/  STL.64 [R1+0xc20], R16 ;  /* 0x000c201001007387 */ /* 0x0003e40000100a00 */
[----:B-1----:R-:W-:-:S02]  /*1efc0*/  IMAD.MOV.U32 R16, RZ, RZ, R2 ;  /* 0x000000ffff107224 */ /* 0x002fc400078e0002 */
[----:B------:R-:W4:Y:S01]  /*1efd0*/  LDL.LU R2, [R1+0xc84] ;  /* 0x000c840001027983 */ /* 0x000f220000300800 */
[----:B------:R-:W-:-:S03]  /*1efe0*/  IMAD.MOV.U32 R17, RZ, RZ, R3 ;  /* 0x000000ffff117224 */ /* 0x000fc600078e0003 */
[----:B------:R-:W4:Y:S01]  /*1eff0*/  LDL.LU R3, [R1+0xc80] ;  /* 0x000c800001037983 */ /* 0x000f220000300800 */
[----:B--2---:R-:W-:-:S03]  /*1f000*/  IMAD.MOV.U32 R18, RZ, RZ, R28 ;  /* 0x000000ffff127224 */ /* 0x004fc600078e001c */
[----:B------:R-:W2:Y:S01]  /*1f010*/  LDL.LU R28, [R1+0xc7c] ;  /* 0x000c7c00011c7983 */ /* 0x000ea20000300800 */
[----:B------:R-:W-:Y:S01]  /*1f020*/  HMMA.16816.F32.BF16 R20, R8, R26, R20 ;  /* 0x0000001a0814723c */ /* 0x000fe20000041814 */
[----:B---3--:R-:W-:Y:S02]  /*1f030*/  IMAD.MOV.U32 R19, RZ, RZ, R0 ;  /* 0x000000ffff137224 */ /* 0x008fe400078e0000 */
[----:B------:R0:W5:Y:S03]  /*1f040*/  LDL.LU R0, [R1+0xc78] ;  /* 0x000c780001007983 */ /* 0x0001660000300800 */
[----:B------:R-:W-:Y:S02]  /*1f050*/  STL.64 [R1+0xc40], R18 ;  /* 0x000c401201007387 */ /* 0x000fe40000100a00 */
[----:B------:R4:W-:Y:S02]  /*1f060*/  STL.64 [R1+0xc38], R16 ;  /* 0x000c381001007387 */ /* 0x0009e40000100a00 */
[----:B----4-:R-:W-:-:S02]  /*1f070*/  IMAD.MOV.U32 R16, RZ, RZ, R29 ;  /* 0x000000ffff107224 */ /* 0x010fc400078e001d */
[----:B------:R-:W3:Y:S01]  /*1f080*/  LDL.LU R29, [R1+0xc74] ;  /* 0x000c7400011d7983 */ /* 0x000ee20000300800 */
[----:B------:R-:W-:Y:S02]  /*1f090*/  IMAD.MOV.U32 R17, RZ, RZ, R2 ;  /* 0x000000ffff117224 */ /* 0x000fe400078e0002 */
[----:B------:R0:W5:Y:S02]  /*1f0a0*/  LDL.LU R2, [R1+0xc70] ;  /* 0x000c700001027983 */ /* 0x0001640000300800 */
[----:B------:R-:W-:Y:S02]  /*1f0b0*/  IMAD.MOV.U32 R18, RZ, RZ, R3 ;  /* 0x000000ffff127224 */ /* 0x000fe400078e0003 */
[----:B------:R-:W4:Y:S01]  /*1f0c0*/  LDL.LU R3, [R1+0xc6c] ;  /* 0x000c6c0001037983 */ /* 0x000f220000300800 */
[----:B--2---:R-:W-:-:S03]  /*1f0d0*/  IMAD.MOV.U32 R19, RZ, RZ, R28 ;  /* 0x000000ffff137224 */ /* 0x004fc600078e001c */
[----:B------:R-:W2:Y:S01]  /*1f0e0*/  LDL.LU R28, [R1+0xc68] ;  /* 0x000c6800011c7983 */ /* 0x000ea20000300800 */
[----:B------:R-:W-:Y:S02]  /*1f0f0*/  STL.64 [R1+0x290], R20 ;  /* 0x0002901401007387 */ /* 0x000fe40000100a00 */
[----:B------:R1:W-:Y:S02]  /*1f100*/  STL.64 [R1+0x298], R22 ;  /* 0x0002981601007387 */ /* 0x0003e40000100a00 */
[----:B-1----:R-:W2:Y:S01]  /*1f110*/  LDL.LU.64 R22, [R1+0xc60] ;  /* 0x000c600001167983 */ /* 0x002ea20000300a00 */
[----:B------:R0:W5:Y:S01]  /*1f120*/  LDL.LU.64 R20, [R1+0xc58] ;  /* 0x000c580001147983 */ /* 0x0001620000300a00 */
[----:B--2---:R-:W-:Y:S02]  /*1f130*/  HMMA.16816.F32.BF16 R8, R8, R22, R12 ;  /* 0x000000160808723c */ /* 0x004fe4000004180c */
[----:B------:R-:W2:Y:S01]  /*1f140*/  LDL.LU.64 R14, [R1+0xc50] ;  /* 0x000c5000010e7983 */ /* 0x000ea20000300a00 */
[----:B------:R-:W2:Y:S11]  /*1f150*/  LDL.LU.64 R12, [R1+0xc48] ;  /* 0x000c4800010c7983 */ /* 0x000eb60000300a00 */
[----:B------:R-:W-:Y:S09]  /*1f160*/  @!UPT UIADD3 URZ, URZ, URZ, URZ ;  /* 0x0000003f3f3ff290 */ /* 0x000ff2000fffe03f */
[----:B------:R1:W-:Y:S01]  /*1f170*/  STL.64 [R1+0x280], R8 ;  /* 0x0002800801007387 */ /* 0x0003e20000100a00 */
[----:B------:R-:W-:Y:S03]  /*1f180*/  STL.64 [R1+0x288], R10 ;  /* 0x0002880a01007387 */ /* 0x000fe60000100a00 */
[----:B-1----:R-:W3:Y:S01]  /*1f190*/  LDL.LU R8, [R1+0x5a8] ;  /* 0x0005a80001087983 */ /* 0x002ee20000300800 */
[----:B------:R-:W3:Y:S01]  /*1f1a0*/  LDL.LU R9, [R1+0x7a4] ;  /* 0x0007a40001097983 */ /* 0x000ee20000300800 */
[C---:B--2---:R-:W-:Y:S02]  /*1f1b0*/  HMMA.16816.F32.BF16 R4, R12.reuse, R6, R16 ;  /* 0x000000060c04723c */ /* 0x044fe40000041810 */
[----:B------:R-:W2:Y:S01]  /*1f1c0*/  LDL.LU.64 R18, [R1+0xc40] ;  /* 0x000c400001127983 */ /* 0x000ea20000300a00 */
[----:B------:R-:W2:Y:S11]  /*1f1d0*/  LDL.LU.64 R16, [R1+0xc38] ;  /* 0x000c380001107983 */ /* 0x000eb60000300a00 */
[----:B------:R-:W-:Y:S09]  /*1f1e0*/  @!UPT UIADD3 URZ, URZ, URZ, URZ ;  /* 0x0000003f3f3ff290 */ /* 0x000ff2000fffe03f */
[----:B------:R-:W-:Y:S01]  /*1f1f0*/  STL.64 [R1+0xb0], R4 ;  /* 0x0000b00401007387 */ /* 0x000fe20000100a00 */
[----:B------:R1:W-:Y:S03]  /*1f200*/  STL.64 [R1+0xb8], R6 ;  /* 0x0000b80601007387 */ /* 0x0003e60000100a00 */
[----:B-1----:R-:W2:Y:S02]  /*1f210*/  LDL.LU.64 R6, [R1+0xc30] ;  /* 0x000c300001067983 */ /* 0x002ea40000300a00 */
        /* <DEDUP_REMOVED lines=22> */
[----:B------:R-:W2:Y:S11]  /*1f380*/  LDL.LU.64 R18, [R1+0xbe0] ;  /* 0x000be00001127983 */ /* 0x000eb60000300a00 */
[----:B------:R-:W-:Y:S10]  /*1f390*/  @!UPT UIADD3 URZ, URZ, URZ, URZ ;  /* 0x0000003f3f3ff290 */ /* 0x000ff4000fffe03f */
[----:B------:R-:W-:Y:S01]  /*1f3a0*/  STL.64 [R1+0x220], R4 ;  /* 0x0002200401007387 */ /* 0x000fe20000100a00 */
[----:B------:R1:W-:Y:S03]  /*1f3b0*/  STL.64 [R1+0x228], R6 ;  /* 0x0002280601007387 */ /* 0x0003e60000100a00 */
[----:B-1----:R-:W2:Y:S01]  /*1f3c0*/  LDL.LU.64 R6, [R1+0xbd8] ;  /* 0x000bd80001067983 */ /* 0x002ea20000300a00 */
[----:B------:R-:W2:Y:S02]  /*1f3d0*/  LDL.LU.64 R4, [R1+0xbd0] ;  /* 0x000bd00001047983 */ /* 0x000ea40000300a00 */
[C---:B--2---:R-:W-:Y:S01]  /*1f3e0*/  HMMA.16816.F32.BF16 R16, R12.reuse, R18, R4 ;  /* 0x000000120c10723c */ /* 0x044fe20000041804 */
[----:B------:R-:W2:Y:S01]  /*1f3f0*/  LDL.LU.64 R6, [R1+0xbc8] ;  /* 0x000bc80001067983 */ /* 0x000ea20000300a00 */
[----:B------:R-:W2:Y:S11]  /*1f400*/  LDL.LU.64 R4, [R1+0xbc0] ;  /* 0x000bc00001047983 */ /* 0x000eb60000300a00 */
[----:B------:R-:W-:Y:S10]  /*1f410*/  @!UPT UIADD3 URZ, URZ, URZ, URZ ;  /* 0x0000003f3f3ff290 */ /* 0x000ff4000fffe03f */
[----:B------:R-:W-:Y:S01]  /*1f420*/  STL.64 [R1+0x210], R16 ;  /* 0x0002101001007387 */ /* 0x000fe20000100a00 */
[----:B------:R1:W-:Y:S03]  /*1f430*/  STL.64 [R1+0x218], R18 ;  /* 0x0002181201007387 */ /* 0x0003e60000100a00 */
[----:B-1----:R-:W2:Y:S01]  /*1f440*/  LDL.LU.64 R18, [R1+0xbb8] ;  /* 0x000bb80001127983 */ /* 0x002ea20000300a00 */
[----:B------:R-:W2:Y:S02]  /*1f450*/  LDL.LU.64 R16, [R1+0xbb0] ;  /* 0x000bb00001107983 */ /* 0x000ea40000300a00 */
[C---:B--2---:R-:W-:Y:S11]  /*1f460*/  HMMA.16816.F32.BF16 R16, R12.reuse, R26, R16 ;  /* 0x0000001a0c10723c */ /* 0x044ff60000041810 */
[----:B------:R-:W-:Y:S11]  /*1f470*/  @!UPT UIADD3 URZ, URZ, URZ, URZ ;  /* 0x0000003f3f3ff290 */ /* 0x000ff6000fffe03f */
[----:B------:R-:W-:Y:S01]  /*1f480*/  @!UPT UIADD3 URZ, URZ, URZ, URZ ;  /* 0x0000003f3f3ff290 */ /* 0x000fe2000fffe03f */
[----:B------:R-:W-:Y:S01]  /*1f490*/  STL.64 [R1+0x200], R16 ;  /* 0x0002001001007387 */ /* 0x000fe20000100a00 */
[----:B------:R1:W-:Y:S02]  /*1f4a0*/  STL.64 [R1+0x208], R18 ;  /* 0x0002081201007387 */ /* 0x0003e40000100a00 */
[----:B------:R-:W-:Y:S02]  /*1f4b0*/  IMAD.MOV.U32 R11, RZ, RZ, R19 ;  /* 0x000000ffff0b7224 */ /* 0x000fe400078e0013 */
[----:B-1----:R-:W2:Y:S01]  /*1f4c0*/  LDL.LU.64 R18, [R1+0xba8] ;  /* 0x000ba80001127983 */ /* 0x002ea20000300a00 */
[----:B------:R-:W2:Y:S02]  /*1f4d0*/  LDL.LU.64 R16, [R1+0xba0] ;  /* 0x000ba00001107983 */ /* 0x000ea40000300a00 */
[----:B------:R-:W3:Y:S01]  /*1f4e0*/  LDL.LU R26, [R1+0x450] ;  /* 0x00045000011a7983 */ /* 0x000ee20000300800 */
[----:B--2---:R-:W-:Y:S01]  /*1f4f0*/  HMMA.16816.F32.BF16 R12, R12, R22, R16 ;  /* 0x000000160c0c723c */ /* 0x004fe20000041810 */
[----:B------:R0:W5:Y:S01]  /*1f500*/  LDL.LU.64 R18, [R1+0xb98] ;  /* 0x000b980001127983 */ /* 0x0001620000300a00 */
[----:B------:R0:W5:Y:S11]  /*1f510*/  LDL.LU.64 R16, [R1+0xb90] ;  /* 0x000b900001107983 */ /* 0x0001760000300a00 */
[----:B------:R-:W-:Y:S10]  /*1f520*/  @!UPT UIADD3 URZ, URZ, URZ, URZ ;  /* 0x0000003f3f3ff290 */ /* 0x000ff4000fffe03f */
[----:B------:R1:W-:Y:S01]  /*1f530*/  STL.64 [R1+0x1e0], R12 ;  /* 0x0001e00c01007387 */ /* 0x0003e20000100a00 */
[----:B------:R2:W-:Y:S02]  /*1f540*/  STL.64 [R1+0x1e8], R14 ;  /* 0x0001e80e01007387 */ /* 0x0005e40000100a00 */
[----:B------:R-:W4:Y:S01]  /*1f550*/  LDL.LU R23, [R1+0x3a8] ;  /* 0x0003a80001177983 */ /* 0x000f220000300800 */
[----:B------:R-:W-:Y:S01]  /*1f560*/  LOP3.LUT R5, R5, R4, RZ, 0x3c, !PT ;  /* 0x0000000405057212 */ /* 0x000fe200078e3cff */
[----:B------:R-:W-:-:S03]  /*1f570*/  IMAD.MOV.U32 R10, RZ, RZ, c[0x0][0x18c] ;  /* 0x00006300ff0a7624 */ /* 0x000fc600078e00ff */
[----:B------:R-:W-:Y:S01]  /*1f580*/  LOP3.LUT R4, R5, R4, RZ, 0x3c, !PT ;  /* 0x0000000405047212 */ /* 0x000fe200078e3cff */
[----:B------:R-:W-:-:S03]  /*1f590*/  IMAD.SHL.U32 R27, R10, 0x40, RZ ;  /* 0x000000400a1b7824 */ /* 0x000fc600078e00ff */
[----:B------:R-:W-:Y:S01]  /*1f5a0*/  LOP3.LUT R5, R5, R4, RZ, 0x3c, !PT ;  /* 0x0000000405057212 */ /* 0x000fe200078e3cff */
[----:B-1----:R-:W4:Y:S01]  /*1f5b0*/  LDL.LU R12, [R1+0x5b0] ;  /* 0x0005b000010c7983 */ /* 0x002f220000300800 */
[----:B------:R-:W4:Y:S03]  /*1f5c0*/  LDL.LU R13, [R1+0x6f8] ;  /* 0x0006f800010d7983 */ /* 0x000f260000300800 */
[----:B------:R-:W-:-:S05]  /*1f5d0*/  IMAD.WIDE R4, R27, 0x2, R4 ;  /* 0x000000021b047825 */ /* 0x000fca00078e0204 */
[----:B------:R3:W-:Y:S01]  /*1f5e0*/  STL [R1+0x7a0], R4 ;  /* 0x0007a00401007387 */ /* 0x0007e20000100800 */
[----:B------:R4:W-:Y:S02]  /*1f5f0*/  STL [R1+0x5a0], R5 ;  /* 0x0005a00501007387 */ /* 0x0009e40000100800 */
[----:B------:R-:W-:Y:S02]  /*1f600*/  IMAD.MOV.U32 R10, RZ, RZ, R15 ;  /* 0x000000ffff0a7224 */ /* 0x000fe400078e000f */
[----:B--2---:R-:W2:Y:S01]  /*1f610*/  LDL.LU R14, [R1+0x460] ;  /* 0x00046000010e7983 */ /* 0x004ea20000300800 */
[----:B------:R-:W2:Y:S01]  /*1f620*/  LDL.LU R15, [R1+0x5b8] ;  /* 0x0005b800010f7983 */ /* 0x000ea20000300800 */
[----:B------:R-:W2:Y:S02]  /*1f630*/  LDL.LU R22, [R1+0x6fc] ;  /* 0x0006fc0001167983 */ /* 0x000ea40000300800 */
[----:B---3--:R-:W-:Y:S02]  /*1f640*/  IMAD.MOV.U32 R4, RZ, RZ, R26 ;  /* 0x000000ffff047224 */ /* 0x008fe400078e001a */
[----:B----4-:R-:W-:-:S04]  /*1f650*/  IMAD.MOV.U32 R5, RZ, RZ, R23 ;  /* 0x000000ffff057224 */ /* 0x010fc800078e0017 */
[----:B------:R-:W-:-:S05]  /*1f660*/  IMAD.WIDE R4, R27, 0x2, R4 ;  /* 0x000000021b047825 */ /* 0x000fca00078e0204 */
[----:B------:R-:W-:Y:S01]  /*1f670*/  STL [R1+0x450], R4 ;  /* 0x0004500401007387 */ /* 0x000fe20000100800 */
[----:B------:R1:W-:Y:S03]  /*1f680*/  STL [R1+0x3a8], R5 ;  /* 0x0003a80501007387 */ /* 0x0003e60000100800 */
[----:B-1----:R-:W3:Y:S01]  /*1f690*/  LDL.LU R5, [R1+0x3ac] ;  /* 0x0003ac0001057983 */ /* 0x002ee20000300800 */
[----:B------:R-:W-:-:S04]  /*1f6a0*/  LOP3.LUT R7, R7, R6, RZ, 0x3c, !PT ;  /* 0x0000000607077212 */ /* 0x000fc800078e3cff */
[----:B------:R-:W-:-:S04]  /*1f6b0*/  LOP3.LUT R6, R7, R6, RZ, 0x3c, !PT ;  /* 0x0000000607067212 */ /* 0x000fc800078e3cff */
[----:B------:R-:W-:Y:S02]  /*1f6c0*/  LOP3.LUT R7, R7, R6, RZ, 0x3c, !PT ;  /* 0x0000000607077212 */ /* 0x000fe400078e3cff */
[----:B------:R-:W-:-:S03]  /*1f6d0*/  LOP3.LUT R9, R9, R8, RZ, 0x3c, !PT ;  /* 0x0000000809097212 */ /* 0x000fc600078e3cff */
[----:B------:R-:W-:Y:S01]  /*1f6e0*/  IMAD.WIDE R6, R27, 0x2, R6 ;  /* 0x000000021b067825 */ /* 0x000fe200078e0206 */
[----:B------:R-:W-:-:S04]  /*1f6f0*/  LOP3.LUT R8, R9, R8, RZ, 0x3c, !PT ;  /* 0x0000000809087212 */ /* 0x000fc800078e3cff */
[----:B------:R1:W-:Y:S01]  /*1f700*/  STL [R1+0x5a4], R6 ;  /* 0x0005a40601007387 */ /* 0x0003e20000100800 */
[----:B------:R4:W-:Y:S01]  /*1f710*/  STL [R1+0x454], R7 ;  /* 0x0004540701007387 */ /* 0x0009e20000100800 */
[----:B------:R-:W-:Y:S02]  /*1f720*/  LOP3.LUT R9, R9, R8, RZ, 0x3c, !PT ;  /* 0x0000000809097212 */ /* 0x000fe400078e3cff */
[----:B-1----:R-:W2:Y:S01]  /*1f730*/  LDL.LU R6, [R1+0x45c] ;  /* 0x00045c0001067983 */ /* 0x002ea20000300800 */
[----:B----4-:R-:W2:Y:S02]  /*1f740*/  LDL.LU R7, [R1+0x5ac] ;  /* 0x0005ac0001077983 */ /* 0x010ea40000300800 */
[----:B------:R-:W-:-:S04]  /*1f750*/  IMAD.WIDE R8, R27, 0x2, R8 ;  /* 0x000000021b087825 */ /* 0x000fc800078e0208 */
[----:B------:R-:W-:Y:S01]  /*1f760*/  IMAD.MOV.U32 R4, RZ, RZ, R29 ;  /* 0x000000ffff047224 */ /* 0x000fe200078e001d */
[----:B------:R-:W-:Y:S01]  /*1f770*/  STL [R1+0x7a4], R8 ;  /* 0x0007a40801007387 */ /* 0x000fe20000100800 */
[----:B------:R-:W-:Y:S02]  /*1f780*/  STL [R1+0x5a8], R9 ;  /* 0x0005a80901007387 */ /* 0x000fe40000100800 */
[----:B------:R-:W4:Y:S02]  /*1f790*/  LDL.LU R23, [R1+0x5bc] ;  /* 0x0005bc0001177983 */ /* 0x000f240000300800 */
[----:B------:R-:W4:Y:S01]  /*1f7a0*/  LDL.LU R26, [R1+0x5c0] ;  /* 0x0005c000011a7983 */ /* 0x000f220000300800 */
[----:B------:R-:W4:Y:S01]  /*1f7b0*/  LDL.LU R29, [R1+0xb8c] ;  /* 0x000b8c00011d7983 */ /* 0x000f220000300800 */
[----:B---3--:R-:W-:-:S05]  /*1f7c0*/  IMAD.WIDE R4, R27, 0x2, R4 ;  /* 0x000000021b047825 */ /* 0x008fca00078e0204 */
[----:B------:R-:W-:Y:S01]  /*1f7d0*/  STL [R1+0x458], R4 ;  /* 0x0004580401007387 */ /* 0x000fe20000100800 */
[----:B------:R1:W-:Y:S03]  /*1f7e0*/  STL [R1+0x3ac], R5 ;  /* 0x0003ac0501007387 */ /* 0x0003e60000100800 */
[----:B-1----:R-:W3:Y:S01]  /*1f7f0*/  LDL.LU R5, [R1+0x3b0] ;  /* 0x0003b00001057983 */ /* 0x002ee20000300800 */
[----:B------:R-:W-:Y:S02]  /*1f800*/  IMAD.MOV.U32 R8, RZ, RZ, R13 ;  /* 0x000000ffff087224 */ /* 0x000fe400078e000d */
[----:B------:R-:W-:Y:S01]  /*1f810*/  IMAD.MOV.U32 R9, RZ, RZ, R12 ;  /* 0x000000ffff097224 */ /* 0x000fe200078e000c */
[----:B--2---:R-:W-:-:S04]  /*1f820*/  LOP3.LUT R7, R7, R6, RZ, 0x3c, !PT ;  /* 0x0000000607077212 */ /* 0x004fc800078e3cff */
[----:B------:R-:W-:-:S04]  /*1f830*/  LOP3.LUT R6, R7, R6, RZ, 0x3c, !PT ;  /* 0x0000000607067212 */ /* 0x000fc800078e3cff */
[----:B------:R-:W-:Y:S01]  /*1f840*/  LOP3.LUT R7, R7, R6, RZ, 0x3c, !PT ;  /* 0x0000000607077212 */ /* 0x000fe200078e3cff */
[----:B------:R-:W-:-:S04]  /*1f850*/  IMAD.WIDE R8, R27, 0x2, R8 ;  /* 0x000000021b087825 */ /* 0x000fc800078e0208 */
[----:B------:R-:W-:-:S04]  /*1f860*/  IMAD.WIDE R6, R27, 0x2, R6 ;  /* 0x000000021b067825 */ /* 0x000fc800078e0206 */
[----:B------:R-:W-:Y:S01]  /*1f870*/  IMAD.MOV.U32 R4, RZ, RZ, R14 ;  /* 0x000000ffff047224 */ /* 0x000fe200078e000e */
[----:B------:R-:W-:Y:S01]  /*1f880*/  STL [R1+0x5ac], R6 ;  /* 0x0005ac0601007387 */ /* 0x000fe20000100800 */
[----:B------:R1:W-:Y:S02]  /*1f890*/  STL [R1+0x45c], R7 ;  /* 0x00045c0701007387 */ /* 0x0003e40000100800 */
[----:B------:R-:W-:Y:S02]  /*1f8a0*/  STL [R1+0x6f8], R8 ;  /* 0x0006f80801007387 */ /* 0x000fe40000100800 */
[----:B------:R-:W-:Y:S01]  /*1f8b0*/  STL [R1+0x5b0], R9 ;  /* 0x0005b00901007387 */ /* 0x000fe20000100800 */
[----:B------:R-:W2:Y:S01]  /*1f8c0*/  LDL.LU R12, [R1+0x5c8] ;  /* 0x0005c800010c7983 */ /* 0x000ea20000300800 */
[----:B------:R-:W2:Y:S02]  /*1f8d0*/  LDL.LU R13, [R1+0x704] ;  /* 0x00070400010d7983 */ /* 0x000ea40000300800 */
[----:B-1----:R-:W-:-:S02]  /*1f8e0*/  IMAD.MOV.U32 R7, RZ, RZ, R3 ;  /* 0x000000ffff077224 */ /* 0x002fc400078e0003 */
[----:B------:R-:W-:Y:S01]  /*1f8f0*/  IMAD.MOV.U32 R6, RZ, RZ, R28 ;  /* 0x000000ffff067224 */ /* 0x000fe200078e001c */
[----:B------:R-:W2:Y:S01]  /*1f900*/  LDL.LU R3, [R1+0xb88] ;  /* 0x000b880001037983 */ /* 0x000ea20000300800 */
[----:B------:R-:W2:Y:S02]  /*1f910*/  LDL.LU R28, [R1+0xb84] ;  /* 0x000b8400011c7983 */ /* 0x000ea40000300800 */
[----:B------:R-:W-:-:S04]  /*1f920*/  IMAD.WIDE R6, R27, 0x2, R6 ;  /* 0x000000021b067825 */ /* 0x000fc800078e0206 */
[----:B---3--:R-:W-:-:S05]  /*1f930*/  IMAD.WIDE R4, R27, 0x2, R4 ;  /* 0x000000021b047825 */ /* 0x008fca00078e0204 */
[----:B------:R1:W-:Y:S01]  /*1f940*/  STL [R1+0x460], R4 ;  /* 0x0004600401007387 */ /* 0x0003e20000100800 */
[----:B------:R3:W-:Y:S03]  /*1f950*/  STL [R1+0x3b0], R5 ;  /* 0x0003b00501007387 */ /* 0x0007e60000100800 */
[----:B-1----:R-:W2:Y:S01]  /*1f960*/  LDL.LU R4, [R1+0x3b4] ;  /* 0x0003b40001047983 */ /* 0x002ea20000300800 */
[----:B---3--:R-:W2:Y:S02]  /*1f970*/  LDL.LU R5, [R1+0x468] ;  /* 0x0004680001057983 */ /* 0x008ea40000300800 */
[----:B------:R-:W-:Y:S02]  /*1f980*/  STL [R1+0x5b4], R6 ;  /* 0x0005b40601007387 */ /* 0x000fe40000100800 */
[----:B------:R1:W-:Y:S02]  /*1f990*/  STL [R1+0x464], R7 ;  /* 0x0004640701007387 */ /* 0x0003e40000100800 */
[----:B-1----:R-:W3:Y:S01]  /*1f9a0*/  LDL.LU R7, [R1+0x46c] ;  /* 0x00046c0001077983 */ /* 0x002ee20000300800 */
[----:B------:R-:W-:-:S02]  /*1f9b0*/  IMAD.MOV.U32 R8, RZ, RZ, R22 ;  /* 0x000000ffff087224 */ /* 0x000fc400078e0016 */
[----:B------:R-:W-:-:S04]  /*1f9c0*/  IMAD.MOV.U32 R9, RZ, RZ, R15 ;  /* 0x000000ffff097224 */ /* 0x000fc800078e000f */
[----:B------:R-:W-:-:S04]  /*1f9d0*/  IMAD.WIDE R8, R27, 0x2, R8 ;  /* 0x000000021b087825 */ /* 0x000fc800078e0208 */
[----:B----4-:R-:W-:Y:S01]  /*1f9e0*/  IMAD.MOV.U32 R6, RZ, RZ, R23 ;  /* 0x000000ffff067224 */ /* 0x010fe200078e0017 */
[----:B------:R1:W-:Y:S01]  /*1f9f0*/  STL [R1+0x6fc], R8 ;  /* 0x0006fc0801007387 */ /* 0x0003e20000100800 */
[----:B------:R-:W-:Y:S02]  /*1fa00*/  STL [R1+0x5b8], R9 ;  /* 0x0005b80901007387 */ /* 0x000fe40000100800 */
[----:B------:R-:W4:Y:S02]  /*1fa10*/  LDL.LU R14, [R1+0x5cc] ;  /* 0x0005cc00010e7983 */ /* 0x000f240000300800 */
[----:B------:R-:W4:Y:S01]  /*1fa20*/  LDL.LU R15, [R1+0x5d0] ;  /* 0x0005d000010f7983 */ /* 0x000f220000300800 */
[----:B------:R-:W4:Y:S01]  /*1fa30*/  LDL.LU R22, [R1+0x708] ;  /* 0x0007080001167983 */ /* 0x000f220000300800 */
[----:B-1----:R-:W-:-:S03]  /*1fa40*/  IMAD.MOV.U32 R8, RZ, RZ, R29 ;  /* 0x000000ffff087224 */ /* 0x002fc600078e001d */
[----:B------:R-:W4:Y:S01]  /*1fa50*/  LDL.LU R29, [R1+0xb80] ;  /* 0x000b8000011d7983 */ /* 0x000f220000300800 */
[----:B--2---:R-:W-:-:S04]  /*1fa60*/  LOP3.LUT R5, R5, R4, RZ, 0x3c, !PT ;  /* 0x0000000405057212 */ /* 0x004fc800078e3cff */
[----:B------:R-:W-:-:S04]  /*1fa70*/  LOP3.LUT R4, R5, R4, RZ, 0x3c, !PT ;  /* 0x0000000405047212 */ /* 0x000fc800078e3cff */
[----:B------:R-:W-:-:S05]  /*1fa80*/  LOP3.LUT R5, R5, R4, RZ, 0x3c, !PT ;  /* 0x0000000405057212 */ /* 0x000fca00078e3cff */
[----:B------:R-:W-:-:S04]  /*1fa90*/  IMAD.WIDE R4, R27, 0x2, R4 ;  /* 0x000000021b047825 */ /* 0x000fc800078e0204 */
[----:B---3--:R-:W-:Y:S01]  /*1faa0*/  IMAD.WIDE R6, R27, 0x2, R6 ;  /* 0x000000021b067825 */ /* 0x008fe200078e0206 */
[----:B------:R1:W-:Y:S03]  /*1fab0*/  STL [R1+0x468], R4 ;  /* 0x0004680401007387 */ /* 0x0003e60000100800 */
[----:B------:R2:W-:Y:S01]  /*1fac0*/  STL [R1+0x3b4], R5 ;  /* 0x0003b40501007387 */ /* 0x0005e20000100800 */
[----:B-1----:R-:W3:Y:S01]  /*1fad0*/  LDL.LU R4, [R1+0x3b8] ;  /* 0x0003b80001047983 */ /* 0x002ee20000300800 */
[----:B--2---:R-:W3:Y:S02]  /*1fae0*/  LDL.LU R5, [R1+0x470] ;  /* 0x0004700001057983 */ /* 0x004ee40000300800 */
[----:B------:R1:W-:Y:S02]  /*1faf0*/  STL [R1+0x5bc], R6 ;  /* 0x0005bc0601007387 */ /* 0x0003e40000100800 */
[----:B------:R2:W-:Y:S01]  /*1fb00*/  STL [R1+0x46c], R7 ;  /* 0x00046c0701007387 */ /* 0x0005e20000100800 */
[----:B-1----:R-:W4:Y:S01]  /*1fb10*/  LDL.LU R6, [R1+0x474] ;  /* 0x0004740001067983 */ /* 0x002f220000300800 */
[----:B--2---:R-:W4:Y:S02]  /*1fb20*/  LDL.LU R7, [R1+0x5c4] ;  /* 0x0005c40001077983 */ /* 0x004f240000300800 */
[----:B------:R-:W-:-:S04]  /*1fb30*/  IMAD.MOV.U32 R9, RZ, RZ, R26 ;  /* 0x000000ffff097224 */ /* 0x000fc800078e001a */
[----:B------:R-:W-:-:S05]  /*1fb40*/  IMAD.WIDE R8, R27, 0x2, R8 ;  /* 0x000000021b087825 */ /* 0x000fca00078e0208 */
[----:B------:R1:W-:Y:S01]  /*1fb50*/  STL [R1+0x700], R8 ;  /* 0x0007000801007387 */ /* 0x0003e20000100800 */
[----:B------:R2:W-:Y:S02]  /*1fb60*/  STL [R1+0x5c0], R9 ;  /* 0x0005c00901007387 */ /* 0x0005e40000100800 */
[----:B------:R-:W4:Y:S02]  /*1fb70*/  LDL.LU R23, [R1+0x5d8] ;  /* 0x0005d80001177983 */ /* 0x000f240000300800 */
[----:B------:R-:W4:Y:S02]  /*1fb80*/  LDL.LU R26, [R1+0x70c] ;  /* 0x00070c00011a7983 */ /* 0x000f240000300800 */
[----:B-1----:R-:W-:Y:S02]  /*1fb90*/  IMAD.MOV.U32 R8, RZ, RZ, R13 ;  /* 0x000000ffff087224 */ /* 0x002fe400078e000d */
[----:B--2---:R-:W-:-:S04]  /*1fba0*/  IMAD.MOV.U32 R9, RZ, RZ, R12 ;  /* 0x000000ffff097224 */ /* 0x004fc800078e000c */
[----:B------:R-:W-:Y:S01]  /*1fbb0*/  IMAD.WIDE R8, R27, 0x2, R8 ;  /* 0x000000021b087825 */ /* 0x000fe200078e0208 */
[----:B---3--:R-:W-:-:S04]  /*1fbc0*/  LOP3.LUT R5, R5, R4, RZ, 0x3c, !PT ;  /* 0x0000000405057212 */ /* 0x008fc800078e3cff */
[----:B------:R-:W-:-:S04]  /*1fbd0*/  LOP3.LUT R4, R5, R4, RZ, 0x3c, !PT ;  /* 0x0000000405047212 */ /* 0x000fc800078e3cff */
[----:B------:R-:W-:Y:S02]  /*1fbe0*/  LOP3.LUT R5, R5, R4, RZ, 0x3c, !PT ;  /* 0x0000000405057212 */ /* 0x000fe400078e3cff */
[----:B----4-:R-:W-:-:S04]  /*1fbf0*/  LOP3.LUT R7, R7, R6, RZ, 0x3c, !PT ;  /* 0x0000000607077212 */ /* 0x010fc800078e3cff */
[----:B------:R-:W-:Y:S01]  /*1fc00*/  LOP3.LUT R6, R7, R6, RZ, 0x3c, !PT ;  /* 0x0000000607067212 */ /* 0x000fe200078e3cff */
[----:B------:R-:W-:-:S03]  /*1fc10*/  IMAD.WIDE R4, R27, 0x2, R4 ;  /* 0x000000021b047825 */ /* 0x000fc600078e0204 */
[----:B------:R-:W-:Y:S02]  /*1fc20*/  LOP3.LUT R7, R7, R6, RZ, 0x3c, !PT ;  /* 0x0000000607077212 */ /* 0x000fe400078e3cff */
[----:B------:R1:W-:Y:S03]  /*1fc30*/  STL [R1+0x470], R4 ;  /* 0x0004700401007387 */ /* 0x0003e60000100800 */
[----:B------:R-:W-:Y:S01]  /*1fc40*/  IMAD.WIDE R6, R27, 0x2, R6 ;  /* 0x000000021b067825 */ /* 0x000fe200078e0206 */
[----:B------:R2:W-:Y:S04]  /*1fc50*/  STL [R1+0x3b8], R5 ;  /* 0x0003b80501007387 */ /* 0x0005e80000100800 */
[----:B------:R-:W-:Y:S01]  /*1fc60*/  STL [R1+0x5c4], R6 ;  /* 0x0005c40601007387 */ /* 0x000fe20000100800 */
[----:B------:R3:W-:Y:S02]  /*1fc70*/  STL [R1+0x474], R7 ;  /* 0x0004740701007387 */ /* 0x0007e40000100800 */
[----:B-1----:R-:W-:-:S02]  /*1fc80*/  IMAD.MOV.U32 R4, RZ, RZ, R28 ;  /* 0x000000ffff047224 */ /* 0x002fc400078e001c */
[----:B--2---:R-:W-:-:S04]  /*1fc90*/  IMAD.MOV.U32 R5, RZ, RZ, R3 ;  /* 0x000000ffff057224 */ /* 0x004fc800078e0003 */
[----:B------:R-:W-:Y:S01]  /*1fca0*/  IMAD.WIDE R4, R27, 0x2, R4 ;  /* 0x000000021b047825 */ /* 0x000fe200078e0204 */
[----:B---3--:R-:W2:Y:S03]  /*1fcb0*/  LDL.LU R7, [R1+0x47c] ;  /* 0x00047c0001077983 */ /* 0x008ea60000300800 */
[----:B------:R-:W-:Y:S02]  /*1fcc0*/  STL [R1+0x704], R8 ;  /* 0x0007040801007387 */ /* 0x000fe40000100800 */
[----:B------:R-:W-:Y:S02]  /*1fcd0*/  STL [R1+0x5c8], R9 ;  /* 0x0005c80901007387 */ /* 0x000fe40000100800 */
[----:B------:R-:W3:Y:S01]  /*1fce0*/  LDL.LU R12, [R1+0x48c] ;  /* 0x00048c00010c7983 */ /* 0x000ee20000300800 */
[----:B------:R-:W4:Y:S01]  /*1fcf0*/  LDL.LU R13, [R1+0x5dc] ;  /* 0x0005dc00010d7983 */ /* 0x000f220000300800 */
[----:B------:R-:W3:Y:S02]  /*1fd00*/  LDL.LU R3, [R1+0xb7c] ;  /* 0x000b7c0001037983 */ /* 0x000ee40000300800 */
[----:B------:R-:W3:Y:S02]  /*1fd10*/  LDL.LU R28, [R1+0xb78] ;  /* 0x000b7800011c7983 */ /* 0x000ee40000300800 */
[----:B------:R1:W-:Y:S01]  /*1fd20*/  STL [R1+0x478], R4 ;  /* 0x0004780401007387 */ /* 0x0003e20000100800 */
[----:B------:R0:W-:Y:S04]  /*1fd30*/  STL [R1+0x3bc], R5 ;  /* 0x0003bc0501007387 */ /* 0x0001e80000100800 */
[----:B-1----:R-:W3:Y:S01]  /*1fd40*/  LDL.LU R4, [R1+0x3c0] ;  /* 0x0003c00001047983 */ /* 0x002ee20000300800 */
[----:B0-----:R-:W3:Y:S02]  /*1fd50*/  LDL.LU R5, [R1+0x480] ;  /* 0x0004800001057983 */ /* 0x001ee40000300800 */
[----:B------:R-:W-:-:S02]  /*1fd60*/  IMAD.MOV.U32 R6, RZ, RZ, R14 ;  /* 0x000000ffff067224 */ /* 0x000fc400078e000e */
[----:B------:R-:W-:Y:S02]  /*1fd70*/  IMAD.MOV.U32 R8, RZ, RZ, R22 ;  /* 0x000000ffff087224 */ /* 0x000fe400078e0016 */
[----:B------:R-:W-:-:S04]  /*1fd80*/  IMAD.MOV.U32 R9, RZ, RZ, R15 ;  /* 0x000000ffff097224 */ /* 0x000fc800078e000f */
[----:B------:R-:W-:-:S04]  /*1fd90*/  IMAD.WIDE R8, R27, 0x2, R8 ;  /* 0x000000021b087825 */ /* 0x000fc800078e0208 */
[----:B--2---:R-:W-:-:S05]  /*1fda0*/  IMAD.WIDE R6, R27, 0x2, R6 ;  /* 0x000000021b067825 */ /* 0x004fca00078e0206 */
[----:B------:R-:W-:Y:S01]  /*1fdb0*/  STL [R1+0x5cc], R6 ;  /* 0x0005cc0601007387 */ /* 0x000fe20000100800 */
[----:B------:R0:W-:Y:S03]  /*1fdc0*/  STL [R1+0x47c], R7 ;  /* 0x00047c0701007387 */ /* 0x0001e60000100800 */
[----:B0-----:R-:W2:Y:S01]  /*1fdd0*/  LDL.LU R7, [R1+0x484] ;  /* 0x0004840001077983 */ /* 0x001ea20000300800 */
[----:B---3--:R-:W-:-:S04]  /*1fde0*/  LOP3.LUT R5, R5, R4, RZ, 0x3c, !PT ;  /* 0x0000000405057212 */ /* 0x008fc800078e3cff */
[----:B------:R-:W-:-:S04]  /*1fdf0*/  LOP3.LUT R4, R5, R4, RZ, 0x3c, !PT ;  /* 0x0000000405047212 */ /* 0x000fc800078e3cff */
[----:B------:R-:W-:Y:S01]  /*1fe00*/  LOP3.LUT R5, R5, R4, RZ, 0x3c, !PT ;  /* 0x0000000405057212 */ /* 0x000fe200078e3cff */
[----:B------:R-:W-:Y:S01]  /*1fe10*/  STL [R1+0x708], R8 ;  /* 0x0007080801007387 */ /* 0x000fe20000100800 */
[----:B------:R-:W-:Y:S02]  /*1fe20*/  STL [R1+0x5d0], R9 ;  /* 0x0005d00901007387 */ /* 0x000fe40000100800 */
[----:B------:R-:W3:Y:S02]  /*1fe30*/  LDL.LU R14, [R1+0x5e4] ;  /* 0x0005e400010e7983 */ /* 0x000ee40000300800 */
[----:B------:R-:W3:Y:S02]  /*1fe40*/  LDL.LU R15, [R1+0x5e8] ;  /* 0x0005e800010f7983 */ /* 0x000ee40000300800 */
[----:B------:R-:W-:Y:S01]  /*1fe50*/  IMAD.WIDE R4, R27, 0x2, R4 ;  /* 0x000000021b047825 */ /* 0x000fe200078e0204 */
[----:B------:R-:W3:Y:S03]  /*1fe60*/  LDL.LU R22, [R1+0x714] ;  /* 0x0007140001167983 */ /* 0x000ee60000300800 */
[----:B------:R-:W-:-:S02]  /*1fe70*/  IMAD.MOV.U32 R6, RZ, RZ, R29 ;  /* 0x000000ffff067224 */ /* 0x000fc400078e001d */
[----:B------:R-:W3:Y:S01]  /*1fe80*/  LDL.LU R29, [R1+0xb74] ;  /* 0x000b7400011d7983 */ /* 0x000ee20000300800 */
[----:B------:R0:W-:Y:S01]  /*1fe90*/  STL [R1+0x480], R4 ;  /* 0x0004800401007387 */ /* 0x0001e20000100800 */
[----:B------:R1:W-:Y:S03]  /*1fea0*/  STL [R1+0x3c0], R5 ;  /* 0x0003c00501007387 */ /* 0x0003e60000100800 */
[----:B0-----:R-:W3:Y:S01]  /*1feb0*/  LDL.LU R4, [R1+0x3c4] ;  /* 0x0003c40001047983 */ /* 0x001ee20000300800 */
[----:B-1----:R-:W3:Y:S02]  /*1fec0*/  LDL.LU R5, [R1+0x488] ;  /* 0x0004880001057983 */ /* 0x002ee40000300800 */
[----:B------:R-:W-:Y:S02]  /*1fed0*/  IMAD.MOV.U32 R8, RZ, RZ, R26 ;  /* 0x000000ffff087224 */ /* 0x000fe400078e001a */
[----:B------:R-:W-:-:S04]  /*1fee0*/  IMAD.MOV.U32 R9, RZ, RZ, R23 ;  /* 0x000000ffff097224 */ /* 0x000fc800078e0017 */
[----:B------:R-:W-:-:S04]  /*1fef0*/  IMAD.WIDE R8, R27, 0x2, R8 ;  /* 0x000000021b087825 */ /* 0x000fc800078e0208 */
[----:B--2---:R-:W-:-:S05]  /*1ff00*/  IMAD.WIDE R6, R27, 0x2, R6 ;  /* 0x000000021b067825 */ /* 0x004fca00078e0206 */
[----:B------:R-:W-:Y:S01]  /*1ff10*/  STL [R1+0x5d4], R6 ;  /* 0x0005d40601007387 */ /* 0x000fe20000100800 */
[----:B------:R-:W-:Y:S02]  /*1ff20*/  STL [R1+0x484], R7 ;  /* 0x0004840701007387 */ /* 0x000fe40000100800 */
[----:B------:R-:W-:Y:S02]  /*1ff30*/  STL [R1+0x70c], R8 ;  /* 0x00070c0801007387 */ /* 0x000fe40000100800 */
[----:B------:R0:W-:Y:S01]  /*1ff40*/  STL [R1+0x5d8], R9 ;  /* 0x0005d80901007387 */ /* 0x0001e20000100800 */
[----:B------:R-:W2:Y:S01]  /*1ff50*/  LDL.LU R23, [R1+0x5f0] ;  /* 0x0005f00001177983 */ /* 0x000ea20000300800 */
[----:B------:R-:W2:Y:S02]  /*1ff60*/  LDL.LU R26, [R1+0x718] ;  /* 0x00071800011a7983 */ /* 0x000ea40000300800 */
[----:B0-----:R-:W-:Y:S01]  /*1ff70*/  IMAD.MOV.U32 R9, RZ, RZ, R3 ;  /* 0x000000ffff097224 */ /* 0x001fe200078e0003 */
[-C--:B---3--:R-:W-:Y:S01]  /*1ff80*/  LOP3.LUT R5, R5, R4.reuse, RZ, 0x3c, !PT ;  /* 0x0000000405057212 */ /* 0x088fe200078e3cff */
[----:B------:R-:W-:Y:S01]  /*1ff90*/  IMAD.MOV.U32 R8, RZ, RZ, R28 ;  /* 0x000000ffff087224 */ /* 0x000fe200078e001c */
[----:B------:R-:W3:Y:S01]  /*1ffa0*/  LDL.LU R3, [R1+0xb70] ;  /* 0x000b700001037983 */ /* 0x000ee20000300800 */
[----:B------:R-:W2:Y:S01]  /*1ffb0*/  LDL.LU R28, [R1+0xb6c] ;  /* 0x000b6c00011c7983 */ /* 0x000ea20000300800 */
[----:B------:R-:W-:-:S04]  /*1ffc0*/  LOP3.LUT R4, R5, R4, RZ, 0x3c, !PT ;  /* 0x0000000405047212 */ /* 0x000fc800078e3cff */
[----:B------:R-:W-:-:S05]  /*1ffd0*/  LOP3.LUT R5, R5, R4, RZ, 0x3c, !PT ;  /* 0x0000000405057212 */ /* 0x000fca00078e3cff */
[----:B------:R-:W-:-:S05]  /*1ffe0*/  IMAD.WIDE R4, R27, 0x2, R4 ;  /* 0x000000021b047825 */ /* 0x000fca00078e0204 */
[----:B------:R0:W-:Y:S01]  /*1fff0*/  STL [R1+0x488], R4 ;  /* 0x0004880401007387 */ /* 0x0001e20000100800 */
[----:B------:R1:W-:Y:S03]  /*20000*/  STL [R1+0x3c4], R5 ;  /* 0x0003c40501007387 */ /* 0x0003e60000100800 */
[----:B0-----:R-:W2:Y:S01]  /*20010*/  LDL.LU R4, [R1+0x3c8] ;  /* 0x0003c80001047983 */ /* 0x001ea20000300800 */
[----:B-1----:R-:W2:Y:S02]  /*20020*/  LDL.LU R5, [R1+0x490] ;  /* 0x0004900001057983 */ /* 0x002ea40000300800 */
[----:B----4-:R-:W-:Y:S02]  /*20030*/  IMAD.MOV.U32 R6, RZ, RZ, R13 ;  /* 0x000000ffff067224 */ /* 0x010fe400078e000d */
[----:B------:R-:W-:-:S04]  /*20040*/  IMAD.MOV.U32 R7, RZ, RZ, R12 ;  /* 0x000000ffff077224 */ /* 0x000fc800078e000c */
[----:B------:R-:W-:-:S04]  /*20050*/  IMAD.WIDE R6, R27, 0x2, R6 ;  /* 0x000000021b067825 */ /* 0x000fc800078e0206 */
[----:B------:R-:W-:Y:S01]  /*20060*/  IMAD.WIDE R8, R27, 0x2, R8 ;  /* 0x000000021b087825 */ /* 0x000fe200078e0208 */
[----:B------:R-:W-:Y:S03]  /*20070*/  STL [R1+0x5dc], R6 ;  /* 0x0005dc0601007387 */ /* 0x000fe60000100800 */
[----:B------:R0:W-:Y:S02]  /*20080*/  STL [R1+0x48c], R7 ;  /* 0x00048c0701007387 */ /* 0x0001e40000100800 */
[----:B0-----:R-:W4:Y:S01]  /*20090*/  LDL.LU R7, [R1+0x494] ;  /* 0x0004940001077983 */ /* 0x001f220000300800 */
[----:B------:R-:W-:Y:S02]  /*200a0*/  STL [R1+0x710], R8 ;  /* 0x0007100801007387 */ /* 0x000fe40000100800 */
[----:B------:R-:W-:Y:S02]  /*200b0*/  STL [R1+0x5e0], R9 ;  /* 0x0005e00901007387 */ /* 0x000fe40000100800 */
[----:B------:R-:W3:Y:S01]  /*200c0*/  LDL.LU R12, [R1+0x5f8] ;  /* 0x0005f800010c7983 */ /* 0x000ee20000300800 */
[----:B------:R-:W3:Y:S01]  /*200d0*/  LDL.LU R13, [R1+0x71c] ;  /* 0x00071c00010d7983 */ /* 0x000ee20000300800 */
[----:B--2---:R-:W-:-:S04]  /*200e0*/  LOP3.LUT R5, R5, R4, RZ, 0x3c, !PT ;  /* 0x0000000405057212 */ /* 0x004fc800078e3cff */
[----:B------:R-:W-:-:S04]  /*200f0*/  LOP3.LUT R4, R5, R4, RZ, 0x3c, !PT ;  /* 0x0000000405047212 */ /* 0x000fc800078e3cff */
[----:B------:R-:W-:-:S05]  /*20100*/  LOP3.LUT R5, R5, R4, RZ, 0x3c, !PT ;  /* 0x0000000405057212 */ /* 0x000fca00078e3cff */
[----:B------:R-:W-:-:S05]  /*20110*/  IMAD.WIDE R4, R27, 0x2, R4 ;  /* 0x000000021b047825 */ /* 0x000fca00078e0204 */
[----:B------:R-:W-:Y:S01]  /*20120*/  STL [R1+0x490], R4 ;  /* 0x0004900401007387 */ /* 0x000fe20000100800 */
[----:B------:R0:W-:Y:S03]  /*20130*/  STL [R1+0x3c8], R5 ;  /* 0x0003c80501007387 */ /* 0x0001e60000100800 */
[----:B0-----:R-:W2:Y:S01]  /*20140*/  LDL.LU R5, [R1+0x3cc] ;  /* 0x0003cc0001057983 */ /* 0x001ea20000300800 */
[----:B------:R-:W-:Y:S02]  /*20150*/  IMAD.MOV.U32 R6, RZ, RZ, R14 ;  /* 0x000000ffff067224 */ /* 0x000fe400078e000e */
[----:B------:R-:W-:Y:S02]  /*20160*/  IMAD.MOV.U32 R8, RZ, RZ, R22 ;  /* 0x000000ffff087224 */ /* 0x000fe400078e0016 */
[----:B------:R-:W-:Y:S02]  /*20170*/  IMAD.MOV.U32 R9, RZ, RZ, R15 ;  /* 0x000000ffff097224 */ /* 0x000fe400078e000f */
[----:B----4-:R-:W-:-:S04]  /*20180*/  IMAD.WIDE R6, R27, 0x2, R6 ;  /* 0x000000021b067825 */ /* 0x010fc800078e0206 */
[----:B------:R-:W-:-:S04]  /*20190*/  IMAD.WIDE R8, R27, 0x2, R8 ;  /* 0x000000021b087825 */ /* 0x000fc800078e0208 */
[----:B------:R-:W-:Y:S01]  /*201a0*/  IMAD.MOV.U32 R4, RZ, RZ, R29 ;  /* 0x000000ffff047224 */ /* 0x000fe200078e001d */
[----:B------:R0:W-:Y:S01]  /*201b0*/  STL [R1+0x5e4], R6 ;  /* 0x0005e40601007387 */ /* 0x0001e20000100800 */
[----:B------:R1:W-:Y:S03]  /*201c0*/  STL [R1+0x494], R7 ;  /* 0x0004940701007387 */ /* 0x0003e60000100800 */
[----:B0-----:R-:W4:Y:S01]  /*201d0*/  LDL.LU R6, [R1+0x49c] ;  /* 0x00049c0001067983 */ /* 0x001f220000300800 */
[----:B-1----:R-:W4:Y:S02]  /*201e0*/  LDL.LU R7, [R1+0x5ec] ;  /* 0x0005ec0001077983 */ /* 0x002f240000300800 */
[----:B------:R-:W-:Y:S02]  /*201f0*/  STL [R1+0x714], R8 ;  /* 0x0007140801007387 */ /* 0x000fe40000100800 */
[----:B------:R-:W-:Y:S01]  /*20200*/  STL [R1+0x5e8], R9 ;  /* 0x0005e80901007387 */ /* 0x000fe20000100800 */
[----:B------:R-:W3:Y:S01]  /*20210*/  LDL.LU R14, [R1+0x4ac] ;  /* 0x0004ac00010e7983 */ /* 0x000ee20000300800 */
[----:B------:R-:W3:Y:S02]  /*20220*/  LDL.LU R15, [R1+0x5fc] ;  /* 0x0005fc00010f7983 */ /* 0x000ee40000300800 */
[----:B------:R-:W3:Y:S02]  /*20230*/  LDL.LU R22, [R1+0x600] ;  /* 0x0006000001167983 */ /* 0x000ee40000300800 */
[----:B------:R-:W3:Y:S02]  /*20240*/  LDL.LU R29, [R1+0xb68] ;  /* 0x000b6800011d7983 */ /* 0x000ee40000300800 */
[----:B--2---:R-:W-:-:S05]  /*20250*/  IMAD.WIDE R4, R27, 0x2, R4 ;  /* 0x000000021b047825 */ /* 0x004fca00078e0204 */
[----:B------:R0:W-:Y:S01]  /*20260*/  STL [R1+0x498], R4 ;  /* 0x0004980401007387 */ /* 0x0001e20000100800 */
[----:B------:R1:W-:Y:S03]  /*20270*/  STL [R1+0x3cc], R5 ;  /* 0x0003cc0501007387 */ /* 0x0003e60000100800 */
[----:B0-----:R-:W2:Y:S01]  /*20280*/  LDL.LU R4, [R1+0x3d0] ;  /* 0x0003d00001047983 */ /* 0x001ea20000300800 */
[----:B-1----:R-:W2:Y:S01]  /*20290*/  LDL.LU R5, [R1+0x4a0] ;  /* 0x0004a00001057983 */ /* 0x002ea20000300800 */
[----:B----4-:R-:W-:-:S04]  /*202a0*/  LOP3.LUT R7, R7, R6, RZ, 0x3c, !PT ;  /* 0x0000000607077212 */ /* 0x010fc800078e3cff */
[----:B------:R-:W-:Y:S01]  /*202b0*/  LOP3.LUT R6, R7, R6, RZ, 0x3c, !PT ;  /* 0x0000000607067212 */ /* 0x000fe200078e3cff */
[----:B------:R-:W-:-:S03]  /*202c0*/  IMAD.MOV.U32 R8, RZ, RZ, R26 ;  /* 0x000000ffff087224 */ /* 0x000fc600078e001a */
[----:B------:R-:W-:Y:S01]  /*202d0*/  LOP3.LUT R7, R7, R6, RZ, 0x3c, !PT ;  /* 0x0000000607077212 */ /* 0x000fe200078e3cff */
[----:B------:R-:W-:-:S04]  /*202e0*/  IMAD.MOV.U32 R9, RZ, RZ, R23 ;  /* 0x000000ffff097224 */ /* 0x000fc800078e0017 */
[----:B------:R-:W-:-:S04]  /*202f0*/  IMAD.WIDE R6, R27, 0x2, R6 ;  /* 0x000000021b067825 */ /* 0x000fc800078e0206 */
[----:B------:R-:W-:Y:S01]  /*20300*/  IMAD.WIDE R8, R27, 0x2, R8 ;  /* 0x000000021b087825 */ /* 0x000fe200078e0208 */
[----:B------:R-:W-:Y:S03]  /*20310*/  STL [R1+0x5ec], R6 ;  /* 0x0005ec0601007387 */ /* 0x000fe60000100800 */
[----:B------:R3:W-:Y:S02]  /*20320*/  STL [R1+0x49c], R7 ;  /* 0x00049c0701007387 */ /* 0x0007e40000100800 */
[----:B------:R-:W-:Y:S02]  /*20330*/  STL [R1+0x718], R8 ;  /* 0x0007180801007387 */ /* 0x000fe40000100800 */
[----:B------:R-:W-:Y:S01]  /*20340*/  STL [R1+0x5f0], R9 ;  /* 0x0005f00901007387 */ /* 0x000fe20000100800 */
[----:B------:R-:W4:Y:S01]  /*20350*/  LDL.LU R23, [R1+0x608] ;  /* 0x0006080001177983 */ /* 0x000f220000300800 */
[----:B------:R-:W4:Y:S02]  /*20360*/  LDL.LU R26, [R1+0x724] ;  /* 0x00072400011a7983 */ /* 0x000f240000300800 */
[----:B---3--:R-:W-:-:S02]  /*20370*/  IMAD.MOV.U32 R7, RZ, RZ, R3 ;  /* 0x000000ffff077224 */ /* 0x008fc400078e0003 */
[----:B------:R-:W-:Y:S01]  /*20380*/  IMAD.MOV.U32 R6, RZ, RZ, R28 ;  /* 0x000000ffff067224 */ /* 0x000fe200078e001c */
[----:B------:R-:W3:Y:S01]  /*20390*/  LDL.LU R3, [R1+0xb64] ;  /* 0x000b640001037983 */ /* 0x000ee20000300800 */
[----:B------:R-:W3:Y:S01]  /*203a0*/  LDL.LU R28, [R1+0xb60] ;  /* 0x000b6000011c7983 */ /* 0x000ee20000300800 */
[----:B--2---:R-:W-:-:S04]  /*203b0*/  LOP3.LUT R5, R5, R4, RZ, 0x3c, !PT ;  /* 0x0000000405057212 */ /* 0x004fc800078e3cff */
[----:B------:R-:W-:-:S04]  /*203c0*/  LOP3.LUT R4, R5, R4, RZ, 0x3c, !PT ;  /* 0x0000000405047212 */ /* 0x000fc800078e3cff */
[----:B------:R-:W-:-:S05]  /*203d0*/  LOP3.LUT R5, R5, R4, RZ, 0x3c, !PT ;  /* 0x0000000405057212 */ /* 0x000fca00078e3cff */
[----:B------:R-:W-:-:S05]  /*203e0*/  IMAD.WIDE R4, R27, 0x2, R4 ;  /* 0x000000021b047825 */ /* 0x000fca00078e0204 */
[----:B------:R0:W-:Y:S01]  /*203f0*/  STL [R1+0x4a0], R4 ;  /* 0x0004a00401007387 */ /* 0x0001e20000100800 */
[----:B------:R1:W-:Y:S03]  /*20400*/  STL [R1+0x3d0], R5 ;  /* 0x0003d00501007387 */ /* 0x0003e60000100800 */
[----:B0-----:R-:W2:Y:S01]  /*20410*/  LDL.LU R4, [R1+0x3d4] ;  /* 0x0003d40001047983 */ /* 0x001ea20000300800 */
[----:B-1----:R-:W2:Y:S02]  /*20420*/  LDL.LU R5, [R1+0x4a8] ;  /* 0x0004a80001057983 */ /* 0x002ea40000300800 */
[----:B------:R-:W-:Y:S02]  /*20430*/  IMAD.MOV.U32 R8, RZ, RZ, R13 ;  /* 0x000000ffff087224 */ /* 0x000fe400078e000d */
[----:B------:R-:W-:Y:S02]  /*20440*/  IMAD.MOV.U32 R9, RZ, RZ, R12 ;  /* 0x000000ffff097224 */ /* 0x000fe400078e000c */
[----:B------:R-:W-:-:S04]  /*20450*/  IMAD.WIDE R6, R27, 0x2, R6 ;  /* 0x000000021b067825 */ /* 0x000fc800078e0206 */
[----:B------:R-:W-:Y:S01]  /*20460*/  IMAD.WIDE R8, R27, 0x2, R8 ;  /* 0x000000021b087825 */ /* 0x000fe200078e0208 */
[----:B------:R0:W-:Y:S03]  /*20470*/  STL [R1+0x5f4], R6 ;  /* 0x0005f40601007387 */ /* 0x0001e60000100800 */
[----:B------:R1:W-:Y:S02]  /*20480*/  STL [R1+0x4a4], R7 ;  /* 0x0004a40701007387 */ /* 0x0003e40000100800 */
[----:B------:R3:W-:Y:S02]  /*20490*/  STL [R1+0x71c], R8 ;  /* 0x00071c0801007387 */ /* 0x0007e40000100800 */
[----:B------:R-:W-:Y:S01]  /*204a0*/  STL [R1+0x5f8], R9 ;  /* 0x0005f80901007387 */ /* 0x000fe20000100800 */
[----:B------:R-:W4:Y:S01]  /*204b0*/  LDL.LU R12, [R1+0x610] ;  /* 0x00061000010c7983 */ /* 0x000f220000300800 */
[----:B------:R-:W4:Y:S02]  /*204c0*/  LDL.LU R13, [R1+0x728] ;  /* 0x00072800010d7983 */ /* 0x000f240000300800 */
[----:B0-----:R-:W-:-:S02]  /*204d0*/  IMAD.MOV.U32 R6, RZ, RZ, R15 ;  /* 0x000000ffff067224 */ /* 0x001fc400078e000f */
[----:B-1----:R-:W-:Y:S02]  /*204e0*/  IMAD.MOV.U32 R7, RZ, RZ, R14 ;  /* 0x000000ffff077224 */ /* 0x002fe400078e000e */
[----:B---3--:R-:W-:Y:S02]  /*204f0*/  IMAD.MOV.U32 R8, RZ, RZ, R29 ;  /* 0x000000ffff087224 */ /* 0x008fe400078e001d */
[----:B------:R-:W3:Y:S01]  /*20500*/  LDL.LU R29, [R1+0xb5c] ;  /* 0x000b5c00011d7983 */ /* 0x000ee20000300800 */
[----:B------:R-:W-:Y:S01]  /*20510*/  IMAD.WIDE R6, R27, 0x2, R6 ;  /* 0x000000021b067825 */ /* 0x000fe200078e0206 */
        /* <DEDUP_REMOVED lines=8> */
[----:B------:R0:W-:Y:S02]  /*205a0*/  STL [R1+0x5fc], R6 ;  /* 0x0005fc0601007387 */ /* 0x0001e40000100800 */
[----:B------:R1:W-:Y:S01]  /*205b0*/  STL [R1+0x4ac], R7 ;  /* 0x0004ac0701007387 */ /* 0x0003e20000100800 */
[----:B0-----:R-:W3:Y:S01]  /*205c0*/  LDL.LU R6, [R1+0x4b4] ;  /* 0x0004b40001067983 */ /* 0x001ee20000300800 */
[----:B-1----:R-:W3:Y:S02]  /*205d0*/  LDL.LU R7, [R1+0x604] ;  /* 0x0006040001077983 */ /* 0x002ee40000300800 */
[----:B------:R-:W-:-:S04]  /*205e0*/  IMAD.MOV.U32 R9, RZ, RZ, R22 ;  /* 0x000000ffff097224 */ /* 0x000fc800078e0016 */
[----:B------:R-:W-:-:S05]  /*205f0*/  IMAD.WIDE R8, R27, 0x2, R8 ;  /* 0x000000021b087825 */ /* 0x000fca00078e0208 */
[----:B------:R4:W-:Y:S01]  /*20600*/  STL [R1+0x720], R8 ;  /* 0x0007200801007387 */ /* 0x0009e20000100800 */
[----:B------:R0:W-:Y:S02]  /*20610*/  STL [R1+0x600], R9 ;  /* 0x0006000901007387 */ /* 0x0001e40000100800 */
[----:B------:R-:W3:Y:S02]  /*20620*/  LDL.LU R14, [R1+0x4c4] ;  /* 0x0004c400010e7983 */ /* 0x000ee40000300800 */
[----:B------:R-:W3:Y:S01]  /*20630*/  LDL.LU R15, [R1+0x618] ;  /* 0x00061800010f7983 */ /* 0x000ee20000300800 */
[----:B------:R-:W3:Y:S01]  /*20640*/  LDL.LU R22, [R1+0x72c] ;  /* 0x00072c0001167983 */ /* 0x000ee20000300800 */
[----:B----4-:R-:W-:Y:S02]  /*20650*/  IMAD.MOV.U32 R8, RZ, RZ, R26 ;  /* 0x000000ffff087224 */ /* 0x010fe400078e001a */
[----:B0-----:R-:W-:-:S04]  /*20660*/  IMAD.MOV.U32 R9, RZ, RZ, R23 ;  /* 0x000000ffff097224 */ /* 0x001fc800078e0017 */
[----:B------:R-:W-:Y:S01]  /*20670*/  IMAD.WIDE R8, R27, 0x2, R8 ;  /* 0x000000021b087825 */ /* 0x000fe200078e0208 */
[----:B--2---:R-:W-:-:S04]  /*20680*/  LOP3.LUT R5, R5, R4, RZ, 0x3c, !PT ;  /* 0x0000000405057212 */ /* 0x004fc800078e3cff */
[----:B------:R-:W-:-:S04]  /*20690*/  LOP3.LUT R4, R5, R4, RZ, 0x3c, !PT ;  /* 0x0000000405047212 */ /* 0x000fc800078e3cff */
[----:B------:R-:W-:Y:S02]  /*206a0*/  LOP3.LUT R5, R5, R4, RZ, 0x3c, !PT ;  /* 0x0000000405057212 */ /* 0x000fe400078e3cff */
[----:B---3--:R-:W-:-:S04]  /*206b0*/  LOP3.LUT R7, R7, R6, RZ, 0x3c, !PT ;  /* 0x0000000607077212 */ /* 0x008fc800078e3cff */
[----:B------:R-:W-:Y:S01]  /*206c0*/  LOP3.LUT R6, R7, R6, RZ, 0x3c, !PT ;  /* 0x0000000607067212 */ /* 0x000fe200078e3cff */
[----:B------:R-:W-:-:S03]  /*206d0*/  IMAD.WIDE R4, R27, 0x2, R4 ;  /* 0x000000021b047825 */ /* 0x000fc600078e0204 */
[----:B------:R-:W-:Y:S02]  /*206e0*/  LOP3.LUT R7, R7, R6, RZ, 0x3c, !PT ;  /* 0x0000000607077212 */ /* 0x000fe400078e3cff */
[----:B------:R0:W-:Y:S03]  /*206f0*/  STL [R1+0x4b0], R4 ;  /* 0x0004b00401007387 */ /* 0x0001e60000100800 */
[----:B------:R-:W-:Y:S01]  /*20700*/  IMAD.WIDE R6, R27, 0x2, R6 ;  /* 0x000000021b067825 */ /* 0x000fe200078e0206 */
[----:B------:R1:W-:Y:S04]  /*20710*/  STL [R1+0x3d8], R5 ;  /* 0x0003d80501007387 */ /* 0x0003e80000100800 */
[----:B------:R2:W-:Y:S01]  /*20720*/  STL [R1+0x604], R6 ;  /* 0x0006040601007387 */ /* 0x0005e20000100800 */
[----:B------:R3:W-:Y:S02]  /*20730*/  STL [R1+0x4b4], R7 ;  /* 0x0004b40701007387 */ /* 0x0007e40000100800 */
[----:B0-----:R-:W-:-:S02]  /*20740*/  IMAD.MOV.U32 R4, RZ, RZ, R28 ;  /* 0x000000ffff047224 */ /* 0x001fc400078e001c */
[----:B-1----:R-:W-:Y:S01]  /*20750*/  IMAD.MOV.U32 R5, RZ, RZ, R3 ;  /* 0x000000ffff057224 */ /* 0x002fe200078e0003 */
[----:B--2---:R-:W2:Y:S01]  /*20760*/  LDL.LU R6, [R1+0x4bc] ;  /* 0x0004bc0001067983 */ /* 0x004ea20000300800 */
[----:B---3--:R-:W2:Y:S02]  /*20770*/  LDL.LU R7, [R1+0x60c] ;  /* 0x00060c0001077983 */ /* 0x008ea40000300800 */
[----:B------:R-:W-:Y:S02]  /*20780*/  STL [R1+0x724], R8 ;  /* 0x0007240801007387 */ /* 0x000fe40000100800 */
[----:B------:R-:W-:Y:S02]  /*20790*/  STL [R1+0x608], R9 ;  /* 0x0006080901007387 */ /* 0x000fe40000100800 */
[----:B------:R-:W-:Y:S01]  /*207a0*/  IMAD.WIDE R4, R27, 0x2, R4 ;  /* 0x000000021b047825 */ /* 0x000fe200078e0204 */
[----:B------:R-:W3:Y:S03]  /*207b0*/  LDL.LU R23, [R1+0x4cc] ;  /* 0x0004cc0001177983 */ /* 0x000ee60000300800 */
[----:B------:R-:W4:Y:S02]  /*207c0*/  LDL.LU R26, [R1+0x61c] ;  /* 0x00061c00011a7983 */ /* 0x000f240000300800 */
[----:B------:R-:W3:Y:S02]  /*207d0*/  LDL.LU R3, [R1+0xb58] ;  /* 0x000b580001037983 */ /* 0x000ee40000300800 */
[----:B------:R-:W3:Y:S01]  /*207e0*/  LDL.LU R28, [R1+0xb54] ;  /* 0x000b5400011c7983 */ /* 0x000ee20000300800 */
[----:B------:R0:W-:Y:S01]  /*207f0*/  STL [R1+0x4b8], R4 ;  /* 0x0004b80401007387 */ /* 0x0001e20000100800 */
[----:B------:R1:W-:Y:S03]  /*20800*/  STL [R1+0x3dc], R5 ;  /* 0x0003dc0501007387 */ /* 0x0003e60000100800 */
[----:B0-----:R-:W3:Y:S01]  /*20810*/  LDL.LU R4, [R1+0x3e0] ;  /* 0x0003e00001047983 */ /* 0x001ee20000300800 */
[----:B-1----:R-:W3:Y:S02]  /*20820*/  LDL.LU R5, [R1+0x4c0] ;  /* 0x0004c00001057983 */ /* 0x002ee40000300800 */
[----:B------:R-:W-:-:S02]  /*20830*/  IMAD.MOV.U32 R8, RZ, RZ, R13 ;  /* 0x000000ffff087224 */ /* 0x000fc400078e000d */
[----:B------:R-:W-:-:S04]  /*20840*/  IMAD.MOV.U32 R9, RZ, RZ, R12 ;  /* 0x000000ffff097224 */ /* 0x000fc800078e000c */
[----:B------:R-:W-:Y:S01]  /*20850*/  IMAD.WIDE R8, R27, 0x2, R8 ;  /* 0x000000021b087825 */ /* 0x000fe200078e0208 */
[----:B--2---:R-:W-:-:S04]  /*20860*/  LOP3.LUT R7, R7, R6, RZ, 0x3c, !PT ;  /* 0x0000000607077212 */ /* 0x004fc800078e3cff */
[----:B------:R-:W-:-:S04]  /*20870*/  LOP3.LUT R6, R7, R6, RZ, 0x3c, !PT ;  /* 0x0000000607067212 */ /* 0x000fc800078e3cff */
[----:B------:R-:W-:-:S05]  /*20880*/  LOP3.LUT R7, R7, R6, RZ, 0x3c, !PT ;  /* 0x0000000607077212 */ /* 0x000fca00078e3cff */
[----:B------:R-:W-:Y:S01]  /*20890*/  IMAD.WIDE R6, R27, 0x2, R6 ;  /* 0x000000021b067825 */ /* 0x000fe200078e0206 */
[----:B---3--:R-:W-:-:S04]  /*208a0*/  LOP3.LUT R5, R5, R4, RZ, 0x3c, !PT ;  /* 0x0000000405057212 */ /* 0x008fc800078e3cff */
[C---:B------:R-:W-:Y:S01]  /*208b0*/  LOP3.LUT R4, R5.reuse, R4, RZ, 0x3c, !PT ;  /* 0x0000000405047212 */ /* 0x040fe200078e3cff */
[----:B------:R0:W-:Y:S03]  /*208c0*/  STL [R1+0x60c], R6 ;  /* 0x00060c0601007387 */ /* 0x0001e60000100800 */
[----:B------:R-:W-:Y:S01]  /*208d0*/  LOP3.LUT R5, R5, R4, RZ, 0x3c, !PT ;  /* 0x0000000405057212 */ /* 0x000fe200078e3cff */
[----:B------:R-:W-:Y:S01]  /*208e0*/  STL [R1+0x4bc], R7 ;  /* 0x0004bc0701007387 */ /* 0x000fe20000100800 */
[----:B------:R-:W-:Y:S02]  /*208f0*/  STL [R1+0x728], R8 ;  /* 0x0007280801007387 */ /* 0x000fe40000100800 */
[----:B------:R-:W-:Y:S02]  /*20900*/  STL [R1+0x610], R9 ;  /* 0x0006100901007387 */ /* 0x000fe40000100800 */
[----:B------:R-:W2:Y:S02]  /*20910*/  LDL.LU R12, [R1+0x628] ;  /* 0x00062800010c7983 */ /* 0x000ea40000300800 */
[----:B------:R-:W-:Y:S01]  /*20920*/  IMAD.WIDE R4, R27, 0x2, R4 ;  /* 0x000000021b047825 */ /* 0x000fe200078e0204 */
[----:B------:R-:W3:Y:S03]  /*20930*/  LDL.LU R13, [R1+0x734] ;  /* 0x00073400010d7983 */ /* 0x000ee60000300800 */
[----:B0-----:R-:W-:-:S02]  /*20940*/  IMAD.MOV.U32 R6, RZ, RZ, R29 ;  /* 0x000000ffff067224 */ /* 0x001fc400078e001d */
[----:B------:R-:W2:Y:S01]  /*20950*/  LDL.LU R29, [R1+0xb50] ;  /* 0x000b5000011d7983 */ /* 0x000ea20000300800 */
[----:B------:R0:W-:Y:S02]  /*20960*/  STL [R1+0x4c0], R4 ;  /* 0x0004c00401007387 */ /* 0x0001e40000100800 */
[----:B------:R1:W-:Y:S01]  /*20970*/  STL [R1+0x3e0], R5 ;  /* 0x0003e00501007387 */ /* 0x0003e20000100800 */
[----:B0-----:R-:W2:Y:S01]  /*20980*/  LDL.LU R4, [R1+0x3e4] ;  /* 0x0003e40001047983 */ /* 0x001ea20000300800 */
[----:B-1----:R-:W2:Y:S02]  /*20990*/  LDL.LU R5, [R1+0x4c8] ;  /* 0x0004c80001057983 */ /* 0x002ea40000300800 */
[----:B------:R-:W-:Y:S02]  /*209a0*/  IMAD.MOV.U32 R7, RZ, RZ, R14 ;  /* 0x000000ffff077224 */ /* 0x000fe400078e000e */
[----:B------:R-:W-:Y:S02]  /*209b0*/  IMAD.MOV.U32 R8, RZ, RZ, R22 ;  /* 0x000000ffff087224 */ /* 0x000fe400078e0016 */
[----:B------:R-:W-:-:S02]  /*209c0*/  IMAD.MOV.U32 R9, RZ, RZ, R15 ;  /* 0x000000ffff097224 */ /* 0x000fc400078e000f */
[----:B------:R-:W-:-:S04]  /*209d0*/  IMAD.WIDE R6, R27, 0x2, R6 ;  /* 0x000000021b067825 */ /* 0x000fc800078e0206 */
[----:B------:R-:W-:Y:S01]  /*209e0*/  IMAD.WIDE R8, R27, 0x2, R8 ;  /* 0x000000021b087825 */ /* 0x000fe200078e0208 */
[----:B------:R-:W-:Y:S03]  /*209f0*/  STL [R1+0x614], R6 ;  /* 0x0006140601007387 */ /* 0x000fe60000100800 */
[----:B------:R-:W-:Y:S02]  /*20a00*/  STL [R1+0x4c4], R7 ;  /* 0x0004c40701007387 */ /* 0x000fe40000100800 */
[----:B------:R-:W-:Y:S02]  /*20a10*/  STL [R1+0x72c], R8 ;  /* 0x00072c0801007387 */ /* 0x000fe40000100800 */
[----:B------:R0:W-:Y:S01]  /*20a20*/  STL [R1+0x618], R9 ;  /* 0x0006180901007387 */ /* 0x0001e20000100800 */
[----:B------:R-:W3:Y:S01]  /*20a30*/  LDL.LU R14, [R1+0x62c] ;  /* 0x00062c00010e7983 */ /* 0x000ee20000300800 */
[----:B------:R-:W3:Y:S02]  /*20a40*/  LDL.LU R15, [R1+0x630] ;  /* 0x00063000010f7983 */ /* 0x000ee40000300800 */
[----:B------:R-:W3:Y:S02]  /*20a50*/  LDL.LU R22, [R1+0x738] ;  /* 0x0007380001167983 */ /* 0x000ee40000300800 */
[----:B0-----:R-:W-:-:S02]  /*20a60*/  IMAD.MOV.U32 R9, RZ, RZ, R3 ;  /* 0x000000ffff097224 */ /* 0x001fc400078e0003 */
        /* <DEDUP_REMOVED lines=13> */
[----:B------:R-:W-:-:S05]  /*20b40*/  IMAD.WIDE R6, R27, 0x2, R6 ;  /* 0x000000021b067825 */ /* 0x000fca00078e0206 */
[----:B------:R0:W-:Y:S01]  /*20b50*/  STL [R1+0x61c], R6 ;  /* 0x00061c0601007387 */ /* 0x0001e20000100800 */
[----:B------:R1:W-:Y:S03]  /*20b60*/  STL [R1+0x4cc], R7 ;  /* 0x0004cc0701007387 */ /* 0x0003e60000100800 */
[----:B0-----:R-:W4:Y:S01]  /*20b70*/  LDL.LU R6, [R1+0x4d4] ;  /* 0x0004d40001067983 */ /* 0x001f220000300800 */
[----:B-1----:R-:W4:Y:S02]  /*20b80*/  LDL.LU R7, [R1+0x624] ;  /* 0x0006240001077983 */ /* 0x002f240000300800 */
[----:B------:R-:W-:-:S05]  /*20b90*/  IMAD.WIDE R8, R27, 0x2, R8 ;  /* 0x000000021b087825 */ /* 0x000fca00078e0208 */
[----:B------:R-:W-:Y:S01]  /*20ba0*/  STL [R1+0x730], R8 ;  /* 0x0007300801007387 */ /* 0x000fe20000100800 */
[----:B------:R-:W-:Y:S02]  /*20bb0*/  STL [R1+0x620], R9 ;  /* 0x0006200901007387 */ /* 0x000fe40000100800 */
[----:B------:R-:W3:Y:S02]  /*20bc0*/  LDL.LU R23, [R1+0x638] ;  /* 0x0006380001177983 */ /* 0x000ee40000300800 */
        /* <DEDUP_REMOVED lines=8> */
[----:B----4-:R-:W-:-:S04]  /*20c50*/  LOP3.LUT R7, R7, R6, RZ, 0x3c, !PT ;  /* 0x0000000607077212 */ /* 0x010fc800078e3cff */
[----:B------:R-:W-:-:S04]  /*20c60*/  LOP3.LUT R6, R7, R6, RZ, 0x3c, !PT ;  /* 0x0000000607067212 */ /* 0x000fc800078e3cff */
[----:B------:R-:W-:Y:S01]  /*20c70*/  LOP3.LUT R7, R7, R6, RZ, 0x3c, !PT ;  /* 0x0000000607077212 */ /* 0x000fe200078e3cff */
[----:B---3--:R-:W-:Y:S02]  /*20c80*/  IMAD.MOV.U32 R8, RZ, RZ, R13 ;  /* 0x000000ffff087224 */ /* 0x008fe400078e000d */
[----:B------:R-:W-:Y:S02]  /*20c90*/  IMAD.MOV.U32 R9, RZ, RZ, R12 ;  /* 0x000000ffff097224 */ /* 0x000fe400078e000c */
[----:B------:R-:W-:-:S04]  /*20ca0*/  IMAD.WIDE R6, R27, 0x2, R6 ;  /* 0x000000021b067825 */ /* 0x000fc800078e0206 */
[----:B------:R-:W-:-:S04]  /*20cb0*/  IMAD.WIDE R8, R27, 0x2, R8 ;  /* 0x000000021b087825 */ /* 0x000fc800078e0208 */
[----:B------:R-:W-:Y:S01]  /*20cc0*/  IMAD.MOV.U32 R4, RZ, RZ, R29 ;  /* 0x000000ffff047224 */ /* 0x000fe200078e001d */
[----:B------:R-:W-:Y:S01]  /*20cd0*/  STL [R1+0x624], R6 ;  /* 0x0006240601007387 */ /* 0x000fe20000100800 */
[----:B------:R0:W-:Y:S03]  /*20ce0*/  STL [R1+0x4d4], R7 ;  /* 0x0004d40701007387 */ /* 0x0001e60000100800 */
[----:B0-----:R-:W3:Y:S01]  /*20cf0*/  LDL.LU R7, [R1+0x4dc] ;  /* 0x0004dc0001077983 */ /* 0x001ee20000300800 */
[----:B------:R-:W-:Y:S02]  /*20d00*/  STL [R1+0x734], R8 ;  /* 0x0007340801007387 */ /* 0x000fe40000100800 */
[----:B------:R-:W-:Y:S02]  /*20d10*/  STL [R1+0x628], R9 ;  /* 0x0006280901007387 */ /* 0x000fe40000100800 */
[----:B------:R-:W4:Y:S01]  /*20d20*/  LDL.LU R12, [R1+0x63c] ;  /* 0x00063c00010c7983 */ /* 0x000f220000300800 */
[----:B------:R-:W4:Y:S01]  /*20d30*/  LDL.LU R13, [R1+0x640] ;  /* 0x00064000010d7983 */ /* 0x000f220000300800 */
[----:B------:R-:W4:Y:S02]  /*20d40*/  LDL.LU R29, [R1+0xb44] ;  /* 0x000b4400011d7983 */ /* 0x000f240000300800 */
[----:B--2---:R-:W-:-:S05]  /*20d50*/  IMAD.WIDE R4, R27, 0x2, R4 ;  /* 0x000000021b047825 */ /* 0x004fca00078e0204 */
[----:B------:R0:W-:Y:S01]  /*20d60*/  STL [R1+0x4d8], R4 ;  /* 0x0004d80401007387 */ /* 0x0001e20000100800 */
[----:B------:R1:W-:Y:S03]  /*20d70*/  STL [R1+0x3ec], R5 ;  /* 0x0003ec0501007387 */ /* 0x0003e60000100800 */
[----:B0-----:R-:W2:Y:S01]  /*20d80*/  LDL.LU R4, [R1+0x3f0] ;  /* 0x0003f00001047983 */ /* 0x001ea20000300800 */
[----:B-1----:R-:W2:Y:S02]  /*20d90*/  LDL.LU R5, [R1+0x4e0] ;  /* 0x0004e00001057983 */ /* 0x002ea40000300800 */
[----:B------:R-:W-:Y:S02]  /*20da0*/  IMAD.MOV.U32 R6, RZ, RZ, R14 ;  /* 0x000000ffff067224 */ /* 0x000fe400078e000e */
[----:B------:R-:W-:Y:S02]  /*20db0*/  IMAD.MOV.U32 R8, RZ, RZ, R22 ;  /* 0x000000ffff087224 */ /* 0x000fe400078e0016 */
[----:B------:R-:W-:-:S04]  /*20dc0*/  IMAD.MOV.U32 R9, RZ, RZ, R15 ;  /* 0x000000ffff097224 */ /* 0x000fc800078e000f */
[----:B------:R-:W-:-:S04]  /*20dd0*/  IMAD.WIDE R8, R27, 0x2, R8 ;  /* 0x000000021b087825 */ /* 0x000fc800078e0208 */
[----:B---3--:R-:W-:-:S05]  /*20de0*/  IMAD.WIDE R6, R27, 0x2, R6 ;  /* 0x000000021b067825 */ /* 0x008fca00078e0206 */
[----:B------:R-:W-:Y:S01]  /*20df0*/  STL [R1+0x62c], R6 ;  /* 0x00062c0601007387 */ /* 0x000fe20000100800 */
[----:B------:R0:W-:Y:S02]  /*20e00*/  STL [R1+0x4dc], R7 ;  /* 0x0004dc0701007387 */ /* 0x0001e40000100800 */
[----:B------:R-:W-:Y:S02]  /*20e10*/  STL [R1+0x738], R8 ;  /* 0x0007380801007387 */ /* 0x000fe40000100800 */
[----:B------:R-:W-:Y:S01]  /*20e20*/  STL [R1+0x630], R9 ;  /* 0x0006300901007387 */ /* 0x000fe20000100800 */
[----:B------:R-:W3:Y:S01]  /*20e30*/  LDL.LU R14, [R1+0x644] ;  /* 0x00064400010e7983 */ /* 0x000ee20000300800 */
[----:B------:R-:W3:Y:S02]  /*20e40*/  LDL.LU R15, [R1+0x648] ;  /* 0x00064800010f7983 */ /* 0x000ee40000300800 */
[----:B------:R-:W3:Y:S02]  /*20e50*/  LDL.LU R22, [R1+0x744] ;  /* 0x0007440001167983 */ /* 0x000ee40000300800 */
[----:B0-----:R-:W-:-:S02]  /*20e60*/  IMAD.MOV.U32 R7, RZ, RZ, R3 ;  /* 0x000000ffff077224 */ /* 0x001fc400078e0003 */
[----:B------:R-:W-:Y:S01]  /*20e70*/  IMAD.MOV.U32 R6, RZ, RZ, R28 ;  /* 0x000000ffff067224 */ /* 0x000fe200078e001c */
[----:B------:R-:W3:Y:S01]  /*20e80*/  LDL.LU R3, [R1+0xb40] ;  /* 0x000b400001037983 */ /* 0x000ee20000300800 */
[----:B------:R-:W3:Y:S02]  /*20e90*/  LDL.LU R28, [R1+0xb3c] ;  /* 0x000b3c00011c7983 */ /* 0x000ee40000300800 */
        /* <DEDUP_REMOVED lines=9> */
[----:B------:R-:W-:Y:S02]  /*20f30*/  STL [R1+0x634], R6 ;  /* 0x0006340601007387 */ /* 0x000fe40000100800 */
[----:B------:R0:W-:Y:S02]  /*20f40*/  STL [R1+0x4e4], R7 ;  /* 0x0004e40701007387 */ /* 0x0001e40000100800 */
[----:B0-----:R-:W3:Y:S01]  /*20f50*/  LDL.LU R7, [R1+0x4ec] ;  /* 0x0004ec0001077983 */ /* 0x001ee20000300800 */
[----:B------:R-:W-:-:S02]  /*20f60*/  IMAD.MOV.U32 R8, RZ, RZ, R26 ;  /* 0x000000ffff087224 */ /* 0x000fc400078e001a */
[----:B------:R-:W-:-:S04]  /*20f70*/  IMAD.MOV.U32 R9, RZ, RZ, R23 ;  /* 0x000000ffff097224 */ /* 0x000fc800078e0017 */
[----:B------:R-:W-:-:S05]  /*20f80*/  IMAD.WIDE R8, R27, 0x2, R8 ;  /* 0x000000021b087825 */ /* 0x000fca00078e0208 */
[----:B------:R4:W-:Y:S01]  /*20f90*/  STL [R1+0x73c], R8 ;  /* 0x00073c0801007387 */ /* 0x0009e20000100800 */
[----:B------:R-:W-:Y:S02]  /*20fa0*/  STL [R1+0x638], R9 ;  /* 0x0006380901007387 */ /* 0x000fe40000100800 */
[----:B------:R-:W3:Y:S02]  /*20fb0*/  LDL.LU R23, [R1+0x650] ;  /* 0x0006500001177983 */ /* 0x000ee40000300800 */
[----:B------:R-:W3:Y:S02]  /*20fc0*/  LDL.LU R26, [R1+0x748] ;  /* 0x00074800011a7983 */ /* 0x000ee40000300800 */
[----:B----4-:R-:W-:Y:S02]  /*20fd0*/  IMAD.MOV.U32 R8, RZ, RZ, R29 ;  /* 0x000000ffff087224 */ /* 0x010fe400078e001d */
[----:B------:R-:W4:Y:S01]  /*20fe0*/  LDL.LU R29, [R1+0xb38] ;  /* 0x000b3800011d7983 */ /* 0x000f220000300800 */
[----:B------:R-:W-:Y:S01]  /*20ff0*/  IMAD.MOV.U32 R6, RZ, RZ, R12 ;  /* 0x000000ffff067224 */ /* 0x000fe200078e000c */
[----:B--2---:R-:W-:-:S04]  /*21000*/  LOP3.LUT R5, R5, R4, RZ, 0x3c, !PT ;  /* 0x0000000405057212 */ /* 0x004fc800078e3cff */
[----:B------:R-:W-:-:S04]  /*21010*/  LOP3.LUT R4, R5, R4, RZ, 0x3c, !PT ;  /* 0x0000000405047212 */ /* 0x000fc800078e3cff */
[----:B------:R-:W-:-:S05]  /*21020*/  LOP3.LUT R5, R5, R4, RZ, 0x3c, !PT ;  /* 0x0000000405057212 */ /* 0x000fca00078e3cff */
[----:B------:R-:W-:-:S05]  /*21030*/  IMAD.WIDE R4, R27, 0x2, R4 ;  /* 0x000000021b047825 */ /* 0x000fca00078e0204 */
[----:B------:R0:W-:Y:S01]  /*21040*/  STL [R1+0x4e8], R4 ;  /* 0x0004e80401007387 */ /* 0x0001e20000100800 */
[----:B------:R1:W-:Y:S02]  /*21050*/  STL [R1+0x3f4], R5 ;  /* 0x0003f40501007387 */ /* 0x0003e40000100800 */
[----:B---3--:R-:W-:Y:S01]  /*21060*/  IMAD.WIDE R6, R27, 0x2, R6 ;  /* 0x000000021b067825 */ /* 0x008fe200078e0206 */
[----:B0-----:R-:W2:Y:S03]  /*21070*/  LDL.LU R4, [R1+0x3f8] ;  /* 0x0003f80001047983 */ /* 0x001ea60000300800 */
[----:B-1----:R-:W2:Y:S02]  /*21080*/  LDL.LU R5, [R1+0x4f0] ;  /* 0x0004f00001057983 */ /* 0x002ea40000300800 */
[----:B------:R-:W-:Y:S02]  /*21090*/  STL [R1+0x63c], R6 ;  /* 0x00063c0601007387 */ /* 0x000fe40000100800 */
[----:B------:R0:W-:Y:S02]  /*210a0*/  STL [R1+0x4ec], R7 ;  /* 0x0004ec0701007387 */ /* 0x0001e40000100800 */
[----:B0-----:R-:W3:Y:S01]  /*210b0*/  LDL.LU R7, [R1+0x4f4] ;  /* 0x0004f40001077983 */ /* 0x001ee20000300800 */
[----:B------:R-:W-:-:S02]  /*210c0*/  IMAD.MOV.U32 R9, RZ, RZ, R13 ;  /* 0x000000ffff097224 */ /* 0x000fc400078e000d */
[----:B------:R-:W-:Y:S02]  /*210d0*/  IMAD.MOV.U32 R6, RZ, RZ, R14 ;  /* 0x000000ffff067224 */ /* 0x000fe400078e000e */
[----:B------:R-:W-:-:S05]  /*210e0*/  IMAD.WIDE R8, R27, 0x2, R8 ;  /* 0x000000021b087825 */ /* 0x000fca00078e0208 */
[----:B------:R0:W-:Y:S01]  /*210f0*/  STL [R1+0x740], R8 ;  /* 0x0007400801007387 */ /* 0x0001e20000100800 */
[----:B------:R1:W-:Y:S02]  /*21100*/  STL [R1+0x640], R9 ;  /* 0x0006400901007387 */ /* 0x0003e40000100800 */
[----:B------:R-:W4:Y:S02]  /*21110*/  LDL.LU R12, [R1+0x658] ;  /* 0x00065800010c7983 */ /* 0x000f240000300800 */
[----:B------:R-:W4:Y:S02]  /*21120*/  LDL.LU R13, [R1+0x74c] ;  /* 0x00074c00010d7983 */ /* 0x000f240000300800 */
[----:B0-----:R-:W-:Y:S02]  /*21130*/  IMAD.MOV.U32 R8, RZ, RZ, R22 ;  /* 0x000000ffff087224 */ /* 0x001fe400078e0016 */
[----:B-1----:R-:W-:-:S04]  /*21140*/  IMAD.MOV.U32 R9, RZ, RZ, R15 ;  /* 0x000000ffff097224 */ /* 0x002fc800078e000f */
[----:B------:R-:W-:Y:S01]  /*21150*/  IMAD.WIDE R8, R27, 0x2, R8 ;  /* 0x000000021b087825 */ /* 0x000fe200078e0208 */
[----:B--2---:R-:W-:-:S04]  /*21160*/  LOP3.LUT R5, R5, R4, RZ, 0x3c, !PT ;  /* 0x0000000405057212 */ /* 0x004fc800078e3cff */
[----:B------:R-:W-:-:S04]  /*21170*/  LOP3.LUT R4, R5, R4, RZ, 0x3c, !PT ;  /* 0x0000000405047212 */ /* 0x000fc800078e3cff */
[----:B------:R-:W-:-:S05]  /*21180*/  LOP3.LUT R5, R5, R4, RZ, 0x3c, !PT ;  /* 0x0000000405057212 */ /* 0x000fca00078e3cff */
[----:B------:R-:W-:-:S04]  /*21190*/  IMAD.WIDE R4, R27, 0x2, R4 ;  /* 0x000000021b047825 */ /* 0x000fc800078e0204 */
[----:B---3--:R-:W-:Y:S01]  /*211a0*/  IMAD.WIDE R6, R27, 0x2, R6 ;  /* 0x000000021b067825 */ /* 0x008fe200078e0206 */
[----:B------:R0:W-:Y:S03]  /*211b0*/  STL [R1+0x4f0], R4 ;  /* 0x0004f00401007387 */ /* 0x0001e60000100800 */
[----:B------:R1:W-:Y:S02]  /*211c0*/  STL [R1+0x3f8], R5 ;  /* 0x0003f80501007387 */ /* 0x0003e40000100800 */
[----:B------:R2:W-:Y:S02]  /*211d0*/  STL [R1+0x644], R6 ;  /* 0x0006440601007387 */ /* 0x0005e40000100800 */
[----:B------:R3:W-:Y:S02]  /*211e0*/  STL [R1+0x4f4], R7 ;  /* 0x0004f40701007387 */ /* 0x0007e40000100800 */
[----:B0-----:R-:W-:-:S02]  /*211f0*/  IMAD.MOV.U32 R4, RZ, RZ, R28 ;  /* 0x000000ffff047224 */ /* 0x001fc400078e001c */
[----:B-1----:R-:W-:Y:S01]  /*21200*/  IMAD.MOV.U32 R5, RZ, RZ, R3 ;  /* 0x000000ffff057224 */ /* 0x002fe200078e0003 */
[----:B--2---:R-:W2:Y:S01]  /*21210*/  LDL.LU R6, [R1+0x4fc] ;  /* 0x0004fc0001067983 */ /* 0x004ea20000300800 */
[----:B---3--:R-:W2:Y:S02]  /*21220*/  LDL.LU R7, [R1+0x64c] ;  /* 0x00064c0001077983 */ /* 0x008ea40000300800 */
[----:B------:R-:W-:Y:S02]  /*21230*/  STL [R1+0x744], R8 ;  /* 0x0007440801007387 */ /* 0x000fe40000100800 */
[----:B------:R-:W-:Y:S01]  /*21240*/  STL [R1+0x648], R9 ;  /* 0x0006480901007387 */ /* 0x000fe20000100800 */
[----:B------:R-:W3:Y:S01]  /*21250*/  LDL.LU R14, [R1+0x508] ;  /* 0x00050800010e7983 */ /* 0x000ee20000300800 */
[----:B------:R-:W-:-:S04]  /*21260*/  IMAD.WIDE R4, R27, 0x2, R4 ;  /* 0x000000021b047825 */ /* 0x000fc800078e0204 */
[----:B------:R-:W3:Y:S02]  /*21270*/  LDL.LU R15, [R1+0x50c] ;  /* 0x00050c00010f7983 */ /* 0x000ee40000300800 */
[----:B------:R-:W3:Y:S01]  /*21280*/  LDL.LU R22, [R1+0x65c] ;  /* 0x00065c0001167983 */ /* 0x000ee20000300800 */
[----:B------:R-:W3:Y:S01]  /*21290*/  LDL.LU R3, [R1+0xb34] ;  /* 0x000b340001037983 */ /* 0x000ee20000300800 */
[----:B------:R-:W3:Y:S02]  /*212a0*/  LDL.LU R28, [R1+0xb30] ;  /* 0x000b3000011c7983 */ /* 0x000ee40000300800 */
[----:B------:R0:W-:Y:S02]  /*212b0*/  STL [R1+0x4f8], R4 ;  /* 0x0004f80401007387 */ /* 0x0001e40000100800 */
[----:B------:R1:W-:Y:S01]  /*212c0*/  STL [R1+0x3fc], R5 ;  /* 0x0003fc0501007387 */ /* 0x0003e20000100800 */
        /* <DEDUP_REMOVED lines=11> */
[----:B------:R-:W-:Y:S03]  /*21380*/  STL [R1+0x64c], R6 ;  /* 0x00064c0601007387 */ /* 0x000fe60000100800 */
[----:B------:R-:W-:Y:S01]  /*21390*/  LOP3.LUT R5, R5, R4, RZ, 0x3c, !PT ;  /* 0x0000000405057212 */ /* 0x000fe200078e3cff */
[----:B------:R0:W-:Y:S04]  /*213a0*/  STL [R1+0x4fc], R7 ;  /* 0x0004fc0701007387 */ /* 0x0001e80000100800 */
[----:B------:R-:W-:Y:S01]  /*213b0*/  IMAD.WIDE R4, R27, 0x2, R4 ;  /* 0x000000021b047825 */ /* 0x000fe200078e0204 */
[----:B0-----:R-:W2:Y:S03]  /*213c0*/  LDL.LU R7, [R1+0x504] ;  /* 0x0005040001077983 */ /* 0x001ea60000300800 */
[----:B------:R-:W-:Y:S02]  /*213d0*/  STL [R1+0x748], R8 ;  /* 0x0007480801007387 */ /* 0x000fe40000100800 */
[----:B------:R-:W-:Y:S02]  /*213e0*/  STL [R1+0x650], R9 ;  /* 0x0006500901007387 */ /* 0x000fe40000100800 */
[----:B------:R-:W3:Y:S01]  /*213f0*/  LDL.LU R23, [R1+0x668] ;  /* 0x0006680001177983 */ /* 0x000ee20000300800 */
[----:B------:R-:W3:Y:S01]  /*21400*/  LDL.LU R26, [R1+0x754] ;  /* 0x00075400011a7983 */ /* 0x000ee20000300800 */
[----:B----4-:R-:W-:-:S02]  /*21410*/  IMAD.MOV.U32 R6, RZ, RZ, R29 ;  /* 0x000000ffff067224 */ /* 0x010fc400078e001d */
[----:B------:R-:W4:Y:S02]  /*21420*/  LDL.LU R29, [R1+0xb2c] ;  /* 0x000b2c00011d7983 */ /* 0x000f240000300800 */
[----:B------:R-:W-:Y:S01]  /*21430*/  STL [R1+0x500], R4 ;  /* 0x0005000401007387 */ /* 0x000fe20000100800 */
[----:B------:R0:W-:Y:S04]  /*21440*/  STL [R1+0x400], R5 ;  /* 0x0004000501007387 */ /* 0x0001e80000100800 */
[----:B0-----:R-:W3:Y:S01]  /*21450*/  LDL.LU R5, [R1+0x404] ;  /* 0x0004040001057983 */ /* 0x001ee20000300800 */
[----:B------:R-:W-:Y:S02]  /*21460*/  IMAD.MOV.U32 R8, RZ, RZ, R13 ;  /* 0x000000ffff087224 */ /* 0x000fe400078e000d */
[----:B------:R-:W-:-:S02]  /*21470*/  IMAD.MOV.U32 R9, RZ, RZ, R12 ;  /* 0x000000ffff097224 */ /* 0x000fc400078e000c */
[----:B------:R-:W-:Y:S02]  /*21480*/  IMAD.MOV.U32 R4, RZ, RZ, R14 ;  /* 0x000000ffff047224 */ /* 0x000fe400078e000e */
        /* <DEDUP_REMOVED lines=8> */
[----:B---3--:R-:W-:-:S04]  /*21510*/  IMAD.WIDE R4, R27, 0x2, R4 ;  /* 0x000000021b047825 */ /* 0x008fc800078e0204 */
[----:B0-----:R-:W-:Y:S02]  /*21520*/  IMAD.MOV.U32 R9, RZ, RZ, R3 ;  /* 0x000000ffff097224 */ /* 0x001fe400078e0003 */
[----:B------:R-:W-:Y:S01]  /*21530*/  IMAD.MOV.U32 R8, RZ, RZ, R28 ;  /* 0x000000ffff087224 */ /* 0x000fe200078e001c */
[----:B------:R-:W3:Y:S01]  /*21540*/  LDL.LU R3, [R1+0xb28] ;  /* 0x000b280001037983 */ /* 0x000ee20000300800 */
[----:B------:R-:W2:Y:S02]  /*21550*/  LDL.LU R28, [R1+0xb24] ;  /* 0x000b2400011c7983 */ /* 0x000ea40000300800 */
[----:B------:R0:W-:Y:S02]  /*21560*/  STL [R1+0x508], R4 ;  /* 0x0005080401007387 */ /* 0x0001e40000100800 */
[----:B------:R1:W-:Y:S01]  /*21570*/  STL [R1+0x404], R5 ;  /* 0x0004040501007387 */ /* 0x0003e20000100800 */
[----:B0-----:R-:W2:Y:S01]  /*21580*/  LDL.LU R4, [R1+0x408] ;  /* 0x0004080001047983 */ /* 0x001ea20000300800 */
[----:B-1----:R-:W2:Y:S02]  /*21590*/  LDL.LU R5, [R1+0x510] ;  /* 0x0005100001057983 */ /* 0x002ea40000300800 */
[----:B------:R-:W-:-:S02]  /*215a0*/  IMAD.MOV.U32 R6, RZ, RZ, R22 ;  /* 0x000000ffff067224 */ /* 0x000fc400078e0016 */
[----:B------:R-:W-:-:S04]  /*215b0*/  IMAD.MOV.U32 R7, RZ, RZ, R15 ;  /* 0x000000ffff077224 */ /* 0x000fc800078e000f */
[----:B------:R-:W-:-:S05]  /*215c0*/  IMAD.WIDE R6, R27, 0x2, R6 ;  /* 0x000000021b067825 */ /* 0x000fca00078e0206 */
[----:B------:R0:W-:Y:S01]  /*215d0*/  STL [R1+0x65c], R6 ;  /* 0x00065c0601007387 */ /* 0x0001e20000100800 */
[----:B------:R1:W-:Y:S03]  /*215e0*/  STL [R1+0x50c], R7 ;  /* 0x00050c0701007387 */ /* 0x0003e60000100800 */
[----:B0-----:R-:W3:Y:S01]  /*215f0*/  LDL.LU R6, [R1+0x514] ;  /* 0x0005140001067983 */ /* 0x001ee20000300800 */
[----:B-1----:R-:W3:Y:S02]  /*21600*/  LDL.LU R7, [R1+0x664] ;  /* 0x0006640001077983 */ /* 0x002ee40000300800 */
[----:B------:R-:W-:-:S05]  /*21610*/  IMAD.WIDE R8, R27, 0x2, R8 ;  /* 0x000000021b087825 */ /* 0x000fca00078e0208 */
[----:B------:R-:W-:Y:S01]  /*21620*/  STL [R1+0x750], R8 ;  /* 0x0007500801007387 */ /* 0x000fe20000100800 */
[----:B------:R-:W-:Y:S02]  /*21630*/  STL [R1+0x660], R9 ;  /* 0x0006600901007387 */ /* 0x000fe40000100800 */
[----:B------:R-:W4:Y:S02]  /*21640*/  LDL.LU R14, [R1+0x520] ;  /* 0x00052000010e7983 */ /* 0x000f240000300800 */
[----:B------:R-:W4:Y:S01]  /*21650*/  LDL.LU R15, [R1+0x678] ;  /* 0x00067800010f7983 */ /* 0x000f220000300800 */
[----:B------:R-:W4:Y:S01]  /*21660*/  LDL.LU R22, [R1+0x75c] ;  /* 0x00075c0001167983 */ /* 0x000f220000300800 */
[----:B--2---:R-:W-:-:S04]  /*21670*/  LOP3.LUT R5, R5, R4, RZ, 0x3c, !PT ;  /* 0x0000000405057212 */ /* 0x004fc800078e3cff */
[----:B------:R-:W-:-:S04]  /*21680*/  LOP3.LUT R4, R5, R4, RZ, 0x3c, !PT ;  /* 0x0000000405047212 */ /* 0x000fc800078e3cff */
[----:B------:R-:W-:-:S05]  /*21690*/  LOP3.LUT R5, R5, R4, RZ, 0x3c, !PT ;  /* 0x0000000405057212 */ /* 0x000fca00078e3cff */
[----:B------:R-:W-:-:S05]  /*216a0*/  IMAD.WIDE R4, R27, 0x2, R4 ;  /* 0x000000021b047825 */ /* 0x000fca00078e0204 */
[----:B------:R-:W-:Y:S01]  /*216b0*/  STL [R1+0x510], R4 ;  /* 0x0005100401007387 */ /* 0x000fe20000100800 */
[----:B------:R0:W-:Y:S03]  /*216c0*/  STL [R1+0x408], R5 ;  /* 0x0004080501007387 */ /* 0x0001e60000100800 */
[----:B0-----:R-:W2:Y:S01]  /*216d0*/  LDL.LU R5, [R1+0x40c] ;  /* 0x00040c0001057983 */ /* 0x001ea20000300800 */
[----:B---3--:R-:W-:-:S04]  /*216e0*/  LOP3.LUT R7, R7, R6, RZ, 0x3c, !PT ;  /* 0x0000000607077212 */ /* 0x008fc800078e3cff */
[----:B------:R-:W-:-:S04]  /*216f0*/  LOP3.LUT R6, R7, R6, RZ, 0x3c, !PT ;  /* 0x0000000607067212 */ /* 0x000fc800078e3cff */
[----:B------:R-:W-:-:S05]  /*21700*/  LOP3.LUT R7, R7, R6, RZ, 0x3c, !PT ;  /* 0x0000000607077212 */ /* 0x000fca00078e3cff */
[----:B------:R-:W-:-:S05]  /*21710*/  IMAD.WIDE R6, R27, 0x2, R6 ;  /* 0x000000021b067825 */ /* 0x000fca00078e0206 */
[----:B------:R0:W-:Y:S01]  /*21720*/  STL [R1+0x664], R6 ;  /* 0x0006640601007387 */ /* 0x0001e20000100800 */
[----:B------:R1:W-:Y:S02]  /*21730*/  STL [R1+0x514], R7 ;  /* 0x0005140701007387 */ /* 0x0003e40000100800 */
[----:B------:R-:W-:Y:S02]  /*21740*/  IMAD.MOV.U32 R8, RZ, RZ, R26 ;  /* 0x000000ffff087224 */ /* 0x000fe400078e001a */
[----:B------:R-:W-:Y:S01]  /*21750*/  IMAD.MOV.U32 R9, RZ, RZ, R23 ;  /* 0x000000ffff097224 */ /* 0x000fe200078e0017 */
[----:B0-----:R-:W3:Y:S01]  /*21760*/  LDL.LU R6, [R1+0x51c] ;  /* 0x00051c0001067983 */ /* 0x001ee20000300800 */
[----:B-1----:R-:W3:Y:S02]  /*21770*/  LDL.LU R7, [R1+0x66c] ;  /* 0x00066c0001077983 */ /* 0x002ee40000300800 */
[----:B------:R-:W-:-:S04]  /*21780*/  IMAD.WIDE R8, R27, 0x2, R8 ;  /* 0x000000021b087825 */ /* 0x000fc800078e0208 */
[----:B----4-:R-:W-:Y:S01]  /*21790*/  IMAD.MOV.U32 R4, RZ, RZ, R29 ;  /* 0x000000ffff047224 */ /* 0x010fe200078e001d */
[----:B------:R-:W-:Y:S01]  /*217a0*/  STL [R1+0x754], R8 ;  /* 0x0007540801007387 */ /* 0x000fe20000100800 */
[----:B------:R-:W-:Y:S02]  /*217b0*/  STL [R1+0x668], R9 ;  /* 0x0006680901007387 */ /* 0x000fe40000100800 */
[----:B------:R-:W4:Y:S02]  /*217c0*/  LDL.LU R23, [R1+0x67c] ;  /* 0x00067c0001177983 */ /* 0x000f240000300800 */
[----:B------:R-:W4:Y:S01]  /*217d0*/  LDL.LU R26, [R1+0x680] ;  /* 0x00068000011a7983 */ /* 0x000f220000300800 */
[----:B------:R-:W4:Y:S01]  /*217e0*/  LDL.LU R29, [R1+0xb20] ;  /* 0x000b2000011d7983 */ /* 0x000f220000300800 */
[----:B--2---:R-:W-:-:S05]  /*217f0*/  IMAD.WIDE R4, R27, 0x2, R4 ;  /* 0x000000021b047825 */ /* 0x004fca00078e0204 */
[----:B------:R-:W-:Y:S01]  /*21800*/  STL [R1+0x518], R4 ;  /* 0x0005180401007387 */ /* 0x000fe20000100800 */
[----:B------:R0:W-:Y:S03]  /*21810*/  STL [R1+0x40c], R5 ;  /* 0x00040c0501007387 */ /* 0x0001e60000100800 */
[----:B0-----:R-:W2:Y:S01]  /*21820*/  LDL.LU R5, [R1+0x410] ;  /* 0x0004100001057983 */ /* 0x001ea20000300800 */
[----:B------:R-:W-:Y:S02]  /*21830*/  IMAD.MOV.U32 R8, RZ, RZ, R13 ;  /* 0x000000ffff087224 */ /* 0x000fe400078e000d */
[----:B------:R-:W-:Y:S01]  /*21840*/  IMAD.MOV.U32 R9, RZ, RZ, R12 ;  /* 0x000000ffff097224 */ /* 0x000fe200078e000c */
[----:B---3--:R-:W-:-:S04]  /*21850*/  LOP3.LUT R7, R7, R6, RZ, 0x3c, !PT ;  /* 0x0000000607077212 */ /* 0x008fc800078e3cff */
        /* <DEDUP_REMOVED lines=9> */
[----:B------:R-:W3:Y:S01]  /*218f0*/  LDL.LU R12, [R1+0x688] ;  /* 0x00068800010c7983 */ /* 0x000ee20000300800 */
[----:B------:R-:W3:Y:S02]  /*21900*/  LDL.LU R13, [R1+0x764] ;  /* 0x00076400010d7983 */ /* 0x000ee40000300800 */
[----:B0-----:R-:W-:-:S02]  /*21910*/  IMAD.MOV.U32 R7, RZ, RZ, R3 ;  /* 0x000000ffff077224 */ /* 0x001fc400078e0003 */
[----:B------:R-:W-:Y:S01]  /*21920*/  IMAD.MOV.U32 R6, RZ, RZ, R28 ;  /* 0x000000ffff067224 */ /* 0x000fe200078e001c */
[----:B------:R-:W3:Y:S01]  /*21930*/  LDL.LU R3, [R1+0xb1c] ;  /* 0x000b1c0001037983 */ /* 0x000ee20000300800 */
[----:B------:R-:W3:Y:S02]  /*21940*/  LDL.LU R28, [R1+0xb18] ;  /* 0x000b1800011c7983 */ /* 0x000ee40000300800 */
[----:B------:R-:W-:-:S04]  /*21950*/  IMAD.WIDE R6, R27, 0x2, R6 ;  /* 0x000000021b067825 */ /* 0x000fc800078e0206 */
[----:B--2---:R-:W-:-:S05]  /*21960*/  IMAD.WIDE R4, R27, 0x2, R4 ;  /* 0x000000021b047825 */ /* 0x004fca00078e0204 */
        /* <DEDUP_REMOVED lines=16> */
[----:B0-----:R-:W-:-:S03]  /*21a70*/  IMAD.MOV.U32 R8, RZ, RZ, R29 ;  /* 0x000000ffff087224 */ /* 0x001fc600078e001d */
        /* <DEDUP_REMOVED lines=35> */
[----:B0-----:R-:W-:-:S02]  /*21cb0*/  IMAD.MOV.U32 R4, RZ, RZ, R28 ;  /* 0x000000ffff047224 */ /* 0x001fc400078e001c */
[----:B-1----:R-:W-:-:S04]  /*21cc0*/  IMAD.MOV.U32 R5, RZ, RZ, R3 ;  /* 0x000000ffff057224 */ /* 0x002fc800078e0003 */
[----:B------:R-:W-:Y:S01]  /*21cd0*/  IMAD.WIDE R4, R27, 0x2, R4 ;  /* 0x000000021b047825 */ /* 0x000fe200078e0204 */
[----:B--2---:R-:W2:Y:S03]  /*21ce0*/  LDL.LU R7, [R1+0x53c] ;  /* 0x00053c0001077983 */ /* 0x004ea60000300800 */
[----:B------:R-:W-:Y:S02]  /*21cf0*/  STL [R1+0x764], R8 ;  /* 0x0007640801007387 */ /* 0x000fe40000100800 */
[----:B------:R-:W-:Y:S02]  /*21d00*/  STL [R1+0x688], R9 ;  /* 0x0006880901007387 */ /* 0x000fe40000100800 */
[----:B------:R-:W3:Y:S01]  /*21d10*/  LDL.LU R12, [R1+0x54c] ;  /* 0x00054c00010c7983 */ /* 0x000ee20000300800 */
[----:B------:R-:W3:Y:S01]  /*21d20*/  LDL.LU R13, [R1+0x69c] ;  /* 0x00069c00010d7983 */ /* 0x000ee20000300800 */
[----:B------:R-:W3:Y:S02]  /*21d30*/  LDL.LU R3, [R1+0xb10] ;  /* 0x000b100001037983 */ /* 0x000ee40000300800 */
[----:B------:R-:W3:Y:S02]  /*21d40*/  LDL.LU R28, [R1+0xb0c] ;  /* 0x000b0c00011c7983 */ /* 0x000ee40000300800 */
[----:B------:R0:W-:Y:S01]  /*21d50*/  STL [R1+0x538], R4 ;  /* 0x0005380401007387 */ /* 0x0001e20000100800 */
[----:B------:R1:W-:Y:S04]  /*21d60*/  STL [R1+0x41c], R5 ;  /* 0x00041c0501007387 */ /* 0x0003e80000100800 */
[----:B0-----:R-:W3:Y:S01]  /*21d70*/  LDL.LU R4, [R1+0x420] ;  /* 0x0004200001047983 */ /* 0x001ee20000300800 */
[----:B-1----:R-:W3:Y:S02]  /*21d80*/  LDL.LU R5, [R1+0x540] ;  /* 0x0005400001057983 */ /* 0x002ee40000300800 */
[----:B----4-:R-:W-:-:S02]  /*21d90*/  IMAD.MOV.U32 R6, RZ, RZ, R14 ;  /* 0x000000ffff067224 */ /* 0x010fc400078e000e */
[----:B------:R-:W-:Y:S02]  /*21da0*/  IMAD.MOV.U32 R8, RZ, RZ, R22 ;  /* 0x000000ffff087224 */ /* 0x000fe400078e0016 */
[----:B------:R-:W-:-:S04]  /*21db0*/  IMAD.MOV.U32 R9, RZ, RZ, R15 ;  /* 0x000000ffff097224 */ /* 0x000fc800078e000f */
[----:B------:R-:W-:-:S04]  /*21dc0*/  IMAD.WIDE R8, R27, 0x2, R8 ;  /* 0x000000021b087825 */ /* 0x000fc800078e0208 */
[----:B--2---:R-:W-:-:S05]  /*21dd0*/  IMAD.WIDE R6, R27, 0x2, R6 ;  /* 0x000000021b067825 */ /* 0x004fca00078e0206 */
[----:B------:R-:W-:Y:S01]  /*21de0*/  STL [R1+0x68c], R6 ;  /* 0x00068c0601007387 */ /* 0x000fe20000100800 */
[----:B------:R0:W-:Y:S02]  /*21df0*/  STL [R1+0x53c], R7 ;  /* 0x00053c0701007387 */ /* 0x0001e40000100800 */
[----:B------:R-:W-:Y:S02]  /*21e00*/  STL [R1+0x768], R8 ;  /* 0x0007680801007387 */ /* 0x000fe40000100800 */
[----:B------:R-:W-:Y:S01]  /*21e10*/  STL [R1+0x690], R9 ;  /* 0x0006900901007387 */ /* 0x000fe20000100800 */
[----:B------:R-:W2:Y:S01]  /*21e20*/  LDL.LU R14, [R1+0x6a4] ;  /* 0x0006a400010e7983 */ /* 0x000ea20000300800 */
[----:B------:R-:W4:Y:S02]  /*21e30*/  LDL.LU R15, [R1+0x6a8] ;  /* 0x0006a800010f7983 */ /* 0x000f240000300800 */
[----:B------:R-:W2:Y:S01]  /*21e40*/  LDL.LU R22, [R1+0x774] ;  /* 0x0007740001167983 */ /* 0x000ea20000300800 */
[----:B---3--:R-:W-:-:S04]  /*21e50*/  LOP3.LUT R5, R5, R4, RZ, 0x3c, !PT ;  /* 0x0000000405057212 */ /* 0x008fc800078e3cff */
[----:B------:R-:W-:-:S04]  /*21e60*/  LOP3.LUT R4, R5, R4, RZ, 0x3c, !PT ;  /* 0x0000000405047212 */ /* 0x000fc800078e3cff */
[----:B------:R-:W-:Y:S01]  /*21e70*/  LOP3.LUT R5, R5, R4, RZ, 0x3c, !PT ;  /* 0x0000000405057212 */ /* 0x000fe200078e3cff */
[----:B0-----:R-:W-:Y:S02]  /*21e80*/  IMAD.MOV.U32 R7, RZ, RZ, R29 ;  /* 0x000000ffff077224 */ /* 0x001fe400078e001d */
[----:B------:R-:W-:Y:S01]  /*21e90*/  IMAD.MOV.U32 R6, RZ, RZ, R3 ;  /* 0x000000ffff067224 */ /* 0x000fe200078e0003 */
[----:B------:R-:W3:Y:S01]  /*21ea0*/  LDL.LU R29, [R1+0xb08] ;  /* 0x000b0800011d7983 */ /* 0x000ee20000300800 */
[----:B------:R-:W2:Y:S02]  /*21eb0*/  LDL.LU R3, [R1+0xb04] ;  /* 0x000b040001037983 */ /* 0x000ea40000300800 */
        /* <DEDUP_REMOVED lines=9> */
[----:B------:R-:W-:Y:S03]  /*21f50*/  STL [R1+0x694], R6 ;  /* 0x0006940601007387 */ /* 0x000fe60000100800 */
[----:B------:R-:W-:Y:S02]  /*21f60*/  STL [R1+0x544], R7 ;  /* 0x0005440701007387 */ /* 0x000fe40000100800 */
[----:B------:R-:W-:Y:S02]  /*21f70*/  STL [R1+0x76c], R8 ;  /* 0x00076c0801007387 */ /* 0x000fe40000100800 */
[----:B------:R0:W-:Y:S01]  /*21f80*/  STL [R1+0x698], R9 ;  /* 0x0006980901007387 */ /* 0x0001e20000100800 */
[----:B------:R-:W4:Y:S01]  /*21f90*/  LDL.LU R23, [R1+0x6b0] ;  /* 0x0006b00001177983 */ /* 0x000f220000300800 */
[----:B------:R-:W4:Y:S02]  /*21fa0*/  LDL.LU R26, [R1+0x778] ;  /* 0x00077800011a7983 */ /* 0x000f240000300800 */
[----:B0-----:R-:W-:-:S02]  /*21fb0*/  IMAD.MOV.U32 R9, RZ, RZ, R28 ;  /* 0x000000ffff097224 */ /* 0x001fc400078e001c */
[----:B------:R-:W4:Y:S01]  /*21fc0*/  LDL.LU R28, [R1+0xb00] ;  /* 0x000b0000011c7983 */ /* 0x000f220000300800 */
[----:B------:R-:W-:Y:S02]  /*21fd0*/  IMAD.MOV.U32 R6, RZ, RZ, R13 ;  /* 0x000000ffff067224 */ /* 0x000fe400078e000d */
[----:B------:R-:W-:-:S04]  /*21fe0*/  IMAD.MOV.U32 R7, RZ, RZ, R12 ;  /* 0x000000ffff077224 */ /* 0x000fc800078e000c */
[----:B------:R-:W-:-:S04]  /*21ff0*/  IMAD.WIDE R6, R27, 0x2, R6 ;  /* 0x000000021b067825 */ /* 0x000fc800078e0206 */
[----:B---3--:R-:W-:Y:S02]  /*22000*/  IMAD.MOV.U32 R8, RZ, RZ, R29 ;  /* 0x000000ffff087224 */ /* 0x008fe400078e001d */
        /* <DEDUP_REMOVED lines=12> */
[----:B------:R-:W-:-:S04]  /*220d0*/  IMAD.WIDE R8, R27, 0x2, R8 ;  /* 0x000000021b087825 */ /* 0x000fc800078e0208 */
[----:B------:R-:W-:Y:S01]  /*220e0*/  IMAD.MOV.U32 R6, RZ, RZ, R14 ;  /* 0x000000ffff067224 */ /* 0x000fe200078e000e */
[----:B------:R0:W-:Y:S01]  /*220f0*/  STL [R1+0x770], R8 ;  /* 0x0007700801007387 */ /* 0x0001e20000100800 */
[----:B------:R4:W-:Y:S02]  /*22100*/  STL [R1+0x6a0], R9 ;  /* 0x0006a00901007387 */ /* 0x0009e40000100800 */
[----:B------:R-:W3:Y:S02]  /*22110*/  LDL.LU R12, [R1+0x6b8] ;  /* 0x0006b800010c7983 */ /* 0x000ee40000300800 */
[----:B------:R-:W3:Y:S02]  /*22120*/  LDL.LU R13, [R1+0x77c] ;  /* 0x00077c00010d7983 */ /* 0x000ee40000300800 */
[----:B0-----:R-:W-:Y:S02]  /*22130*/  IMAD.MOV.U32 R8, RZ, RZ, R22 ;  /* 0x000000ffff087224 */ /* 0x001fe400078e0016 */
[----:B----4-:R-:W-:-:S04]  /*22140*/  IMAD.MOV.U32 R9, RZ, RZ, R15 ;  /* 0x000000ffff097224 */ /* 0x010fc800078e000f */
        /* <DEDUP_REMOVED lines=18> */
[----:B------:R-:W4:Y:S02]  /*22270*/  LDL.LU R15, [R1+0x56c] ;  /* 0x00056c00010f7983 */ /* 0x000f240000300800 */
        /* <DEDUP_REMOVED lines=18> */
[----:B------:R1:W-:Y:S01]  /*223a0*/  STL [R1+0x55c], R7 ;  /* 0x00055c0701007387 */ /* 0x0003e20000100800 */
[----:B------:R-:W-:Y:S02]  /*223b0*/  STL [R1+0x778], R8 ;  /* 0x0007780801007387 */ /* 0x000fe40000100800 */
[----:B------:R-:W-:Y:S02]  /*223c0*/  STL [R1+0x6b0], R9 ;  /* 0x0006b00901007387 */ /* 0x000fe40000100800 */
[----:B------:R-:W2:Y:S02]  /*223d0*/  LDL.LU R23, [R1+0x6c8] ;  /* 0x0006c80001177983 */ /* 0x000ea40000300800 */
[----:B------:R-:W-:Y:S01]  /*223e0*/  IMAD.WIDE R4, R27, 0x2, R4 ;  /* 0x000000021b047825 */ /* 0x000fe200078e0204 */
[----:B------:R-:W3:Y:S03]  /*223f0*/  LDL.LU R26, [R1+0x784] ;  /* 0x00078400011a7983 */ /* 0x000ee60000300800 */
[----:B0-----:R-:W-:-:S02]  /*22400*/  IMAD.MOV.U32 R6, RZ, RZ, R3 ;  /* 0x000000ffff067224 */ /* 0x001fc400078e0003 */
[----:B-1----:R-:W-:Y:S02]  /*22410*/  IMAD.MOV.U32 R7, RZ, RZ, R29 ;  /* 0x000000ffff077224 */ /* 0x002fe400078e001d */
[----:B------:R-:W2:Y:S01]  /*22420*/  LDL.LU R29, [R1+0xaf0] ;  /* 0x000af000011d7983 */ /* 0x000ea20000300800 */
[----:B------:R-:W3:Y:S02]  /*22430*/  LDL.LU R3, [R1+0xaec] ;  /* 0x000aec0001037983 */ /* 0x000ee40000300800 */
[----:B------:R-:W-:Y:S02]  /*22440*/  STL [R1+0x560], R4 ;  /* 0x0005600401007387 */ /* 0x000fe40000100800 */
[----:B------:R0:W-:Y:S02]  /*22450*/  STL [R1+0x430], R5 ;  /* 0x0004300501007387 */ /* 0x0001e40000100800 */
[----:B0-----:R-:W3:Y:S01]  /*22460*/  LDL.LU R5, [R1+0x434] ;  /* 0x0004340001057983 */ /* 0x001ee20000300800 */
[----:B------:R-:W-:-:S02]  /*22470*/  IMAD.MOV.U32 R8, RZ, RZ, R13 ;  /* 0x000000ffff087224 */ /* 0x000fc400078e000d */
[----:B------:R-:W-:Y:S02]  /*22480*/  IMAD.MOV.U32 R9, RZ, RZ, R12 ;  /* 0x000000ffff097224 */ /* 0x000fe400078e000c */
[----:B------:R-:W-:-:S04]  /*22490*/  IMAD.WIDE R6, R27, 0x2, R6 ;  /* 0x000000021b067825 */ /* 0x000fc800078e0206 */
[----:B------:R-:W-:-:S04]  /*224a0*/  IMAD.WIDE R8, R27, 0x2, R8 ;  /* 0x000000021b087825 */ /* 0x000fc800078e0208 */
[----:B------:R-:W-:Y:S01]  /*224b0*/  IMAD.MOV.U32 R4, RZ, RZ, R14 ;  /* 0x000000ffff047224 */ /* 0x000fe200078e000e */
[----:B------:R0:W-:Y:S01]  /*224c0*/  STL [R1+0x6b4], R6 ;  /* 0x0006b40601007387 */ /* 0x0001e20000100800 */
[----:B------:R4:W-:Y:S02]  /*224d0*/  STL [R1+0x564], R7 ;  /* 0x0005640701007387 */ /* 0x0009e40000100800 */
[----:B------:R-:W-:Y:S02]  /*224e0*/  STL [R1+0x77c], R8 ;  /* 0x00077c0801007387 */ /* 0x000fe40000100800 */
[----:B------:R1:W-:Y:S01]  /*224f0*/  STL [R1+0x6b8], R9 ;  /* 0x0006b80901007387 */ /* 0x0003e20000100800 */
[----:B------:R-:W3:Y:S01]  /*22500*/  LDL.LU R12, [R1+0x6d0] ;  /* 0x0006d000010c7983 */ /* 0x000ee20000300800 */
[----:B------:R-:W3:Y:S02]  /*22510*/  LDL.LU R13, [R1+0x788] ;  /* 0x00078800010d7983 */ /* 0x000ee40000300800 */
[----:B0-----:R-:W-:-:S02]  /*22520*/  IMAD.MOV.U32 R6, RZ, RZ, R22 ;  /* 0x000000ffff067224 */ /* 0x001fc400078e0016 */
[----:B----4-:R-:W-:Y:S02]  /*22530*/  IMAD.MOV.U32 R7, RZ, RZ, R15 ;  /* 0x000000ffff077224 */ /* 0x010fe400078e000f */
[----:B-1----:R-:W-:Y:S02]  /*22540*/  IMAD.MOV.U32 R9, RZ, RZ, R28 ;  /* 0x000000ffff097224 */ /* 0x002fe400078e001c */
[----:B------:R-:W4:Y:S01]  /*22550*/  LDL.LU R28, [R1+0xae8] ;  /* 0x000ae800011c7983 */ /* 0x000f220000300800 */
[----:B------:R-:W-:-:S04]  /*22560*/  IMAD.WIDE R6, R27, 0x2, R6 ;  /* 0x000000021b067825 */ /* 0x000fc800078e0206 */
[----:B--2---:R-:W-:Y:S02]  /*22570*/  IMAD.MOV.U32 R8, RZ, RZ, R29 ;  /* 0x000000ffff087224 */ /* 0x004fe400078e001d */
[----:B------:R-:W2:Y:S01]  /*22580*/  LDL.LU R29, [R1+0xae4] ;  /* 0x000ae400011d7983 */ /* 0x000ea20000300800 */
[----:B---3--:R-:W-:-:S05]  /*22590*/  IMAD.WIDE R4, R27, 0x2, R4 ;  /* 0x000000021b047825 */ /* 0x008fca00078e0204 */
[----:B------:R0:W-:Y:S01]  /*225a0*/  STL [R1+0x568], R4 ;  /* 0x0005680401007387 */ /* 0x0001e20000100800 */
[----:B------:R1:W-:Y:S03]  /*225b0*/  STL [R1+0x434], R5 ;  /* 0x0004340501007387 */ /* 0x0003e60000100800 */
[----:B0-----:R-:W3:Y:S01]  /*225c0*/  LDL.LU R4, [R1+0x438] ;  /* 0x0004380001047983 */ /* 0x001ee20000300800 */
[----:B-1----:R-:W3:Y:S02]  /*225d0*/  LDL.LU R5, [R1+0x570] ;  /* 0x0005700001057983 */ /* 0x002ee40000300800 */
[----:B------:R0:W-:Y:S02]  /*225e0*/  STL [R1+0x6bc], R6 ;  /* 0x0006bc0601007387 */ /* 0x0001e40000100800 */
[----:B------:R1:W-:Y:S01]  /*225f0*/  STL [R1+0x56c], R7 ;  /* 0x00056c0701007387 */ /* 0x0003e20000100800 */
[----:B0-----:R-:W2:Y:S01]  /*22600*/  LDL.LU R6, [R1+0x574] ;  /* 0x0005740001067983 */ /* 0x001ea20000300800 */
[----:B-1----:R-:W2:Y:S02]  /*22610*/  LDL.LU R7, [R1+0x6c4] ;  /* 0x0006c40001077983 */ /* 0x002ea40000300800 */
[----:B------:R-:W-:-:S05]  /*22620*/  IMAD.WIDE R8, R27, 0x2, R8 ;  /* 0x000000021b087825 */ /* 0x000fca00078e0208 */
[----:B------:R0:W-:Y:S01]  /*22630*/  STL [R1+0x780], R8 ;  /* 0x0007800801007387 */ /* 0x0001e20000100800 */
[----:B------:R-:W-:Y:S02]  /*22640*/  STL [R1+0x6c0], R9 ;  /* 0x0006c00901007387 */ /* 0x000fe40000100800 */
[----:B------:R-:W4:Y:S02]  /*22650*/  LDL.LU R14, [R1+0x580] ;  /* 0x00058000010e7983 */ /* 0x000f240000300800 */
[----:B------:R-:W4:Y:S01]  /*22660*/  LDL.LU R15, [R1+0x6d8] ;  /* 0x0006d800010f7983 */ /* 0x000f220000300800 */
[----:B------:R-:W4:Y:S01]  /*22670*/  LDL.LU R22, [R1+0x78c] ;  /* 0x00078c0001167983 */ /* 0x000f220000300800 */
[----:B0-----:R-:W-:Y:S01]  /*22680*/  IMAD.MOV.U32 R8, RZ, RZ, R26 ;  /* 0x000000ffff087224 */ /* 0x001fe200078e001a */
[----:B---3--:R-:W-:-:S04]  /*22690*/  LOP3.LUT R5, R5, R4, RZ, 0x3c, !PT ;  /* 0x0000000405057212 */ /* 0x008fc800078e3cff */
[----:B------:R-:W-:-:S04]  /*226a0*/  LOP3.LUT R4, R5, R4, RZ, 0x3c, !PT ;  /* 0x0000000405047212 */ /* 0x000fc800078e3cff */
[----:B------:R-:W-:Y:S02]  /*226b0*/  LOP3.LUT R5, R5, R4, RZ, 0x3c, !PT ;  /* 0x0000000405057212 */ /* 0x000fe400078e3cff */
[----:B--2---:R-:W-:-:S04]  /*226c0*/  LOP3.LUT R7, R7, R6, RZ, 0x3c, !PT ;  /* 0x0000000607077212 */ /* 0x004fc800078e3cff */
[----:B------:R-:W-:Y:S01]  /*226d0*/  LOP3.LUT R6, R7, R6, RZ, 0x3c, !PT ;  /* 0x0000000607067212 */ /* 0x000fe200078e3cff */
[----:B------:R-:W-:-:S03]  /*226e0*/  IMAD.WIDE R4, R27, 0x2, R4 ;  /* 0x000000021b047825 */ /* 0x000fc600078e0204 */
[----:B------:R-:W-:Y:S02]  /*226f0*/  LOP3.LUT R7, R7, R6, RZ, 0x3c, !PT ;  /* 0x0000000607077212 */ /* 0x000fe400078e3cff */
[----:B------:R-:W-:Y:S03]  /*22700*/  STL [R1+0x570], R4 ;  /* 0x0005700401007387 */ /* 0x000fe60000100800 */
[----:B------:R-:W-:Y:S01]  /*22710*/  IMAD.WIDE R6, R27, 0x2, R6 ;  /* 0x000000021b067825 */ /* 0x000fe200078e0206 */
[----:B------:R-:W-:Y:S04]  /*22720*/  STL [R1+0x438], R5 ;  /* 0x0004380501007387 */ /* 0x000fe80000100800 */
[----:B------:R0:W-:Y:S01]  /*22730*/  STL [R1+0x6c4], R6 ;  /* 0x0006c40601007387 */ /* 0x0001e20000100800 */
[----:B------:R1:W-:Y:S03]  /*22740*/  STL [R1+0x574], R7 ;  /* 0x0005740701007387 */ /* 0x0003e60000100800 */
[----:B0-----:R-:W2:Y:S01]  /*22750*/  LDL.LU R6, [R1+0x57c] ;  /* 0x00057c0001067983 */ /* 0x001ea20000300800 */
[----:B-1----:R-:W2:Y:S02]  /*22760*/  LDL.LU R7, [R1+0x6cc] ;  /* 0x0006cc0001077983 */ /* 0x002ea40000300800 */
[----:B------:R-:W-:-:S02]  /*22770*/  IMAD.MOV.U32 R9, RZ, RZ, R23 ;  /* 0x000000ffff097224 */ /* 0x000fc400078e0017 */
[----:B----4-:R-:W-:Y:S02]  /*22780*/  IMAD.MOV.U32 R4, RZ, RZ, R28 ;  /* 0x000000ffff047224 */ /* 0x010fe400078e001c */
[----:B------:R-:W-:Y:S02]  /*22790*/  IMAD.MOV.U32 R5, RZ, RZ, R3 ;  /* 0x000000ffff057224 */ /* 0x000fe400078e0003 */
[----:B------:R-:W-:-:S04]  /*227a0*/  IMAD.WIDE R8, R27, 0x2, R8 ;  /* 0x000000021b087825 */ /* 0x000fc800078e0208 */
[----:B------:R-:W-:Y:S01]  /*227b0*/  IMAD.WIDE R4, R27, 0x2, R4 ;  /* 0x000000021b047825 */ /* 0x000fe200078e0204 */
[----:B------:R-:W-:Y:S03]  /*227c0*/  STL [R1+0x784], R8 ;  /* 0x0007840801007387 */ /* 0x000fe60000100800 */
[----:B------:R-:W-:Y:S02]  /*227d0*/  STL [R1+0x6c8], R9 ;  /* 0x0006c80901007387 */ /* 0x000fe40000100800 */
[----:B------:R-:W3:Y:S02]  /*227e0*/  LDL.LU R23, [R1+0x58c] ;  /* 0x00058c0001177983 */ /* 0x000ee40000300800 */
[----:B------:R-:W4:Y:S01]  /*227f0*/  LDL.LU R26, [R1+0x6dc] ;  /* 0x0006dc00011a7983 */ /* 0x000f220000300800 */
[----:B------:R-:W3:Y:S01]  /*22800*/  LDL.LU R3, [R1+0xae0] ;  /* 0x000ae00001037983 */ /* 0x000ee20000300800 */
[----:B------:R-:W3:Y:S02]  /*22810*/  LDL.LU R28, [R1+0xadc] ;  /* 0x000adc00011c7983 */ /* 0x000ee40000300800 */
[----:B------:R-:W-:Y:S02]  /*22820*/  STL [R1+0x578], R4 ;  /* 0x0005780401007387 */ /* 0x000fe40000100800 */
[----:B------:R0:W-:Y:S02]  /*22830*/  STL [R1+0x43c], R5 ;  /* 0x00043c0501007387 */ /* 0x0001e40000100800 */
[----:B0-----:R-:W3:Y:S01]  /*22840*/  LDL.LU R5, [R1+0x440] ;  /* 0x0004400001057983 */ /* 0x001ee20000300800 */
[----:B------:R-:W-:-:S02]  /*22850*/  IMAD.MOV.U32 R8, RZ, RZ, R13 ;  /* 0x000000ffff087224 */ /* 0x000fc400078e000d */
[----:B------:R-:W-:-:S04]  /*22860*/  IMAD.MOV.U32 R9, RZ, RZ, R12 ;  /* 0x000000ffff097224 */ /* 0x000fc800078e000c */
[----:B------:R-:W-:-:S04]  /*22870*/  IMAD.WIDE R8, R27, 0x2, R8 ;  /* 0x000000021b087825 */ /* 0x000fc800078e0208 */
[----:B------:R-:W-:Y:S01]  /*22880*/  IMAD.MOV.U32 R4, RZ, RZ, R14 ;  /* 0x000000ffff047224 */ /* 0x000fe200078e000e */
[----:B--2---:R-:W-:-:S04]  /*22890*/  LOP3.LUT R7, R7, R6, RZ, 0x3c, !PT ;  /* 0x0000000607077212 */ /* 0x004fc800078e3cff */
[----:B------:R-:W-:-:S04]  /*228a0*/  LOP3.LUT R6, R7, R6, RZ, 0x3c, !PT ;  /* 0x0000000607067212 */ /* 0x000fc800078e3cff */
[----:B------:R-:W-:-:S05]  /*228b0*/  LOP3.LUT R7, R7, R6, RZ, 0x3c, !PT ;  /* 0x0000000607077212 */ /* 0x000fca00078e3cff */
[----:B------:R-:W-:-:S05]  /*228c0*/  IMAD.WIDE R6, R27, 0x2, R6 ;  /* 0x000000021b067825 */ /* 0x000fca00078e0206 */
[----:B------:R-:W-:Y:S01]  /*228d0*/  STL [R1+0x6cc], R6 ;  /* 0x0006cc0601007387 */ /* 0x000fe20000100800 */
[----:B------:R0:W-:Y:S02]  /*228e0*/  STL [R1+0x57c], R7 ;  /* 0x00057c0701007387 */ /* 0x0001e40000100800 */
[----:B------:R-:W-:Y:S02]  /*228f0*/  STL [R1+0x788], R8 ;  /* 0x0007880801007387 */ /* 0x000fe40000100800 */
[----:B------:R-:W-:Y:S01]  /*22900*/  STL [R1+0x6d0], R9 ;  /* 0x0006d00901007387 */ /* 0x000fe20000100800 */
[----:B------:R-:W2:Y:S01]  /*22910*/  LDL.LU R12, [R1+0x6e8] ;  /* 0x0006e800010c7983 */ /* 0x000ea20000300800 */
[----:B------:R-:W2:Y:S02]  /*22920*/  LDL.LU R13, [R1+0x794] ;  /* 0x00079400010d7983 */ /* 0x000ea40000300800 */
[----:B0-----:R-:W-:Y:S02]  /*22930*/  IMAD.MOV.U32 R7, RZ, RZ, R29 ;  /* 0x000000ffff077224 */ /* 0x001fe400078e001d */
[----:B------:R-:W2:Y:S01]  /*22940*/  LDL.LU R29, [R1+0xad8] ;  /* 0x000ad800011d7983 */ /* 0x000ea20000300800 */
[----:B---3--:R-:W-:-:S04]  /*22950*/  IMAD.WIDE R4, R27, 0x2, R4 ;  /* 0x000000021b047825 */ /* 0x008fc800078e0204 */
[----:B------:R-:W-:Y:S02]  /*22960*/  IMAD.MOV.U32 R6, RZ, RZ, R3 ;  /* 0x000000ffff067224 */ /* 0x000fe400078e0003 */
[----:B------:R-:W3:Y:S01]  /*22970*/  LDL.LU R3, [R1+0xad4] ;  /* 0x000ad40001037983 */ /* 0x000ee20000300800 */
[----:B------:R0:W-:Y:S02]  /*22980*/  STL [R1+0x580], R4 ;  /* 0x0005800401007387 */ /* 0x0001e40000100800 */
[----:B------:R1:W-:Y:S01]  /*22990*/  STL [R1+0x440], R5 ;  /* 0x0004400501007387 */ /* 0x0003e20000100800 */
[----:B0-----:R-:W3:Y:S01]  /*229a0*/  LDL.LU R4, [R1+0x444] ;  /* 0x0004440001047983 */ /* 0x001ee20000300800 */
[----:B-1----:R-:W3:Y:S02]  /*229b0*/  LDL.LU R5, [R1+0x588] ;  /* 0x0005880001057983 */ /* 0x002ee40000300800 */
[----:B------:R-:W-:Y:S02]  /*229c0*/  IMAD.MOV.U32 R8, RZ, RZ, R22 ;  /* 0x000000ffff087224 */ /* 0x000fe400078e0016 */
[----:B------:R-:W-:-:S02]  /*229d0*/  IMAD.MOV.U32 R9, RZ, RZ, R15 ;  /* 0x000000ffff097224 */ /* 0x000fc400078e000f */
[----:B------:R-:W-:-:S04]  /*229e0*/  IMAD.WIDE R6, R27, 0x2, R6 ;  /* 0x000000021b067825 */ /* 0x000fc800078e0206 */
[----:B------:R-:W-:Y:S01]  /*229f0*/  IMAD.WIDE R8, R27, 0x2, R8 ;  /* 0x000000021b087825 */ /* 0x000fe200078e0208 */
[----:B------:R-:W-:Y:S03]  /*22a00*/  STL [R1+0x6d4], R6 ;  /* 0x0006d40601007387 */ /* 0x000fe60000100800 */
[----:B------:R-:W-:Y:S02]  /*22a10*/  STL [R1+0x584], R7 ;  /* 0x0005840701007387 */ /* 0x000fe40000100800 */
[----:B------:R-:W-:Y:S02]  /*22a20*/  STL [R1+0x78c], R8 ;  /* 0x00078c0801007387 */ /* 0x000fe40000100800 */
[----:B------:R-:W4:Y:S01]  /*22a30*/  LDL.LU R14, [R1+0x44c] ;  /* 0x00044c00010e7983 */ /* 0x000f220000300800 */
[----:B------:R-:W4:Y:S01]  /*22a40*/  LDL.LU R15, [R1+0x59c] ;  /* 0x00059c00010f7983 */ /* 0x000f220000300800 */
[----:B------:R-:W4:Y:S02]  /*22a50*/  LDL.LU R22, [R1+0x6ec] ;  /* 0x0006ec0001167983 */ /* 0x000f240000300800 */
[----:B------:R0:W-:Y:S02]  /*22a60*/  STL [R1+0x6d8], R9 ;  /* 0x0006d80901007387 */ /* 0x0001e40000100800 */
[----:B0-----:R-:W-:-:S02]  /*22a70*/  IMAD.MOV.U32 R9, RZ, RZ, R28 ;  /* 0x000000ffff097224 */ /* 0x001fc400078e001c */
[----:B------:R-:W4:Y:S01]  /*22a80*/  LDL.LU R28, [R1+0xad0] ;  /* 0x000ad000011c7983 */ /* 0x000f220000300800 */
[----:B--2---:R-:W-:-:S03]  /*22a90*/  IMAD.MOV.U32 R8, RZ, RZ, R29 ;  /* 0x000000ffff087224 */ /* 0x004fc600078e001d */
[----:B------:R-:W2:Y:S01]  /*22aa0*/  LDL.LU R29, [R1+0xacc] ;  /* 0x000acc00011d7983 */ /* 0x000ea20000300800 */
[----:B---3--:R-:W-:-:S04]  /*22ab0*/  LOP3.LUT R5, R5, R4, RZ, 0x3c, !PT ;  /* 0x0000000405057212 */ /* 0x008fc800078e3cff */
[----:B------:R-:W-:-:S04]  /*22ac0*/  LOP3.LUT R4, R5, R4, RZ, 0x3c, !PT ;  /* 0x0000000405047212 */ /* 0x000fc800078e3cff */
[----:B------:R-:W-:-:S05]  /*22ad0*/  LOP3.LUT R5, R5, R4, RZ, 0x3c, !PT ;  /* 0x0000000405057212 */ /* 0x000fca00078e3cff */
[----:B------:R-:W-:-:S05]  /*22ae0*/  IMAD.WIDE R4, R27, 0x2, R4 ;  /* 0x000000021b047825 */ /* 0x000fca00078e0204 */
[----:B------:R0:W-:Y:S01]  /*22af0*/  STL [R1+0x588], R4 ;  /* 0x0005880401007387 */ /* 0x0001e20000100800 */
[----:B------:R1:W-:Y:S03]  /*22b00*/  STL [R1+0x444], R5 ;  /* 0x0004440501007387 */ /* 0x0003e60000100800 */
[----:B0-----:R-:W3:Y:S01]  /*22b10*/  LDL.LU R4, [R1+0x448] ;  /* 0x0004480001047983 */ /* 0x001ee20000300800 */
[----:B-1----:R-:W3:Y:S02]  /*22b20*/  LDL.LU R5, [R1+0x590] ;  /* 0x0005900001057983 */ /* 0x002ee40000300800 */
[----:B----4-:R-:W-:Y:S02]  /*22b30*/  IMAD.MOV.U32 R6, RZ, RZ, R26 ;  /* 0x000000ffff067224 */ /* 0x010fe400078e001a */
[----:B------:R-:W-:-:S04]  /*22b40*/  IMAD.MOV.U32 R7, RZ, RZ, R23 ;  /* 0x000000ffff077224 */ /* 0x000fc800078e0017 */
[----:B------:R-:W-:-:S04]  /*22b50*/  IMAD.WIDE R6, R27, 0x2, R6 ;  /* 0x000000021b067825 */ /* 0x000fc800078e0206 */
[----:B------:R-:W-:Y:S01]  /*22b60*/  IMAD.WIDE R8, R27, 0x2, R8 ;  /* 0x000000021b087825 */ /* 0x000fe200078e0208 */
[----:B------:R-:W-:Y:S03]  /*22b70*/  STL [R1+0x6dc], R6 ;  /* 0x0006dc0601007387 */ /* 0x000fe60000100800 */
[----:B------:R-:W4:Y:S02]  /*22b80*/  LDL.LU R23, [R1+0x6f4] ;  /* 0x0006f40001177983 */ /* 0x000f240000300800 */
[----:B------:R-:W4:Y:S02]  /*22b90*/  LDL.LU R26, [R1+0x79c] ;  /* 0x00079c00011a7983 */ /* 0x000f240000300800 */
[----:B------:R0:W-:Y:S01]  /*22ba0*/  STL [R1+0x58c], R7 ;  /* 0x00058c0701007387 */ /* 0x0001e20000100800 */
[----:B------:R-:W-:Y:S01]  /*22bb0*/  STL [R1+0x790], R8 ;  /* 0x0007900801007387 */ /* 0x000fe20000100800 */
[----:B------:R1:W-:Y:S02]  /*22bc0*/  STL [R1+0x6e0], R9 ;  /* 0x0006e00901007387 */ /* 0x0003e40000100800 */
[----:B0-----:R-:W-:-:S02]  /*22bd0*/  IMAD.MOV.U32 R7, RZ, RZ, R28 ;  /* 0x000000ffff077224 */ /* 0x001fc400078e001c */
[----:B------:R-:W4:Y:S01]  /*22be0*/  LDL.LU R28, [R1+0xac8] ;  /* 0x000ac800011c7983 */ /* 0x000f220000300800 */
[----:B--2---:R-:W-:-:S03]  /*22bf0*/  IMAD.MOV.U32 R6, RZ, RZ, R29 ;  /* 0x000000ffff067224 */ /* 0x004fc600078e001d */
[----:B------:R-:W2:Y:S01]  /*22c00*/  LDL.LU R29, [R1+0xac4] ;  /* 0x000ac400011d7983 */ /* 0x000ea20000300800 */
[----:B------:R-:W-:-:S04]  /*22c10*/  IMAD.WIDE R6, R27, 0x2, R6 ;  /* 0x000000021b067825 */ /* 0x000fc800078e0206 */
[----:B-1----:R-:W-:Y:S02]  /*22c20*/  IMAD.MOV.U32 R9, RZ, RZ, R12 ;  /* 0x000000ffff097224 */ /* 0x002fe400078e000c */
[----:B------:R-:W-:-:S04]  /*22c30*/  IMAD.MOV.U32 R8, RZ, RZ, R13 ;  /* 0x000000ffff087224 */ /* 0x000fc800078e000d */
[----:B------:R-:W-:Y:S01]  /*22c40*/  IMAD.WIDE R8, R27, 0x2, R8 ;  /* 0x000000021b087825 */ /* 0x000fe200078e0208 */
[----:B---3--:R-:W-:-:S04]  /*22c50*/  LOP3.LUT R5, R5, R4, RZ, 0x3c, !PT ;  /* 0x0000000405057212 */ /* 0x008fc800078e3cff */
[----:B------:R-:W-:-:S04]  /*22c60*/  LOP3.LUT R4, R5, R4, RZ, 0x3c, !PT ;  /* 0x0000000405047212 */ /* 0x000fc800078e3cff */
[----:B------:R-:W-:-:S05]  /*22c70*/  LOP3.LUT R5, R5, R4, RZ, 0x3c, !PT ;  /* 0x0000000405057212 */ /* 0x000fca00078e3cff */
[----:B------:R-:W-:-:S05]  /*22c80*/  IMAD.WIDE R4, R27, 0x2, R4 ;  /* 0x000000021b047825 */ /* 0x000fca00078e0204 */
[----:B------:R0:W-:Y:S01]  /*22c90*/  STL [R1+0x590], R4 ;  /* 0x0005900401007387 */ /* 0x0001e20000100800 */
[----:B------:R-:W-:Y:S02]  /*22ca0*/  STL [R1+0x448], R5 ;  /* 0x0004480501007387 */ /* 0x000fe40000100800 */
[----:B------:R-:W-:Y:S02]  /*22cb0*/  STL [R1+0x6e4], R6 ;  /* 0x0006e40601007387 */ /* 0x000fe40000100800 */
[----:B------:R-:W3:Y:S01]  /*22cc0*/  LDL.LU R12, [R1+0x3a4] ;  /* 0x0003a400010c7983 */ /* 0x000ee20000300800 */
[----:B------:R-:W-:Y:S01]  /*22cd0*/  STL [R1+0x594], R7 ;  /* 0x0005940701007387 */ /* 0x000fe20000100800 */
[----:B------:R-:W-:Y:S02]  /*22ce0*/  STL [R1+0x794], R8 ;  /* 0x0007940801007387 */ /* 0x000fe40000100800 */
[----:B------:R4:W-:Y:S02]  /*22cf0*/  STL [R1+0x6e8], R9 ;  /* 0x0006e80901007387 */ /* 0x0009e40000100800 */
[----:B0-----:R-:W-:-:S02]  /*22d00*/  IMAD.MOV.U32 R4, RZ, RZ, R3 ;  /* 0x000000ffff047224 */ /* 0x001fc400078e0003 */
[----:B------:R0:W5:Y:S01]  /*22d10*/  LDL.LU R3, [R1+0xac0] ;  /* 0x000ac00001037983 */ /* 0x0001620000300800 */
[----:B----4-:R-:W-:-:S03]  /*22d20*/  IMAD.MOV.U32 R9, RZ, RZ, R28 ;  /* 0x000000ffff097224 */ /* 0x010fc600078e001c */
[----:B------:R-:W4:Y:S01]  /*22d30*/  LDL.LU R28, [R1+0xabc] ;  /* 0x000abc00011c7983 */ /* 0x000f220000300800 */
[----:B--2---:R-:W-:-:S03]  /*22d40*/  IMAD.MOV.U32 R8, RZ, RZ, R29 ;  /* 0x000000ffff087224 */ /* 0x004fc600078e001d */
[----:B------:R-:W4:Y:S01]  /*22d50*/  LDL.LU R29, [R1+0xab8] ;  /* 0x000ab800011d7983 */ /* 0x000f220000300800 */
[----:B------:R-:W-:Y:S02]  /*22d60*/  IMAD.MOV.U32 R5, RZ, RZ, R14 ;  /* 0x000000ffff057224 */ /* 0x000fe400078e000e */
[----:B------:R-:W-:Y:S02]  /*22d70*/  IMAD.MOV.U32 R6, RZ, RZ, R22 ;  /* 0x000000ffff067224 */ /* 0x000fe400078e0016 */
[----:B------:R-:W-:Y:S02]  /*22d80*/  IMAD.MOV.U32 R7, RZ, RZ, R15 ;  /* 0x000000ffff077224 */ /* 0x000fe400078e000f */
[----:B------:R-:W-:-:S04]  /*22d90*/  IMAD.WIDE R4, R27, 0x2, R4 ;  /* 0x000000021b047825 */ /* 0x000fc800078e0204 */
[----:B------:R-:W-:-:S04]  /*22da0*/  IMAD.WIDE R6, R27, 0x2, R6 ;  /* 0x000000021b067825 */ /* 0x000fc800078e0206 */
[----:B------:R-:W-:Y:S01]  /*22db0*/  IMAD.MOV.U32 R22, RZ, RZ, c[0x0][0x188] ;  /* 0x00006200ff167624 */ /* 0x000fe200078e00ff */
[----:B------:R1:W-:Y:S01]  /*22dc0*/  STL [R1+0x598], R4 ;  /* 0x0005980401007387 */ /* 0x0003e20000100800 */
[----:B------:R2:W-:Y:S02]  /*22dd0*/  STL [R1+0x44c], R5 ;  /* 0x00044c0501007387 */ /* 0x0005e40000100800 */
[----:B------:R-:W-:-:S04]  /*22de0*/  IMAD.WIDE R8, R27, 0x2, R8 ;  /* 0x000000021b087825 */ /* 0x000fc800078e0208 */
[----:B------:R-:W-:Y:S01]  /*22df0*/  IMAD.SHL.U32 R13, R22, 0x40, RZ ;  /* 0x00000040160d7824 */ /* 0x000fe200078e00ff */
[----:B------:R-:W-:Y:S01]  /*22e00*/  STL [R1+0x6ec], R6 ;  /* 0x0006ec0601007387 */ /* 0x000fe20000100800 */
[----:B------:R4:W-:Y:S02]  /*22e10*/  STL [R1+0x59c], R7 ;  /* 0x00059c0701007387 */ /* 0x0009e40000100800 */
[----:B------:R-:W-:Y:S02]  /*22e20*/  STL [R1+0x798], R8 ;  /* 0x0007980801007387 */ /* 0x000fe40000100800 */
[----:B-1----:R-:W-:Y:S02]  /*22e30*/  IMAD.MOV.U32 R4, RZ, RZ, R26 ;  /* 0x000000ffff047224 */ /* 0x002fe400078e001a */
[----:B--2---:R-:W-:Y:S01]  /*22e40*/  IMAD.MOV.U32 R5, RZ, RZ, R23 ;  /* 0x000000ffff057224 */ /* 0x004fe200078e0017 */
[----:B------:R-:W-:Y:S03]  /*22e50*/  STL [R1+0x6f0], R9 ;  /* 0x0006f00901007387 */ /* 0x000fe60000100800 */
[----:B------:R-:W-:Y:S01]  /*22e60*/  IMAD.WIDE R4, R27, 0x2, R4 ;  /* 0x000000021b047825 */ /* 0x000fe200078e0204 */
[----:B------:R-:W-:Y:S01]  /*22e70*/  UIADD3 UR4, UR4, -0x40, URZ ;  /* 0xffffffc004047890 */ /* 0x000fe2000fffe03f */
[----:B---3--:R-:W-:-:S04]  /*22e80*/  IADD3 R12, R12, -0x1, RZ ;  /* 0xffffffff0c0c7810 */ /* 0x008fc80007ffe0ff */
[----:B------:R-:W-:Y:S01]  /*22e90*/  ISETP.NE.U32.AND P0, PT, R12, RZ, PT ;  /* 0x000000ff0c00720c */ /* 0x000fe20003f05070 */
[----:B------:R-:W-:Y:S01]  /*22ea0*/  STL [R1+0x3a4], R12 ;  /* 0x0003a40c01007387 */ /* 0x000fe20000100800 */
[----:B------:R1:W-:Y:S02]  /*22eb0*/  STL [R1+0x79c], R4 ;  /* 0x00079c0401007387 */ /* 0x0003e40000100800 */
[----:B------:R2:W-:Y:S02]  /*22ec0*/  STL [R1+0x6f4], R5 ;  /* 0x0006f40501007387 */ /* 0x0005e40000100800 */
[----:B----4-:R-:W-:-:S04]  /*22ed0*/  IMAD.WIDE R6, R13, 0x2, R28 ;  /* 0x000000020d067825 */ /* 0x010fc800078e021c */
[----:B-1----:R-:W-:Y:S02]  /*22ee0*/  IMAD.MOV.U32 R4, RZ, RZ, R6 ;  /* 0x000000ffff047224 */ /* 0x002fe400078e0006 */
[----:B--2---:R-:W-:Y:S01]  /*22ef0*/  IMAD.MOV.U32 R5, RZ, RZ, R7 ;  /* 0x000000ffff057224 */ /* 0x004fe200078e0007 */
[----:B0-----:R-:W-:Y:S01]  /*22f00*/  @!P0 CALL.REL.NOINC `(.L_x_2) ;  /* 0x0000001000008944 */ /* 0x001fe20003c00000 */
[----:B------:R-:W-:Y:S05]  /*22f10*/  BRA `(.L_x_3) ;  /* 0xfffee0c000007947 */ /* 0x000fea000383ffff */
.L_x_2:
[----:B-----5:R0:W-:Y:S04]  /*22f20*/  STL [R1+0xb50], R18 ;  /* 0x000b501201007387 */ /* 0x0201e80000100800 */
[----:B0-----:R-:W2:Y:S04]  /*22f30*/  LDL.LU R18, [R1+0x29c] ;  /* 0x00029c0001127983 */ /* 0x001ea80000300800 */
[----:B--2---:R0:W-:Y:S04]  /*22f40*/  STL [R1+0xb58], R18 ;  /* 0x000b581201007387 */ /* 0x0041e80000100800 */
        /* <DEDUP_REMOVED lines=30> */
[----:B------:R1:W-:Y:S01]  /*23130*/  STL [R1+0xb4c], R19 ;  /* 0x000b4c1301007387 */ /* 0x0003e20000100800 */
[----:B0-----:R-:W-:-:S03]  /*23140*/  IMAD.MOV.U32 R18, RZ, RZ, R11 ;  /* 0x000000ffff127224 */ /* 0x001fc600078e000b */
[----:B-1----:R-:W2:Y:S04]  /*23150*/  LDL.LU R19, [R1+0x2ac] ;  /* 0x0002ac0001137983 */ /* 0x002ea80000300800 */
        /* <DEDUP_REMOVED lines=36> */
[----:B------:R0:W-:Y:S04]  /*233a0*/  STL [R1+0xb44], R16 ;  /* 0x000b441001007387 */ /* 0x0001e80000100800 */
[----:B0-----:R-:W3:Y:S04]  /*233b0*/  LDL.LU R16, [R1+0x1bc] ;  /* 0x0001bc0001107983 */ /* 0x001ee80000300800 */
[----:B------:R-:W4:Y:S04]  /*233c0*/  LDL.LU R3, [R1+0x298] ;  /* 0x0002980001037983 */ /* 0x000f280000300800 */
        /* <DEDUP_REMOVED lines=20> */
[----:B------:R0:W-:Y:S01]  /*23510*/  STL [R1+0xac4], R21 ;  /* 0x000ac41501007387 */ /* 0x0001e20000100800 */
[----:B------:R-:W-:-:S03]  /*23520*/  F2FP.BF16.PACK_AB R18, R19, R18 ;  /* 0x000000121312723e */ /* 0x000fc600000010ff */
[----:B0-----:R-:W4:Y:S04]  /*23530*/  LDL.LU R21, [R1+0x288] ;  /* 0x0002880001157983 */ /* 0x001f280000300800 */
[----:B------:R0:W-:Y:S04]  /*23540*/  STL [R1+0xac0], R20 ;  /* 0x000ac01401007387 */ /* 0x0001e80000100800 */
[----:B0-----:R-:W2:Y:S04]  /*23550*/  LDL.LU R20, [R1+0xcc] ;  /* 0x0000cc0001147983 */ /* 0x001ea80000300800 */
[----:B------:R0:W-:Y:S04]  /*23560*/  STL [R1+0xabc], R25 ;  /* 0x000abc1901007387 */ /* 0x0001e80000100800 */
[----:B0-----:R-:W2:Y:S04]  /*23570*/  LDL.LU R25, [R1+0x13c] ;  /* 0x00013c0001197983 */ /* 0x001ea80000300800 */
[----:B------:R0:W-:Y:S04]  /*23580*/  STL [R1+0xab8], R24 ;  /* 0x000ab81801007387 */ /* 0x0001e80000100800 */
[----:B0-----:R-:W3:Y:S04]  /*23590*/  LDL.LU R24, [R1+0x19c] ;  /* 0x00019c0001187983 */ /* 0x001ee80000300800 */
[----:B------:R-:W2:Y:S04]  /*235a0*/  LDL.LU R19, [R1+0xbd4] ;  /* 0x000bd40001137983 */ /* 0x000ea80000300800 */
[----:B------:R0:W-:Y:S04]  /*235b0*/  STL [R1+0x9c], R18 ;  /* 0x00009c1201007387 */ /* 0x0001e80000100800 */
[----:B0-----:R-:W2:Y:S02]  /*235c0*/  LDL.LU R18, [R1+0xbd0] ;  /* 0x000bd00001127983 */ /* 0x001ea40000300800 */
[----:B--2---:R-:W-:-:S02]  /*235d0*/  F2FP.BF16.PACK_AB R18, R19, R18 ;  /* 0x000000121312723e */ /* 0x004fc400000010ff */
        /* <DEDUP_REMOVED lines=60> */
[----:B------:R-:W2:Y:S01]  /*239a0*/  LDL.LU R19, [R1+0xb54] ;  /* 0x000b540001137983 */ /* 0x000ea20000300800 */
[----:B---3--:R-:W-:-:S03]  /*239b0*/  F2FP.BF16.PACK_AB R24, R16, R24 ;  /* 0x000000181018723e */ /* 0x008fc600000010ff */
[----:B------:R0:W-:Y:S01]  /*239c0*/  STL [R1+0x5c], R18 ;  /* 0x00005c1201007387 */ /* 0x0001e20000100800 */
[----:B------:R-:W-:Y:S02]  /*239d0*/  F2FP.BF16.PACK_AB R20, R25, R20 ;  /* 0x000000141914723e */ /* 0x000fe400000010ff */
[----:B----4-:R-:W-:Y:S01]  /*239e0*/  F2FP.BF16.PACK_AB R3, R21, R3 ;  /* 0x000000031503723e */ /* 0x010fe200000010ff */
[----:B0-----:R-:W3:Y:S01]  /*239f0*/  LDL.LU R18, [R1+0xb50] ;  /* 0x000b500001127983 */ /* 0x001ee20000300800 */
[----:B------:R-:W-:Y:S02]  /*23a00*/  F2FP.BF16.PACK_AB R2, R0, R2 ;  /* 0x000000020002723e */ /* 0x000fe400000010ff */
[----:B------:R-:W-:Y:S02]  /*23a10*/  F2FP.BF16.PACK_AB R0, R4, R5 ;  /* 0x000000050400723e */ /* 0x000fe400000010ff */
[----:B--2---:R-:W-:Y:S02]  /*23a20*/  F2FP.BF16.PACK_AB R17, R19, R17 ;  /* 0x000000111311723e */ /* 0x004fe400000010ff */
[----:B------:R-:W3:Y:S04]  /*23a30*/  LDL.LU R19, [R1+0xb4c] ;  /* 0x000b4c0001137983 */ /* 0x000ee80000300800 */
[----:B------:R0:W-:Y:S04]  /*23a40*/  STL [R1+0x58], R17 ;  /* 0x0000581101007387 */ /* 0x0001e80000100800 */
[----:B0-----:R-:W2:Y:S04]  /*23a50*/  LDL.LU R17, [R1+0xb48] ;  /* 0x000b480001117983 */ /* 0x001ea80000300800 */
[----:B------:R-:W4:Y:S04]  /*23a60*/  LDL.LU R16, [R1+0xb44] ;  /* 0x000b440001107983 */ /* 0x000f280000300800 */
[----:B------:R-:W-:Y:S04]  /*23a70*/  STL [R1+0x54], R24 ;  /* 0x0000541801007387 */ /* 0x000fe80000100800 */
[----:B------:R-:W-:Y:S04]  /*23a80*/  STL [R1+0x50], R20 ;  /* 0x0000501401007387 */ /* 0x000fe80000100800 */
[----:B------:R0:W-:Y:S04]  /*23a90*/  STL [R1+0x4c], R3 ;  /* 0x00004c0301007387 */ /* 0x0001e80000100800 */
[----:B------:R1:W-:Y:S04]  /*23aa0*/  STL [R1+0x48], R2 ;  /* 0x0000480201007387 */ /* 0x0003e80000100800 */
[----:B------:R1:W-:Y:S01]  /*23ab0*/  STL [R1+0x44], R0 ;  /* 0x0000440001007387 */ /* 0x0003e20000100800 */
[----:B0-----:R-:W-:-:S02]  /*23ac0*/  F2FP.BF16.PACK_AB R3, R6, R7 ;  /* 0x000000070603723e */ /* 0x001fc400000010ff */
[----:B-1----:R-:W-:-:S03]  /*23ad0*/  F2FP.BF16.PACK_AB R2, R28, R29 ;  /* 0x0000001d1c02723e */ /* 0x002fc600000010ff */
[----:B------:R0:W-:Y:S01]  /*23ae0*/  STL [R1+0x40], R3 ;  /* 0x0000400301007387 */ /* 0x0001e20000100800 */
[----:B------:R-:W-:-:S03]  /*23af0*/  F2FP.BF16.PACK_AB R0, R8, R9 ;  /* 0x000000090800723e */ /* 0x000fc600000010ff */
[----:B------:R1:W-:Y:S04]  /*23b00*/  STL [R1+0x3c], R2 ;  /* 0x00003c0201007387 */ /* 0x0003e80000100800 */
[----:B------:R1:W-:Y:S01]  /*23b10*/  STL [R1+0x38], R0 ;  /* 0x0000380001007387 */ /* 0x0003e20000100800 */
[----:B0-----:R-:W-:Y:S02]  /*23b20*/  F2FP.BF16.PACK_AB R3, R12, R13 ;  /* 0x0000000d0c03723e */ /* 0x001fe400000010ff */
[----:B-1----:R-:W-:-:S03]  /*23b30*/  F2FP.BF16.PACK_AB R2, R14, R15 ;  /* 0x0000000f0e02723e */ /* 0x002fc600000010ff */
[----:B------:R0:W-:Y:S01]  /*23b40*/  STL [R1+0x34], R3 ;  /* 0x0000340301007387 */ /* 0x0001e20000100800 */
[----:B------:R-:W-:-:S03]  /*23b50*/  F2FP.BF16.PACK_AB R0, R22, R23 ;  /* 0x000000171600723e */ /* 0x000fc600000010ff */
[----:B------:R1:W-:Y:S04]  /*23b60*/  STL [R1+0x30], R2 ;  /* 0x0000300201007387 */ /* 0x0003e80000100800 */
[----:B------:R3:W-:Y:S01]  /*23b70*/  STL [R1+0x2c], R0 ;  /* 0x00002c0001007387 */ /* 0x0007e20000100800 */
[----:B0-----:R-:W-:Y:S02]  /*23b80*/  F2FP.BF16.PACK_AB R3, R26, R27 ;  /* 0x0000001b1a03723e */ /* 0x001fe400000010ff */
[----:B-1----:R-:W-:-:S03]  /*23b90*/  F2FP.BF16.PACK_AB R2, R10, R11 ;  /* 0x0000000b0a02723e */ /* 0x002fc600000010ff */
[----:B------:R-:W-:Y:S04]  /*23ba0*/  STL [R1+0x28], R3 ;  /* 0x0000280301007387 */ /* 0x000fe80000100800 */
[----:B------:R-:W2:Y:S04]  /*23bb0*/  LDL.LU R7, [R1+0x304] ;  /* 0x0003040001077983 */ /* 0x000ea80000300800 */
[----:B------:R-:W-:Y:S01]  /*23bc0*/  STL [R1+0x24], R2 ;  /* 0x0000240201007387 */ /* 0x000fe20000100800 */
[----:B---3--:R-:W-:-:S03]  /*23bd0*/  F2FP.BF16.PACK_AB R0, R19, R18 ;  /* 0x000000121300723e */ /* 0x008fc600000010ff */
[----:B--2---:R0:W-:Y:S04]  /*23be0*/  STL [R1+0xb04], R7 ;  /* 0x000b040701007387 */ /* 0x0041e80000100800 */
[----:B------:R-:W-:Y:S04]  /*23bf0*/  STL [R1+0x20], R0 ;  /* 0x0000200001007387 */ /* 0x000fe80000100800 */
        /* <DEDUP_REMOVED lines=13> */
[----:B--2---:R-:W-:Y:S04]  /*23cd0*/  STL [R1+0xb3c], R7 ;  /* 0x000b3c0701007387 */ /* 0x004fe80000100800 */
[----:B------:R-:W2:Y:S04]  /*23ce0*/  LDL.LU R6, [R1+0x324] ;  /* 0x0003240001067983 */ /* 0x000ea80000300800 */
        /* <DEDUP_REMOVED lines=20> */
[----:B------:R-:W3:Y:S04]  /*23e30*/  LDL.LU R4, [R1+0x164] ;  /* 0x0001640001047983 */ /* 0x000ee80000300800 */
[----:B---3--:R0:W-:Y:S04]  /*23e40*/  STL [R1+0xaf8], R4 ;  /* 0x000af80401007387 */ /* 0x0081e80000100800 */
[----:B0-----:R-:W3:Y:S04]  /*23e50*/  LDL.LU R4, [R1+0x274] ;  /* 0x0002740001047983 */ /* 0x001ee80000300800 */
[----:B------:R-:W2:Y:S04]  /*23e60*/  LDL.LU R11, [R1+0x300] ;  /* 0x00030000010b7983 */ /* 0x000ea80000300800 */
[----:B--2---:R0:W-:Y:S04]  /*23e70*/  STL [R1+0xaf4], R11 ;  /* 0x000af40b01007387 */ /* 0x0041e80000100800 */
[----:B0-----:R-:W2:Y:S04]  /*23e80*/  LDL.LU R11, [R1+0x244] ;  /* 0x00024400010b7983 */ /* 0x001ea80000300800 */
        /* <DEDUP_REMOVED lines=24> */
[----:B------:R-:W2:Y:S01]  /*24010*/  LDL.LU R18, [R1+0x378] ;  /* 0x0003780001127983 */ /* 0x000ea20000300800 */
[----:B------:R-:W-:-:S03]  /*24020*/  IMAD.MOV.U32 R7, RZ, RZ, R17 ;  /* 0x000000ffff077224 */ /* 0x000fc600078e0011 */
[----:B--2---:R0:W-:Y:S04]  /*24030*/  STL [R1+0xad0], R18 ;  /* 0x000ad01201007387 */ /* 0x0041e80000100800 */
[----:B0-----:R-:W2:Y:S04]  /*24040*/  LDL.LU R18, [R1+0x348] ;  /* 0x0003480001127983 */ /* 0x001ea80000300800 */
[----:B------:R-:W2:Y:S04]  /*24050*/  LDL.LU R17, [R1+0x2e8] ;  /* 0x0002e80001117983 */ /* 0x000ea80000300800 */
[----:B--2---:R0:W-:Y:S04]  /*24060*/  STL [R1+0xacc], R17 ;  /* 0x000acc1101007387 */ /* 0x0041e80000100800 */
[----:B0-----:R-:W2:Y:S04]  /*24070*/  LDL.LU R17, [R1+0x368] ;  /* 0x0003680001117983 */ /* 0x001ea80000300800 */
[----:B------:R-:W2:Y:S01]  /*24080*/  LDL.LU R21, [R1+0x2d8] ;  /* 0x0002d80001157983 */ /* 0x000ea20000300800 */
[----:B----4-:R-:W-:-:S05]  /*24090*/  IMAD.MOV.U32 R6, RZ, RZ, R16 ;  /* 0x000000ffff067224 */ /* 0x010fca00078e0010 */
[----:B------:R-:W-:Y:S01]  /*240a0*/  F2FP.BF16.PACK_AB R7, R6, R7 ;  /* 0x000000070607723e */ /* 0x000fe200000010ff */
[----:B--2---:R0:W-:Y:S04]  /*240b0*/  STL [R1+0xac8], R21 ;  /* 0x000ac81501007387 */ /* 0x0041e80000100800 */
[----:B0-----:R-:W2:Y:S04]  /*240c0*/  LDL.LU R21, [R1+0x338] ;  /* 0x0003380001157983 */ /* 0x001ea80000300800 */
        /* <DEDUP_REMOVED lines=42> */
[----:B------:R0:W-:Y:S04]  /*24370*/  STL [R1], R7 ;  /* 0x0000000701007387 */ /* 0x0001e80000100800 */
[----:B0-----:R-:W2:Y:S02]  /*24380*/  LDL.LU R7, [R1+0xb04] ;  /* 0x000b040001077983 */ /* 0x001ea40000300800 */
[----:B--2---:R-:W-:-:S02]  /*24390*/  F2FP.BF16.PACK_AB R7, R6, R7 ;  /* 0x000000070607723e */ /* 0x004fc400000010ff */
[----:B------:R-:W2:Y:S02]  /*243a0*/  LDL.LU R6, [R1+0xb00] ;  /* 0x000b000001067983 */ /* 0x000ea40000300800 */
[----:B--2---:R-:W-:Y:S02]  /*243b0*/  F2FP.BF16.PACK_AB R6, R5, R6 ;  /* 0x000000060506723e */ /* 0x004fe400000010ff */
[----:B------:R-:W3:Y:S02]  /*243c0*/  LDL.LU R5, [R1+0xafc] ;  /* 0x000afc0001057983 */ /* 0x000ee40000300800 */
[----:B---3--:R-:W-:Y:S02]  /*243d0*/  F2FP.BF16.PACK_AB R5, R4, R5 ;  /* 0x000000050405723e */ /* 0x008fe400000010ff */
[----:B------:R-:W2:Y:S02]  /*243e0*/  LDL.LU R4, [R1+0xaf8] ;  /* 0x000af80001047983 */ /* 0x000ea40000300800 */
[----:B--2---:R-:W-:-:S02]  /*243f0*/  F2FP.BF16.PACK_AB R4, R11, R4 ;  /* 0x000000040b04723e */ /* 0x004fc400000010ff */
[----:B------:R-:W2:Y:S02]  /*24400*/  LDL.LU R11, [R1+0xaf4] ;  /* 0x000af400010b7983 */ /* 0x000ea40000300800 */
[----:B--2---:R-:W-:Y:S02]  /*24410*/  F2FP.BF16.PACK_AB R11, R10, R11 ;  /* 0x0000000b0a0b723e */ /* 0x004fe400000010ff */
[----:B------:R-:W2:Y:S02]  /*24420*/  LDL.LU R10, [R1+0xaf0] ;  /* 0x000af000010a7983 */ /* 0x000ea40000300800 */
[----:B--2---:R-:W-:Y:S02]  /*24430*/  F2FP.BF16.PACK_AB R10, R9, R10 ;  /* 0x0000000a090a723e */ /* 0x004fe400000010ff */
        /* <DEDUP_REMOVED lines=18> */
[----:B------:R-:W4:Y:S01]  /*24560*/  LDL.LU R21, [R1+0xac8] ;  /* 0x000ac80001157983 */ /* 0x000f220000300800 */
[----:B------:R-:W-:Y:S02]  /*24570*/  F2FP.BF16.PACK_AB R23, R20, R23 ;  /* 0x000000171417723e */ /* 0x000fe400000010ff */
[----:B----4-:R-:W-:-:S02]  /*24580*/  F2FP.BF16.PACK_AB R16, R21, R16 ;  /* 0x000000101510723e */ /* 0x010fc400000010ff */
[----:B------:R-:W2:Y:S01]  /*24590*/  LDL.LU R21, [R1+0xac4] ;  /* 0x000ac40001157983 */ /* 0x000ea20000300800 */
[----:B------:R-:W-:-:S03]  /*245a0*/  F2FP.BF16.PACK_AB R22, R25, R22 ;  /* 0x000000161916723e */ /* 0x000fc600000010ff */
[----:B------:R-:W3:Y:S04]  /*245b0*/  LDL.LU R20, [R1+0xac0] ;  /* 0x000ac00001147983 */ /* 0x000ee80000300800 */
[----:B------:R-:W4:Y:S01]  /*245c0*/  LDL.LU R25, [R1+0xabc] ;  /* 0x000abc0001197983 */ /* 0x000f220000300800 */
[----:B--2---:R-:W-:-:S03]  /*245d0*/  F2FP.BF16.PACK_AB R21, R24, R21 ;  /* 0x000000151815723e */ /* 0x004fc600000010ff */
[----:B------:R-:W2:Y:S01]  /*245e0*/  LDL.LU R24, [R1+0xab8] ;  /* 0x000ab80001187983 */ /* 0x000ea20000300800 */
[----:B------:R-:W-:Y:S02]  /*245f0*/  F2FP.BF16.PACK_AB R27, R0, R27 ;  /* 0x0000001b001b723e */ /* 0x000fe400000010ff */
[----:B---3--:R-:W-:Y:S02]  /*24600*/  F2FP.BF16.PACK_AB R20, R3, R20 ;  /* 0x000000140314723e */ /* 0x008fe400000010ff */
[----:B------:R-:W-:Y:S02]  /*24610*/  F2FP.BF16.PACK_AB R26, R2, R26 ;  /* 0x0000001a021a723e */ /* 0x000fe400000010ff */
[----:B----4-:R-:W-:Y:S02]  /*24620*/  F2FP.BF16.PACK_AB R25, R28, R25 ;  /* 0x000000191c19723e */ /* 0x010fe400000010ff */
[----:B--2---:R-:W-:Y:S02]  /*24630*/  F2FP.BF16.PACK_AB R24, R29, R24 ;  /* 0x000000181d18723e */ /* 0x004fe400000010ff */
.L_x_1:
[----:B0-----:R-:W2:Y:S04]  /*24640*/  LDL.LU R0, [R1+0x838] ;  /* 0x0008380001007983 */ /* 0x001ea80000300800 */
[----:B------:R-:W3:Y:S04]  /*24650*/  LDL.LU R2, [R1+0x7b4] ;  /* 0x0007b40001027983 */ /* 0x000ee80000300800 */
[----:B------:R-:W0:Y:S02]  /*24660*/  S2R R28, SR_TID.X ;  /* 0x00000000001c7919 */ /* 0x000e240000002100 */
[----:B0-----:R-:W-:-:S02]  /*24670*/  IMAD.SHL.U32 R3, R28, 0x4, RZ ;  /* 0x000000041c037824 */ /* 0x001fc400078e00ff */
[C---:B------:R-:W-:Y:S02]  /*24680*/  IMAD.SHL.U32 R29, R28.reuse, 0x400, RZ ;  /* 0x000004001c1d7824 */ /* 0x040fe400078e00ff */
[----:B------:R-:W-:-:S05]  /*24690*/  IMAD.SHL.U32 R28, R28, 0x10, RZ ;  /* 0x000000101c1c7824 */ /* 0x000fca00078e00ff */
[----:B------:R-:W-:Y:S01]  /*246a0*/  LOP3.LUT R28, R28, 0x7f0, RZ, 0xc0, !PT ;  /* 0x000007f01c1c7812 */ /* 0x000fe200078ec0ff */
[----:B------:R-:W-:Y:S01]  /*246b0*/  BAR.SYNC.DEFER_BLOCKING 0x0 ;  /* 0x0000000000007b1d */ /* 0x000fe20000010000 */
[----:B--2---:R-:W-:-:S04]  /*246c0*/  LOP3.LUT R0, R0, 0x60, RZ, 0xc0, !PT ;  /* 0x0000006000007812 */ /* 0x004fc800078ec0ff */
[----:B------:R-:W-:Y:S02]  /*246d0*/  LOP3.LUT R0, R0, 0x70, R3, 0x78, !PT ;  /* 0x0000007000007812 */ /* 0x000fe400078e7803 */
[----:B---3--:R-:W-:Y:S02]  /*246e0*/  LOP3.LUT R2, R2, 0x1800, RZ, 0xc0, !PT ;  /* 0x0000180002027812 */ /* 0x008fe400078ec0ff */
[----:B------:R-:W-:Y:S02]  /*246f0*/  LOP3.LUT R3, R29, 0x6000, RZ, 0xc0, !PT ;  /* 0x000060001d037812 */ /* 0x000fe400078ec0ff */
[----:B------:R-:W0:Y:S02]  /*24700*/  S2R R29, SR_TID.X ;  /* 0x00000000001d7919 */ /* 0x000e240000002100 */
[----:B------:R-:W-:-:S05]  /*24710*/  IADD3 R0, R0, R3, R2 ;  /* 0x0000000300007210 */ /* 0x000fca0007ffe002 */
[----:B------:R1:W-:Y:S04]  /*24720*/  STS.128 [R0], R24 ;  /* 0x0000001800007388 */ /* 0x0003e80000000c00 */
[----:B-1----:R-:W2:Y:S01]  /*24730*/  LDL.LU R24, [R1+0x90] ;  /* 0x0000900001187983 */ /* 0x002ea20000300800 */
[----:B0-----:R-:W-:-:S03]  /*24740*/  IMAD.SHL.U32 R29, R29, 0x1000, RZ ;  /* 0x000010001d1d7824 */ /* 0x001fc600078e00ff */
[----:B------:R-:W2:Y:S02]  /*24750*/  LDL.LU R25, [R1+0x94] ;  /* 0x0000940001197983 */ /* 0x000ea40000300800 */
[----:B------:R-:W-:Y:S02]  /*24760*/  LOP3.LUT R2, R28, 0x6000, R29, 0xf8, !PT ;  /* 0x000060001c027812 */ /* 0x000fe400078ef81d */
[----:B------:R-:W3:Y:S04]  /*24770*/  LDL.LU R26, [R1+0x98] ;  /* 0x00009800011a7983 */ /* 0x000ee80000300800 */
[----:B------:R-:W3:Y:S04]  /*24780*/  LDL.LU R27, [R1+0x9c] ;  /* 0x00009c00011b7983 */ /* 0x000ee80000300800 */
[----:B---3--:R-:W-:Y:S04]  /*24790*/  STL.64 [R1+0xaf0], R26 ;  /* 0x000af01a01007387 */ /* 0x008fe80000100a00 */
[----:B--2---:R0:W-:Y:S04]  /*247a0*/  STL.64 [R1+0xae8], R24 ;  /* 0x000ae81801007387 */ /* 0x0041e80000100a00 */
[----:B0-----:R-:W2:Y:S04]  /*247b0*/  LDL.LU R24, [R1+0x30] ;  /* 0x0000300001187983 */ /* 0x001ea80000300800 */
[----:B------:R-:W2:Y:S04]  /*247c0*/  LDL.LU R25, [R1+0x34] ;  /* 0x0000340001197983 */ /* 0x000ea80000300800 */
        /* <DEDUP_REMOVED lines=14> */
[----:B------:R-:W-:Y:S04]  /*248b0*/  STS.128 [R0+0x400], R20 ;  /* 0x0004001400007388 */ /* 0x000fe80000000c00 */
[----:B------:R-:W-:Y:S04]  /*248c0*/  STS.128 [R0+0x80], R16 ;  /* 0x0000801000007388 */ /* 0x000fe80000000c00 */
[----:B---3--:R-:W-:Y:S04]  /*248d0*/  STL.64 [R1+0xb20], R26 ;  /* 0x000b201a01007387 */ /* 0x008fe80000100a00 */
[----:B--2---:R0:W-:Y:S04]  /*248e0*/  STL.64 [R1+0xb18], R24 ;  /* 0x000b181801007387 */ /* 0x0041e80000100a00 */
[----:B0-----:R-:W2:Y:S04]  /*248f0*/  LDL.LU R24, [R1] ;  /* 0x0000000001187983 */ /* 0x001ea80000300800 */
[----:B------:R-:W2:Y:S04]  /*24900*/  LDL.LU R25, [R1+0x4] ;  /* 0x0000040001197983 */ /* 0x000ea80000300800 */
[----:B------:R-:W2:Y:S04]  /*24910*/  LDL.LU R26, [R1+0x8] ;  /* 0x00000800011a7983 */ /* 0x000ea80000300800 */
[----:B------:R-:W2:Y:S04]  /*24920*/  LDL.LU R27, [R1+0xc] ;  /* 0x00000c00011b7983 */ /* 0x000ea80000300800 */
[----:B------:R-:W3:Y:S04]  /*24930*/  LDL.LU R20, [R1+0x80] ;  /* 0x0000800001147983 */ /* 0x000ee80000300800 */
[----:B------:R-:W3:Y:S04]  /*24940*/  LDL.LU R21, [R1+0x84] ;  /* 0x0000840001157983 */ /* 0x000ee80000300800 */
[----:B------:R-:W3:Y:S04]  /*24950*/  LDL.LU R22, [R1+0x88] ;  /* 0x0000880001167983 */ /* 0x000ee80000300800 */
[----:B------:R-:W3:Y:S04]  /*24960*/  LDL.LU R23, [R1+0x8c] ;  /* 0x00008c0001177983 */ /* 0x000ee80000300800 */
[----:B------:R-:W4:Y:S04]  /*24970*/  LDL.LU R16, [R1+0x70] ;  /* 0x0000700001107983 */ /* 0x000f280000300800 */
[----:B------:R-:W4:Y:S04]  /*24980*/  LDL.LU R17, [R1+0x74] ;  /* 0x0000740001117983 */ /* 0x000f280000300800 */
[----:B------:R-:W4:Y:S04]  /*24990*/  LDL.LU R18, [R1+0x78] ;  /* 0x0000780001127983 */ /* 0x000f280000300800 */
[----:B------:R-:W4:Y:S04]  /*249a0*/  LDL.LU R19, [R1+0x7c] ;  /* 0x00007c0001137983 */ /* 0x000f280000300800 */
[----:B------:R0:W-:Y:S04]  /*249b0*/  STS.128 [R0+0x480], R12 ;  /* 0x0004800c00007388 */ /* 0x0001e80000000c00 */
[----:B------:R1:W-:Y:S04]  /*249c0*/  STS.128 [R0+0x100], R8 ;  /* 0x0001000800007388 */ /* 0x0003e80000000c00 */
[----:B------:R5:W-:Y:S04]  /*249d0*/  STS.128 [R0+0x500], R4 ;  /* 0x0005000400007388 */ /* 0x000be80000000c00 */
[----:B0-----:R-:W3:Y:S04]  /*249e0*/  LDL.LU R12, [R1+0x60] ;  /* 0x00006000010c7983 */ /* 0x001ee80000300800 */
[----:B------:R-:W3:Y:S04]  /*249f0*/  LDL.LU R13, [R1+0x64] ;  /* 0x00006400010d7983 */ /* 0x000ee80000300800 */
[----:B------:R-:W3:Y:S04]  /*24a00*/  LDL.LU R14, [R1+0x68] ;  /* 0x00006800010e7983 */ /* 0x000ee80000300800 */
[----:B------:R-:W3:Y:S04]  /*24a10*/  LDL.LU R15, [R1+0x6c] ;  /* 0x00006c00010f7983 */ /* 0x000ee80000300800 */
[----:B-1----:R-:W3:Y:S04]  /*24a20*/  LDL.LU R8, [R1+0x50] ;  /* 0x0000500001087983 */ /* 0x002ee80000300800 */
[----:B------:R-:W3:Y:S04]  /*24a30*/  LDL.LU R9, [R1+0x54] ;  /* 0x0000540001097983 */ /* 0x000ee80000300800 */
[----:B------:R-:W3:Y:S04]  /*24a40*/  LDL.LU R10, [R1+0x58] ;  /* 0x00005800010a7983 */ /* 0x000ee80000300800 */
[----:B------:R-:W3:Y:S04]  /*24a50*/  LDL.LU R11, [R1+0x5c] ;  /* 0x00005c00010b7983 */ /* 0x000ee80000300800 */
[----:B-----5:R-:W5:Y:S04]  /*24a60*/  LDL.LU R4, [R1+0x40] ;  /* 0x0000400001047983 */ /* 0x020f680000300800 */
[----:B------:R-:W5:Y:S04]  /*24a70*/  LDL.LU R5, [R1+0x44] ;  /* 0x0000440001057983 */ /* 0x000f680000300800 */
[----:B------:R-:W5:Y:S04]  /*24a80*/  LDL.LU R6, [R1+0x48] ;  /* 0x0000480001067983 */ /* 0x000f680000300800 */
[----:B------:R-:W5:Y:S04]  /*24a90*/  LDL.LU R7, [R1+0x4c] ;  /* 0x00004c0001077983 */ /* 0x000f680000300800 */
[----:B--2---:R0:W-:Y:S04]  /*24aa0*/  STS.128 [R0+0x180], R24 ;  /* 0x0001801800007388 */ /* 0x0041e80000000c00 */
[----:B0-----:R-:W2:Y:S04]  /*24ab0*/  LDL.LU.64 R26, [R1+0xb20] ;  /* 0x000b2000011a7983 */ /* 0x001ea80000300a00 */
[----:B------:R-:W2:Y:S04]  /*24ac0*/  LDL.LU.64 R24, [R1+0xb18] ;  /* 0x000b180001187983 */ /* 0x000ea80000300a00 */
        /* <DEDUP_REMOVED lines=9> */
[----:B-----5:R0:W-:Y:S04]  /*24b60*/  STS.128 [R0+0x280], R4 ;  /* 0x0002800400007388 */ /* 0x0201e80000000c00 */
[----:B---3--:R1:W-:Y:S04]  /*24b70*/  STS.128 [R0+0x680], R8 ;  /* 0x0006800800007388 */ /* 0x0083e80000000c00 */
[----:B------:R-:W-:Y:S04]  /*24b80*/  STS.128 [R0+0x300], R12 ;  /* 0x0003000c00007388 */ /* 0x000fe80000000c00 */
[----:B----4-:R3:W-:Y:S04]  /*24b90*/  STS.128 [R0+0x700], R16 ;  /* 0x0007001000007388 */ /* 0x0107e80000000c00 */
[----:B------:R4:W-:Y:S04]  /*24ba0*/  STS.128 [R0+0x380], R20 ;  /* 0x0003801400007388 */ /* 0x0009e80000000c00 */
[----:B0-----:R-:W5:Y:S01]  /*24bb0*/  LDL.LU R7, [R1+0x7b8] ;  /* 0x0007b80001077983 */ /* 0x001f620000300800 */
[----:B-1----:R-:W-:-:S03]  /*24bc0*/  LOP3.LUT R8, R2, 0x20, RZ, 0x3c, !PT ;  /* 0x0000002002087812 */ /* 0x002fc600078e3cff */
[----:B------:R-:W5:Y:S04]  /*24bd0*/  LDL.LU R5, [R1+0x8bc] ;  /* 0x0008bc0001057983 */ /* 0x000f680000300800 */
[----:B------:R-:W5:Y:S01]  /*24be0*/  LDL.LU R6, [R1+0x38c] ;  /* 0x00038c0001067983 */ /* 0x000f620000300800 */
[C---:B---3--:R-:W-:Y:S02]  /*24bf0*/  LOP3.LUT R19, R2.reuse, 0x40, RZ, 0x3c, !PT ;  /* 0x0000004002137812 */ /* 0x048fe400078e3cff */
[----:B----4-:R-:W-:Y:S01]  /*24c00*/  LOP3.LUT R22, R2, 0x60, RZ, 0x3c, !PT ;  /* 0x0000006002167812 */ /* 0x010fe200078e3cff */
[----:B--2---:R-:W-:Y:S04]  /*24c10*/  STS.128 [R0+0x780], R24 ;  /* 0x0007801800007388 */ /* 0x004fe80000000c00 */
[----:B------:R-:W-:Y:S06]  /*24c20*/  BAR.SYNC.DEFER_BLOCKING 0x0 ;  /* 0x0000000000007b1d */ /* 0x000fec0000010000 */
[----:B------:R-:W0:Y:S04]  /*24c30*/  LDS.128 R12, [R2] ;  /* 0x00000000020c7984 */ /* 0x000e280000000c00 */
[----:B------:R-:W1:Y:S04]  /*24c40*/  LDS.128 R24, [R19] ;  /* 0x0000000013187984 */ /* 0x000e680000000c00 */
[----:B0-----:R-:W-:Y:S01]  /*24c50*/  STL.64 [R1+0x60], R12 ;  /* 0x0000600c01007387 */ /* 0x001fe20000100a00 */
[----:B------:R-:W-:-:S03]  /*24c60*/  IMAD.MOV.U32 R16, RZ, RZ, R12 ;  /* 0x000000ffff107224 */ /* 0x000fc600078e000c */
[----:B------:R-:W-:Y:S04]  /*24c70*/  STL.64 [R1+0x68], R14 ;  /* 0x0000680e01007387 */ /* 0x000fe80000100a00 */
[----:B------:R-:W0:Y:S01]  /*24c80*/  LDS.128 R12, [R8] ;  /* 0x00000000080c7984 */ /* 0x000e220000000c00 */
[----:B-1----:R-:W-:-:S03]  /*24c90*/  IMAD.MOV.U32 R18, RZ, RZ, R24 ;  /* 0x000000ffff127224 */ /* 0x002fc600078e0018 */
[----:B0-----:R-:W-:Y:S04]  /*24ca0*/  STL.64 [R1+0x50], R12 ;  /* 0x0000500c01007387 */ /* 0x001fe80000100a00 */
[----:B------:R-:W-:Y:S04]  /*24cb0*/  STL.64 [R1+0x58], R14 ;  /* 0x0000580e01007387 */ /* 0x000fe80000100a00 */
[----:B------:R-:W2:Y:S04]  /*24cc0*/  LDL.LU R4, [R1+0x7bc] ;  /* 0x0007bc0001047983 */ /* 0x000ea80000300800 */
[----:B------:R-:W-:Y:S04]  /*24cd0*/  STL.64 [R1+0x70], R24 ;  /* 0x0000701801007387 */ /* 0x000fe80000100a00 */
[----:B------:R-:W-:Y:S04]  /*24ce0*/  STL.64 [R1+0x78], R26 ;  /* 0x0000781a01007387 */ /* 0x000fe80000100a00 */
[----:B------:R-:W0:Y:S04]  /*24cf0*/  LDS.128 R24, [R22] ;  /* 0x0000000016187984 */ /* 0x000e280000000c00 */
[----:B------:R-:W3:Y:S04]  /*24d00*/  LDL.LU R3, [R1+0x7c0] ;  /* 0x0007c00001037983 */ /* 0x000ee80000300800 */
[----:B0-----:R-:W-:Y:S01]  /*24d10*/  STL.64 [R1+0x80], R24 ;  /* 0x0000801801007387 */ /* 0x001fe20000100a00 */
[----:B------:R-:W-:-:S03]  /*24d20*/  IMAD.MOV.U32 R17, RZ, RZ, R24 ;  /* 0x000000ffff117224 */ /* 0x000fc600078e0018 */
[----:B------:R-:W-:Y:S04]  /*24d30*/  STL.64 [R1+0x88], R26 ;  /* 0x0000881a01007387 */ /* 0x000fe80000100a00 */
[----:B------:R-:W0:Y:S04]  /*24d40*/  LDS.128 R24, [R2+0x800] ;  /* 0x0008000002187984 */ /* 0x000e280000000c00 */
[----:B------:R-:W4:Y:S04]  /*24d50*/  LDL.LU R14, [R1+0x7c4] ;  /* 0x0007c400010e7983 */ /* 0x000f280000300800 */
[----:B0-----:R-:W-:Y:S04]  /*24d60*/  STL.64 [R1+0xa0], R24 ;  /* 0x0000a01801007387 */ /* 0x001fe80000100a00 */
[----:B------:R-:W-:Y:S04]  /*24d70*/  STL.64 [R1+0xa8], R26 ;  /* 0x0000a81a01007387 */ /* 0x000fe80000100a00 */
[----:B------:R-:W4:Y:S01]  /*24d80*/  LDL.LU R9, [R1+0x7c8] ;  /* 0x0007c80001097983 */ /* 0x000f220000300800 */
[----:B------:R-:W-:-:S02]  /*24d90*/  IMAD.MOV.U32 R13, RZ, RZ, R12 ;  /* 0x000000ffff0d7224 */ /* 0x000fc400078e000c */
[----:B------:R-:W-:Y:S02]  /*24da0*/  IMAD.MOV.U32 R12, RZ, RZ, R24 ;  /* 0x000000ffff0c7224 */ /* 0x000fe400078e0018 */
[----:B------:R-:W0:Y:S01]  /*24db0*/  LDS.128 R24, [R8+0x800] ;  /* 0x0008000008187984 */ /* 0x000e220000000c00 */
[C---:B-----5:R-:W-:Y:S01]  /*24dc0*/  ISETP.GE.AND P0, PT, R7.reuse, c[0x0][0x178], PT ;  /* 0x00005e0007007a0c */ /* 0x060fe20003f06270 */
[----:B------:R-:W-:-:S03]  /*24dd0*/  IMAD R0, R7, c[0x0][0x194], RZ ;  /* 0x0000650007007a24 */ /* 0x000fc600078e02ff */
[----:B------:R-:W-:Y:S01]  /*24de0*/  ISETP.LT.AND P4, PT, R5, c[0x0][0x17c], !P0 ;  /* 0x00005f0005007a0c */ /* 0x000fe20004781270 */
[----:B------:R-:W-:Y:S01]  /*24df0*/  IMAD R5, R6, c[0x0][0x198], RZ ;  /* 0x0000660006057a24 */ /* 0x000fe200078e02ff */
[----:B------:R-:W-:Y:S02]  /*24e00*/  LEA R28, P1, R0, c[0x0][0x170], 0x1 ;  /* 0x00005c00001c7a11 */ /* 0x000fe400078208ff */
[----:B------:R-:W-:Y:S01]  /*24e10*/  ISETP.LT.AND P3, PT, R6, c[0x0][0x17c], !P0 ;  /* 0x00005f0006007a0c */ /* 0x000fe20004761270 */
[----:B0-----:R-:W-:Y:S01]  /*24e20*/  STL.64 [R1+0x90], R24 ;  /* 0x0000901801007387 */ /* 0x001fe20000100a00 */
[----:B------:R-:W-:-:S03]  /*24e30*/  IMAD.MOV.U32 R15, RZ, RZ, R24 ;  /* 0x000000ffff0f7224 */ /* 0x000fc600078e0018 */
[----:B------:R-:W-:Y:S04]  /*24e40*/  STL.64 [R1+0x98], R26 ;  /* 0x0000981a01007387 */ /* 0x000fe80000100a00 */
[----:B------:R-:W0:Y:S01]  /*24e50*/  LDS.128 R24, [R19+0x800] ;  /* 0x0008000013187984 */ /* 0x000e220000000c00 */
[----:B------:R-:W-:Y:S02]  /*24e60*/  LEA.HI.X.SX32 R0, R0, c[0x0][0x174], 0x1, P1 ;  /* 0x00005d0000007a11 */ /* 0x000fe400008f0eff */
[----:B------:R-:W-:-:S04]  /*24e70*/  LEA R6, P1, R5, R28, 0x1 ;  /* 0x0000001c05067211 */ /* 0x000fc800078208ff */
[----:B------:R-:W-:-:S05]  /*24e80*/  LEA.HI.X.SX32 R7, R5, R0, 0x1, P1 ;  /* 0x0000000005077211 */ /* 0x000fca00008f0eff */
[----:B------:R1:W-:Y:S04]  /*24e90*/  @P3 STG.E.U16 [R6.64], R16 ;  /* 0x0000001006003986 */ /* 0x0003e8000c101506 */
[----:B0-----:R-:W-:Y:S04]  /*24ea0*/  STL.64 [R1+0x20], R24 ;  /* 0x0000201801007387 */ /* 0x001fe80000100a00 */
[----:B------:R-:W-:Y:S04]  /*24eb0*/  STL.64 [R1+0x28], R26 ;  /* 0x0000281a01007387 */ /* 0x000fe80000100a00 */
[----:B-1----:R-:W5:Y:S01]  /*24ec0*/  LDL.LU R16, [R1+0x7cc] ;  /* 0x0007cc0001107983 */ /* 0x002f620000300800 */
[C---:B--2---:R-:W-:Y:S01]  /*24ed0*/  ISETP.LT.AND P5, PT, R4.reuse, c[0x0][0x17c], !P0 ;  /* 0x00005f0004007a0c */ /* 0x044fe200047a1270 */
[----:B------:R-:W-:-:S05]  /*24ee0*/  IMAD R4, R4, c[0x0][0x198], RZ ;  /* 0x0000660004047a24 */ /* 0x000fca00078e02ff */
[----:B------:R-:W-:-:S04]  /*24ef0*/  LEA R10, P6, R4, R28, 0x1 ;  /* 0x0000001c040a7211 */ /* 0x000fc800078c08ff */
[----:B------:R-:W-:-:S05]  /*24f00*/  LEA.HI.X.SX32 R11, R4, R0, 0x1, P6 ;  /* 0x00000000040b7211 */ /* 0x000fca00030f0eff */
[----:B------:R0:W-:Y:S04]  /*24f10*/  @P5 STG.E.U16 [R10.64], R13 ;  /* 0x0000000d0a005986 */ /* 0x0001e8000c101506 */
[----:B0-----:R-:W2:Y:S01]  /*24f20*/  LDL.LU R13, [R1+0x7d0] ;  /* 0x0007d000010d7983 */ /* 0x001ea20000300800 */
[C---:B---3--:R-:W-:Y:S01]  /*24f30*/  ISETP.LT.AND P2, PT, R3.reuse, c[0x0][0x17c], !P0 ;  /* 0x00005f0003007a0c */ /* 0x048fe20004741270 */
[----:B------:R-:W-:-:S05]  /*24f40*/  IMAD R3, R3, c[0x0][0x198], RZ ;  /* 0x0000660003037a24 */ /* 0x000fca00078e02ff */
[----:B------:R-:W-:-:S04]  /*24f50*/  LEA R6, P3, R3, R28, 0x1 ;  /* 0x0000001c03067211 */ /* 0x000fc800078608ff */
[----:B------:R-:W-:Y:S01]  /*24f60*/  LEA.HI.X.SX32 R7, R3, R0, 0x1, P3 ;  /* 0x0000000003077211 */ /* 0x000fe200018f0eff */
[C---:B----4-:R-:W-:Y:S01]  /*24f70*/  IMAD R3, R9.reuse, c[0x0][0x198], RZ ;  /* 0x0000660009037a24 */ /* 0x050fe200078e02ff */
[----:B------:R-:W-:Y:S02]  /*24f80*/  ISETP.LT.AND P5, PT, R9, c[0x0][0x17c], !P0 ;  /* 0x00005f0009007a0c */ /* 0x000fe400047a1270 */
[----:B------:R-:W3:Y:S01]  /*24f90*/  LDL.LU R9, [R1+0x7d4] ;  /* 0x0007d40001097983 */ /* 0x000ee20000300800 */
[C---:B------:R-:W-:Y:S01]  /*24fa0*/  ISETP.LT.AND P1, PT, R14.reuse, c[0x0][0x17c], !P0 ;  /* 0x00005f000e007a0c */ /* 0x040fe20004721270 */
[----:B------:R-:W-:Y:S02]  /*24fb0*/  IMAD R5, R14, c[0x0][0x198], RZ ;  /* 0x000066000e057a24 */ /* 0x000fe400078e02ff */
[----:B------:R-:W-:Y:S02]  /*24fc0*/  IMAD.MOV.U32 R14, RZ, RZ, R24 ;  /* 0x000000ffff0e7224 */ /* 0x000fe400078e0018 */
[----:B------:R-:W0:Y:S04]  /*24fd0*/  LDS.128 R24, [R22+0x800] ;  /* 0x0008000016187984 */ /* 0x000e280000000c00 */
[----:B0-----:R-:W-:Y:S04]  /*24fe0*/  STL.64 [R1], R24 ;  /* 0x0000001801007387 */ /* 0x001fe80000100a00 */
[----:B------:R-:W-:Y:S04]  /*24ff0*/  STL.64 [R1+0x8], R26 ;  /* 0x0000081a01007387 */ /* 0x000fe80000100a00 */
[----:B------:R-:W0:Y:S01]  /*25000*/  LDS.128 R24, [R2+0x1000] ;  /* 0x0010000002187984 */ /* 0x000e220000000c00 */
[----:B------:R-:W-:-:S04]  /*25010*/  LEA R4, P6, R5, R28, 0x1 ;  /* 0x0000001c05047211 */ /* 0x000fc800078c08ff */
[----:B------:R-:W-:Y:S01]  /*25020*/  LEA.HI.X.SX32 R5, R5, R0, 0x1, P6 ;  /* 0x0000000005057211 */ /* 0x000fe200030f0eff */
[----:B0-----:R-:W-:Y:S04]  /*25030*/  STL.64 [R1+0x40], R24 ;  /* 0x0000401801007387 */ /* 0x001fe80000100a00 */
[----:B------:R-:W-:Y:S04]  /*25040*/  STL.64 [R1+0x48], R26 ;  /* 0x0000481a01007387 */ /* 0x000fe80000100a00 */
[----:B------:R-:W0:Y:S01]  /*25050*/  LDS.128 R24, [R8+0x1000] ;  /* 0x0010000008187984 */ /* 0x000e220000000c00 */
[----:B-----5:R-:W-:-:S03]  /*25060*/  ISETP.LT.AND P3, PT, R16, c[0x0][0x17c], !P0 ;  /* 0x00005f0010007a0c */ /* 0x020fc60004761270 */
[----:B------:R1:W-:Y:S04]  /*25070*/  @P2 STG.E.U16 [R6.64], R18 ;  /* 0x0000001206002986 */ /* 0x0003e8000c101506 */
[----:B------:R4:W-:Y:S01]  /*25080*/  @P1 STG.E.U16 [R4.64], R17 ;  /* 0x0000001104001986 */ /* 0x0009e2000c101506 */
[C---:B-1----:R-:W-:Y:S01]  /*25090*/  LEA R6, P2, R3.reuse, R28, 0x1 ;  /* 0x0000001c03067211 */ /* 0x042fe200078408ff */
[----:B----4-:R-:W-:Y:S02]  /*250a0*/  IMAD R4, R16, c[0x0][0x198], RZ ;  /* 0x0000660010047a24 */ /* 0x010fe400078e02ff */
[----:B------:R-:W4:Y:S01]  /*250b0*/  LDL.LU R16, [R1+0x7d8] ;  /* 0x0007d80001107983 */ /* 0x000f220000300800 */
[----:B------:R-:W-:-:S05]  /*250c0*/  LEA.HI.X.SX32 R7, R3, R0, 0x1, P2 ;  /* 0x0000000003077211 */ /* 0x000fca00010f0eff */
[----:B------:R1:W-:Y:S04]  /*250d0*/  @P5 STG.E.U16 [R6.64], R12 ;  /* 0x0000000c06005986 */ /* 0x0003e8000c101506 */
[----:B0-----:R-:W-:Y:S01]  /*250e0*/  STL.64 [R1+0x30], R24 ;  /* 0x0000301801007387 */ /* 0x001fe20000100a00 */
[----:B------:R-:W-:-:S03]  /*250f0*/  IMAD.MOV.U32 R29, RZ, RZ, R27 ;  /* 0x000000ffff1d7224 */ /* 0x000fc600078e001b */
[----:B------:R-:W-:Y:S04]  /*25100*/  STL [R1+0x38], R26 ;  /* 0x0000381a01007387 */ /* 0x000fe80000100800 */
[----:B------:R-:W0:Y:S01]  /*25110*/  LDS.128 R24, [R19+0x1000] ;  /* 0x0010000013187984 */ /* 0x000e220000000c00 */
[----:B-1----:R-:W-:-:S03]  /*25120*/  LEA R12, P1, R4, R28, 0x1 ;  /* 0x0000001c040c7211 */ /* 0x002fc600078208ff */
[----:B------:R0:W-:Y:S01]  /*25130*/  STL [R1+0xabc], R29 ;  /* 0x000abc1d01007387 */ /* 0x0001e20000100800 */
[C---:B--2---:R-:W-:Y:S01]  /*25140*/  IMAD R5, R13.reuse, c[0x0][0x198], RZ ;  /* 0x000066000d057a24 */ /* 0x044fe200078e02ff */
[----:B------:R-:W-:-:S04]  /*25150*/  ISETP.LT.AND P2, PT, R13, c[0x0][0x17c], !P0 ;  /* 0x00005f000d007a0c */ /* 0x000fc80004741270 */
[C---:B------:R-:W-:Y:S02]  /*25160*/  LEA R10, P6, R5.reuse, R28, 0x1 ;  /* 0x0000001c050a7211 */ /* 0x040fe400078c08ff */
[-C--:B------:R-:W-:Y:S02]  /*25170*/  LEA.HI.X.SX32 R13, R4, R0.reuse, 0x1, P1 ;  /* 0x00000000040d7211 */ /* 0x080fe400008f0eff */
[----:B------:R-:W-:Y:S02]  /*25180*/  LEA.HI.X.SX32 R11, R5, R0, 0x1, P6 ;  /* 0x00000000050b7211 */ /* 0x000fe400030f0eff */
[----:B------:R-:W1:Y:S04]  /*25190*/  LDS.128 R4, [R22+0x1000] ;  /* 0x0010000016047984 */ /* 0x000e680000000c00 */
[----:B------:R-:W-:Y:S04]  /*251a0*/  @P3 STG.E.U16 [R12.64], R15 ;  /* 0x0000000f0c003986 */ /* 0x000fe8000c101506 */
[----:B------:R-:W-:Y:S04]  /*251b0*/  @P2 STG.E.U16 [R10.64], R14 ;  /* 0x0000000e0a002986 */ /* 0x000fe8000c101506 */
[----:B------:R-:W2:Y:S01]  /*251c0*/  LDS.128 R12, [R2+0x1800] ;  /* 0x00180000020c7984 */ /* 0x000ea20000000c00 */
[----:B0-----:R-:W-:-:S03]  /*251d0*/  IMAD.MOV.U32 R29, RZ, RZ, R26 ;  /* 0x000000ffff1d7224 */ /* 0x001fc600078e001a */
[----:B------:R-:W-:Y:S04]  /*251e0*/  STL.64 [R1+0x10], R24 ;  /* 0x0000101801007387 */ /* 0x000fe80000100a00 */
[----:B------:R-:W-:Y:S04]  /*251f0*/  STL [R1+0x1c], R27 ;  /* 0x00001c1b01007387 */ /* 0x000fe80000100800 */
[----:B------:R-:W-:Y:S01]  /*25200*/  STL [R1+0xacc], R29 ;  /* 0x000acc1d01007387 */ /* 0x000fe20000100800 */
[C---:B---3--:R-:W-:Y:S01]  /*25210*/  ISETP.LT.AND P5, PT, R9.reuse, c[0x0][0x17c], !P0 ;  /* 0x00005f0009007a0c */ /* 0x048fe200047a1270 */
[----:B------:R-:W-:-:S02]  /*25220*/  IMAD R3, R9, c[0x0][0x198], RZ ;  /* 0x0000660009037a24 */ /* 0x000fc400078e02ff */
[----:B------:R-:W3:Y:S04]  /*25230*/  LDL.LU R9, [R1+0x7dc] ;  /* 0x0007dc0001097983 */ /* 0x000ee80000300800 */
[----:B------:R-:W5:Y:S04]  /*25240*/  LDL.LU R23, [R1+0x7e0] ;  /* 0x0007e00001177983 */ /* 0x000f680000300800 */
[----:B-1----:R-:W-:Y:S04]  /*25250*/  STL [R1+0xad0], R6 ;  /* 0x000ad00601007387 */ /* 0x002fe80000100800 */
[----:B------:R0:W-:Y:S04]  /*25260*/  STL [R1+0xac0], R7 ;  /* 0x000ac00701007387 */ /* 0x0001e80000100800 */
[----:B0-----:R-:W5:Y:S04]  /*25270*/  LDL.LU R7, [R1+0x30] ;  /* 0x0000300001077983 */ /* 0x001f680000300800 */
[----:B------:R-:W5:Y:S04]  /*25280*/  LDL.LU R29, [R1+0x10] ;  /* 0x00001000011d7983 */ /* 0x000f680000300800 */
[----:B------:R-:W5:Y:S04]  /*25290*/  LDL.LU R26, [R1+0x7e4] ;  /* 0x0007e400011a7983 */ /* 0x000f680000300800 */
[----:B--2---:R0:W-:Y:S04]  /*252a0*/  STL [R1+0xad4], R14 ;  /* 0x000ad40e01007387 */ /* 0x0041e80000100800 */
[----:B0-----:R-:W2:Y:S04]  /*252b0*/  LDL.LU R14, [R1] ;  /* 0x00000000010e7983 */ /* 0x001ea80000300800 */
[----:B------:R0:W-:Y:S04]  /*252c0*/  STL [R1+0xac4], R15 ;  /* 0x000ac40f01007387 */ /* 0x0001e80000100800 */
[----:B0-----:R-:W5:Y:S01]  /*252d0*/  LDL.LU R15, [R1+0x40] ;  /* 0x00004000010f7983 */ /* 0x001f620000300800 */
[C---:B----4-:R-:W-:Y:S01]  /*252e0*/  ISETP.LT.AND P1, PT, R16.reuse, c[0x0][0x17c], !P0 ;  /* 0x00005f0010007a0c */ /* 0x050fe20004721270 */
[----:B------:R-:W-:Y:S01]  /*252f0*/  IMAD R18, R16, c[0x0][0x198], RZ ;  /* 0x0000660010127a24 */ /* 0x000fe200078e02ff */
[----:B------:R-:W-:-:S04]  /*25300*/  LEA R16, P3, R3, R28, 0x1 ;  /* 0x0000001c03107211 */ /* 0x000fc800078608ff */
[----:B------:R-:W-:Y:S02]  /*25310*/  LEA.HI.X.SX32 R17, R3, R0, 0x1, P3 ;  /* 0x0000000003117211 */ /* 0x000fe400018f0eff */
[----:B------:R-:W-:-:S04]  /*25320*/  LEA R20, P2, R18, R28, 0x1 ;  /* 0x0000001c12147211 */ /* 0x000fc800078408ff */
[----:B------:R-:W-:Y:S02]  /*25330*/  LEA.HI.X.SX32 R21, R18, R0, 0x1, P2 ;  /* 0x0000000012157211 */ /* 0x000fe400010f0eff */
[C---:B---3--:R-:W-:Y:S01]  /*25340*/  ISETP.LT.AND P3, PT, R9.reuse, c[0x0][0x17c], !P0 ;  /* 0x00005f0009007a0c */ /* 0x048fe20004761270 */
[----:B------:R-:W-:Y:S02]  /*25350*/  IMAD R3, R9, c[0x0][0x198], RZ ;  /* 0x0000660009037a24 */ /* 0x000fe400078e02ff */
[----:B------:R-:W0:Y:S04]  /*25360*/  LDS.128 R8, [R8+0x1800] ;  /* 0x0018000008087984 */ /* 0x000e280000000c00 */
[----:B--2---:R-:W-:Y:S04]  /*25370*/  @P5 STG.E.U16 [R16.64], R14 ;  /* 0x0000000e10005986 */ /* 0x004fe8000c101506 */
[----:B------:R-:W1:Y:S04]  /*25380*/  LDS.128 R16, [R19+0x1800] ;  /* 0x0018000013107984 */ /* 0x000e680000000c00 */
[----:B0-----:R0:W-:Y:S04]  /*25390*/  STL [R1+0xad8], R10 ;  /* 0x000ad80a01007387 */ /* 0x0011e80000100800 */
[----:B------:R2:W-:Y:S04]  /*253a0*/  STL [R1+0xac8], R11 ;  /* 0x000ac80b01007387 */ /* 0x0005e80000100800 */
[----:B0-----:R-:W3:Y:S04]  /*253b0*/  LDL.LU R10, [R1+0x7e8] ;  /* 0x0007e800010a7983 */ /* 0x001ee80000300800 */
[----:B------:R-:W4:Y:S04]  /*253c0*/  LDL.LU R6, [R1+0x7ec] ;  /* 0x0007ec0001067983 */ /* 0x000f280000300800 */
[----:B-1----:R-:W-:Y:S04]  /*253d0*/  STL [R1+0xae0], R18 ;  /* 0x000ae01201007387 */ /* 0x002fe80000100800 */
[----:B------:R0:W-:Y:S04]  /*253e0*/  STL [R1+0xadc], R19 ;  /* 0x000adc1301007387 */ /* 0x0001e80000100800 */
[----:B--2---:R-:W2:Y:S01]  /*253f0*/  LDL.LU R11, [R1+0x7f0] ;  /* 0x0007f000010b7983 */ /* 0x004ea20000300800 */
[C---:B-----5:R-:W-:Y:S01]  /*25400*/  IMAD R25, R23.reuse, c[0x0][0x198], RZ ;  /* 0x0000660017197a24 */ /* 0x060fe200078e02ff */
[----:B------:R-:W-:Y:S01]  /*25410*/  ISETP.LT.AND P2, PT, R23, c[0x0][0x17c], !P0 ;  /* 0x00005f0017007a0c */ /* 0x000fe20004741270 */
[C---:B------:R-:W-:Y:S01]  /*25420*/  IMAD R27, R26.reuse, c[0x0][0x198], RZ ;  /* 0x000066001a1b7a24 */ /* 0x040fe200078e02ff */
[----:B------:R-:W-:Y:S01]  /*25430*/  LEA R2, P6, R3, R28, 0x1 ;  /* 0x0000001c03027211 */ /* 0x000fe200078c08ff */
[----:B------:R-:W-:Y:S01]  /*25440*/  @P1 STG.E.U16 [R20.64], R15 ;  /* 0x0000000f14001986 */ /* 0x000fe2000c101506 */
[----:B------:R-:W-:-:S02]  /*25450*/  ISETP.LT.AND P1, PT, R26, c[0x0][0x17c], !P0 ;  /* 0x00005f001a007a0c */ /* 0x000fc40004721270 */
[----:B------:R-:W-:Y:S01]  /*25460*/  LEA R24, P5, R25, R28, 0x1 ;  /* 0x0000001c19187211 */ /* 0x000fe200078a08ff */
[----:B0-----:R-:W5:Y:S01]  /*25470*/  LDL.LU R19, [R1+0x60] ;  /* 0x0000600001137983 */ /* 0x001f620000300800 */
[----:B------:R-:W-:Y:S02]  /*25480*/  LEA.HI.X.SX32 R3, R3, R0, 0x1, P6 ;  /* 0x0000000003037211 */ /* 0x000fe400030f0eff */
[----:B------:R-:W-:Y:S01]  /*25490*/  LEA R26, P6, R27, R28, 0x1 ;  /* 0x0000001c1b1a7211 */ /* 0x000fe200078c08ff */
[----:B------:R-:W5:Y:S01]  /*254a0*/  LDL.LU R18, [R1+0x8c0] ;  /* 0x0008c00001127983 */ /* 0x000f620000300800 */
[-C--:B------:R-:W-:Y:S02]  /*254b0*/  LEA.HI.X.SX32 R25, R25, R0.reuse, 0x1, P5 ;  /* 0x0000000019197211 */ /* 0x080fe400028f0eff */
[----:B------:R-:W-:Y:S01]  /*254c0*/  LEA.HI.X.SX32 R27, R27, R0, 0x1, P6 ;  /* 0x000000001b1b7211 */ /* 0x000fe200030f0eff */
[----:B------:R0:W-:Y:S04]  /*254d0*/  @P3 STG.E.U16 [R2.64], R7 ;  /* 0x0000000702003986 */ /* 0x0001e8000c101506 */
[----:B------:R1:W-:Y:S04]  /*254e0*/  @P2 STG.E.U16 [R24.64], R29 ;  /* 0x0000001d18002986 */ /* 0x0003e8000c101506 */
[----:B------:R0:W-:Y:S04]  /*254f0*/  @P1 STG.E.U16 [R26.64], R4 ;  /* 0x000000041a001986 */ /* 0x0001e8000c101506 */
[----:B------:R-:W0:Y:S01]  /*25500*/  LDS.128 R20, [R22+0x1800] ;  /* 0x0018000016147984 */ /* 0x000e220000000c00 */
[C---:B---3--:R-:W-:Y:S01]  /*25510*/  ISETP.LT.AND P5, PT, R10.reuse, c[0x0][0x17c], !P0 ;  /* 0x00005f000a007a0c */ /* 0x048fe200047a1270 */
[----:B0-----:R-:W-:Y:S01]  /*25520*/  IMAD R3, R10, c[0x0][0x198], RZ ;  /* 0x000066000a037a24 */ /* 0x001fe200078e02ff */
[C---:B----4-:R-:W-:Y:S01]  /*25530*/  ISETP.LT.AND P3, PT, R6.reuse, c[0x0][0x17c], !P0 ;  /* 0x00005f0006007a0c */ /* 0x050fe20004761270 */
[----:B-1----:R-:W-:-:S02]  /*25540*/  IMAD R25, R6, c[0x0][0x198], RZ ;  /* 0x0000660006197a24 */ /* 0x002fc400078e02ff */
[----:B------:R-:W3:Y:S04]  /*25550*/  LDL.LU R6, [R1+0x7f8] ;  /* 0x0007f80001067983 */ /* 0x000ee80000300800 */
[----:B------:R-:W4:Y:S04]  /*25560*/  LDL.LU R10, [R1+0x50] ;  /* 0x00005000010a7983 */ /* 0x000f280000300800 */
[----:B------:R-:W4:Y:S01]  /*25570*/  LDL.LU R27, [R1+0x7f4] ;  /* 0x0007f400011b7983 */ /* 0x000f220000300800 */
[C---:B--2---:R-:W-:Y:S01]  /*25580*/  ISETP.LT.AND P1, PT, R11.reuse, c[0x0][0x17c], !P0 ;  /* 0x00005f000b007a0c */ /* 0x044fe20004721270 */
[----:B------:R-:W-:-:S02]  /*25590*/  IMAD R26, R11, c[0x0][0x198], RZ ;  /* 0x000066000b1a7a24 */ /* 0x000fc400078e02ff */
[----:B------:R-:W2:Y:S01]  /*255a0*/  LDL.LU R11, [R1+0x7fc] ;  /* 0x0007fc00010b7983 */ /* 0x000ea20000300800 */
[----:B------:R-:W-:-:S04]  /*255b0*/  LEA R2, P2, R3, R28, 0x1 ;  /* 0x0000001c03027211 */ /* 0x000fc800078408ff */
[----:B------:R-:W-:Y:S02]  /*255c0*/  LEA.HI.X.SX32 R3, R3, R0, 0x1, P2 ;  /* 0x0000000003037211 */ /* 0x000fe400010f0eff */
[----:B------:R-:W-:-:S03]  /*255d0*/  LEA R24, P6, R25, R28, 0x1 ;  /* 0x0000001c19187211 */ /* 0x000fc600078c08ff */
[----:B------:R0:W-:Y:S01]  /*255e0*/  @P5 STG.E.U16 [R2.64], R12 ;  /* 0x0000000c02005986 */ /* 0x0001e2000c101506 */
[----:B------:R-:W-:Y:S02]  /*255f0*/  LEA.HI.X.SX32 R25, R25, R0, 0x1, P6 ;  /* 0x0000000019197211 */ /* 0x000fe400030f0eff */
[----:B0-----:R-:W-:-:S03]  /*25600*/  LEA R2, P5, R26, R28, 0x1 ;  /* 0x0000001c1a027211 */ /* 0x001fc600078a08ff */
[----:B------:R-:W-:Y:S01]  /*25610*/  @P3 STG.E.U16 [R24.64], R8 ;  /* 0x0000000818003986 */ /* 0x000fe2000c101506 */
[----:B------:R-:W-:Y:S02]  /*25620*/  LEA.HI.X.SX32 R3, R26, R0, 0x1, P5 ;  /* 0x000000001a037211 */ /* 0x000fe400028f0eff */
[----:B-----5:R-:W-:Y:S02]  /*25630*/  ISETP.LT.AND P3, PT, R18, c[0x0][0x17c], !P0 ;  /* 0x00005f0012007a0c */ /* 0x020fe40004761270 */
[----:B------:R-:W5:Y:S04]  /*25640*/  LDL.LU R18, [R1+0x80] ;  /* 0x0000800001127983 */ /* 0x000f680000300800 */
[----:B------:R0:W-:Y:S01]  /*25650*/  @P1 STG.E.U16 [R2.64], R16 ;  /* 0x0000001002001986 */ /* 0x0001e2000c101506 */
[----:B---3--:R-:W-:Y:S01]  /*25660*/  IMAD R26, R6, c[0x0][0x198], RZ ;  /* 0x00006600061a7a24 */ /* 0x008fe200078e02ff */
[C---:B----4-:R-:W-:Y:S01]  /*25670*/  ISETP.LT.AND P2, PT, R27.reuse, c[0x0][0x17c], !P0 ;  /* 0x00005f001b007a0c */ /* 0x050fe20004741270 */
[----:B------:R-:W-:-:S03]  /*25680*/  IMAD R27, R27, c[0x0][0x198], RZ ;  /* 0x000066001b1b7a24 */ /* 0x000fc600078e02ff */
[-C--:B0-----:R-:W-:Y:S02]  /*25690*/  LEA R2, P1, R26, R28.reuse, 0x1 ;  /* 0x0000001c1a027211 */ /* 0x081fe400078208ff */
[C---:B------:R-:W-:Y:S02]  /*256a0*/  LEA R24, P6, R27.reuse, R28, 0x1 ;  /* 0x0000001c1b187211 */ /* 0x040fe400078c08ff */
[----:B------:R-:W-:Y:S02]  /*256b0*/  ISETP.LT.AND P5, PT, R6, c[0x0][0x17c], !P0 ;  /* 0x00005f0006007a0c */ /* 0x000fe400047a1270 */
[-C--:B------:R-:W-:Y:S01]  /*256c0*/  LEA.HI.X.SX32 R25, R27, R0.reuse, 0x1, P6 ;  /* 0x000000001b197211 */ /* 0x080fe200030f0eff */
[----:B------:R-:W3:Y:S01]  /*256d0*/  LDL.LU R6, [R1+0x804] ;  /* 0x0008040001067983 */ /* 0x000ee20000300800 */
[----:B------:R-:W-:Y:S02]  /*256e0*/  LEA.HI.X.SX32 R3, R26, R0, 0x1, P1 ;  /* 0x000000001a037211 */ /* 0x000fe400008f0eff */
[C---:B--2---:R-:W-:Y:S01]  /*256f0*/  ISETP.LT.AND P6, PT, R11.reuse, c[0x0][0x17c], !P0 ;  /* 0x00005f000b007a0c */ /* 0x044fe200047c1270 */
[----:B------:R-:W-:-:S02]  /*25700*/  IMAD R27, R11, c[0x0][0x198], RZ ;  /* 0x000066000b1b7a24 */ /* 0x000fc400078e02ff */
[----:B------:R-:W2:Y:S04]  /*25710*/  LDL.LU R11, [R1+0xa0] ;  /* 0x0000a000010b7983 */ /* 0x000ea80000300800 */
[----:B------:R-:W4:Y:S01]  /*25720*/  LDL.LU R26, [R1+0x800] ;  /* 0x00080000011a7983 */ /* 0x000f220000300800 */
[----:B------:R-:W-:-:S03]  /*25730*/  PRMT R4, R19, 0x7632, R4 ;  /* 0x0000763213047816 */ /* 0x000fc60000000004 */
[----:B------:R0:W-:Y:S04]  /*25740*/  @P2 STG.E.U16 [R24.64], R20 ;  /* 0x0000001418002986 */ /* 0x0001e8000c101506 */
[----:B------:R1:W-:Y:S04]  /*25750*/  @P5 STG.E.U16 [R2.64], R4 ;  /* 0x0000000402005986 */ /* 0x0003e8000c101506 */
[----:B------:R-:W2:Y:S01]  /*25760*/  LDL.LU R19, [R1+0x90] ;  /* 0x0000900001137983 */ /* 0x000ea20000300800 */
[----:B0-----:R-:W-:-:S04]  /*25770*/  LEA R24, P2, R27, R28, 0x1 ;  /* 0x0000001c1b187211 */ /* 0x001fc800078408ff */
[----:B------:R-:W-:Y:S02]  /*25780*/  LEA.HI.X.SX32 R25, R27, R0, 0x1, P2 ;  /* 0x000000001b197211 */ /* 0x000fe400010f0eff */
[----:B-1----:R-:W-:Y:S02]  /*25790*/  PRMT R3, R10, 0x7632, R3 ;  /* 0x000076320a037816 */ /* 0x002fe40000000003 */
[----:B------:R-:W2:Y:S04]  /*257a0*/  LDL.LU R10, [R1+0x20] ;  /* 0x00002000010a7983 */ /* 0x000ea80000300800 */
[----:B------:R0:W-:Y:S01]  /*257b0*/  @P6 STG.E.U16 [R24.64], R3 ;  /* 0x0000000318006986 */ /* 0x0001e2000c101506 */
[C---:B---3--:R-:W-:Y:S01]  /*257c0*/  IMAD R27, R6.reuse, c[0x0][0x198], RZ ;  /* 0x00006600061b7a24 */ /* 0x048fe200078e02ff */
[----:B------:R-:W-:-:S02]  /*257d0*/  ISETP.LT.AND P2, PT, R6, c[0x0][0x17c], !P0 ;  /* 0x00005f0006007a0c */ /* 0x000fc40004741270 */
[----:B------:R-:W3:Y:S01]  /*257e0*/  LDL.LU R6, [R1+0x810] ;  /* 0x0008100001067983 */ /* 0x000ee20000300800 */
[C---:B----4-:R-:W-:Y:S01]  /*257f0*/  ISETP.LT.AND P1, PT, R26.reuse, c[0x0][0x17c], !P0 ;  /* 0x00005f001a007a0c */ /* 0x050fe20004721270 */
[----:B------:R-:W-:-:S05]  /*25800*/  IMAD R26, R26, c[0x0][0x198], RZ ;  /* 0x000066001a1a7a24 */ /* 0x000fca00078e02ff */
[----:B------:R-:W-:-:S04]  /*25810*/  LEA R2, P5, R26, R28, 0x1 ;  /* 0x0000001c1a027211 */ /* 0x000fc800078a08ff */
[----:B0-----:R-:W-:Y:S02]  /*25820*/  LEA.HI.X.SX32 R3, R26, R0, 0x1, P5 ;  /* 0x000000001a037211 */ /* 0x001fe400028f0eff */
[----:B------:R-:W4:Y:S04]  /*25830*/  LDL.LU R26, [R1+0x808] ;  /* 0x00080800011a7983 */ /* 0x000f280000300800 */
[----:B------:R-:W2:Y:S01]  /*25840*/  LDL.LU R25, [R1+0x70] ;  /* 0x0000700001197983 */ /* 0x000ea20000300800 */
[----:B------:R-:W-:Y:S02]  /*25850*/  LEA R24, P6, R27, R28, 0x1 ;  /* 0x0000001c1b187211 */ /* 0x000fe400078c08ff */
[----:B-----5:R-:W-:Y:S02]  /*25860*/  PRMT R8, R18, 0x7632, R8 ;  /* 0x0000763212087816 */ /* 0x020fe40000000008 */
[----:B--2---:R-:W-:-:S02]  /*25870*/  PRMT R4, R25, 0x7632, R4 ;  /* 0x0000763219047816 */ /* 0x004fc40000000004 */
[----:B------:R-:W-:Y:S02]  /*25880*/  LEA.HI.X.SX32 R25, R27, R0, 0x1, P6 ;  /* 0x000000001b197211 */ /* 0x000fe400030f0eff */
[----:B------:R-:W2:Y:S01]  /*25890*/  LDL.LU R27, [R1+0x80c] ;  /* 0x00080c00011b7983 */ /* 0x000ea20000300800 */
[C---:B----4-:R-:W-:Y:S01]  /*258a0*/  ISETP.LT.AND P5, PT, R26.reuse, c[0x0][0x17c], !P0 ;  /* 0x00005f001a007a0c */ /* 0x050fe200047a1270 */
[----:B------:R-:W-:Y:S02]  /*258b0*/  IMAD R26, R26, c[0x0][0x198], RZ ;  /* 0x000066001a1a7a24 */ /* 0x000fe400078e02ff */
[----:B------:R-:W4:Y:S04]  /*258c0*/  LDL.LU R18, [R1+0x814] ;  /* 0x0008140001127983 */ /* 0x000f280000300800 */
[----:B------:R0:W-:Y:S02]  /*258d0*/  @P1 STG.E.U16 [R2.64], R4 ;  /* 0x0000000402001986 */ /* 0x0001e4000c101506 */
[----:B0-----:R-:W-:-:S02]  /*258e0*/  LEA R2, P1, R26, R28, 0x1 ;  /* 0x0000001c1a027211 */ /* 0x001fc400078208ff */
[----:B------:R-:W-:Y:S02]  /*258f0*/  PRMT R4, R11, 0x7632, R4 ;  /* 0x000076320b047816 */ /* 0x000fe40000000004 */
[----:B------:R-:W-:Y:S01]  /*25900*/  LEA.HI.X.SX32 R3, R26, R0, 0x1, P1 ;  /* 0x000000001a037211 */ /* 0x000fe200008f0eff */
[----:B------:R-:W5:Y:S01]  /*25910*/  LDL.LU R11, [R1+0x818] ;  /* 0x00081800010b7983 */ /* 0x000f620000300800 */
[C---:B---3--:R-:W-:Y:S01]  /*25920*/  ISETP.LT.AND P1, PT, R6.reuse, c[0x0][0x17c], !P0 ;  /* 0x00005f0006007a0c */ /* 0x048fe20004721270 */
[----:B------:R-:W-:Y:S02]  /*25930*/  IMAD R26, R6, c[0x0][0x198], RZ ;  /* 0x00006600061a7a24 */ /* 0x000fe400078e02ff */
[----:B------:R-:W3:Y:S04]  /*25940*/  LDL.LU R6, [R1+0x81c] ;  /* 0x00081c0001067983 */ /* 0x000ee80000300800 */
[----:B------:R-:W-:Y:S04]  /*25950*/  @P2 STG.E.U16 [R24.64], R8 ;  /* 0x0000000818002986 */ /* 0x000fe8000c101506 */
[----:B------:R0:W-:Y:S02]  /*25960*/  @P5 STG.E.U16 [R2.64], R4 ;  /* 0x0000000402005986 */ /* 0x0001e4000c101506 */
[----:B0-----:R-:W-:-:S02]  /*25970*/  PRMT R4, R10, 0x7632, R4 ;  /* 0x000076320a047816 */ /* 0x001fc40000000004 */
[----:B------:R-:W5:Y:S01]  /*25980*/  LDL.LU R10, [R1+0x820] ;  /* 0x00082000010a7983 */ /* 0x000f620000300800 */
[C---:B------:R-:W-:Y:S02]  /*25990*/  LEA R2, P5, R26.reuse, R28, 0x1 ;  /* 0x0000001c1a027211 */ /* 0x040fe400078a08ff */
[----:B------:R-:W-:Y:S02]  /*259a0*/  PRMT R8, R19, 0x7632, R8 ;  /* 0x0000763213087816 */ /* 0x000fe40000000008 */
[----:B------:R-:W-:Y:S01]  /*259b0*/  LEA.HI.X.SX32 R3, R26, R0, 0x1, P5 ;  /* 0x000000001a037211 */ /* 0x000fe200028f0eff */
[C---:B--2---:R-:W-:Y:S01]  /*259c0*/  IMAD R25, R27.reuse, c[0x0][0x198], RZ ;  /* 0x000066001b197a24 */ /* 0x044fe200078e02ff */
[----:B------:R-:W-:-:S04]  /*259d0*/  ISETP.LT.AND P2, PT, R27, c[0x0][0x17c], !P0 ;  /* 0x00005f001b007a0c */ /* 0x000fc80004741270 */
[----:B------:R-:W-:Y:S01]  /*259e0*/  LEA R24, P6, R25, R28, 0x1 ;  /* 0x0000001c19187211 */ /* 0x000fe200078c08ff */
[----:B----4-:R-:W-:-:S03]  /*259f0*/  IMAD R27, R18, c[0x0][0x198], RZ ;  /* 0x00006600121b7a24 */ /* 0x010fc600078e02ff */
[----:B------:R-:W-:-:S05]  /*25a00*/  LEA.HI.X.SX32 R25, R25, R0, 0x1, P6 ;  /* 0x0000000019197211 */ /* 0x000fca00030f0eff */
[----:B------:R0:W-:Y:S04]  /*25a10*/  @P2 STG.E.U16 [R24.64], R8 ;  /* 0x0000000818002986 */ /* 0x0001e8000c101506 */
[----:B------:R1:W-:Y:S01]  /*25a20*/  @P1 STG.E.U16 [R2.64], R4 ;  /* 0x0000000402001986 */ /* 0x0003e2000c101506 */
[----:B------:R-:W-:Y:S02]  /*25a30*/  ISETP.LT.AND P6, PT, R18, c[0x0][0x17c], !P0 ;  /* 0x00005f0012007a0c */ /* 0x000fe400047c1270 */
[C---:B0-----:R-:W-:Y:S02]  /*25a40*/  LEA R24, P2, R27.reuse, R28, 0x1 ;  /* 0x0000001c1b187211 */ /* 0x041fe400078408ff */
[----:B-1----:R-:W-:Y:S02]  /*25a50*/  PRMT R4, R14, 0x7632, R4 ;  /* 0x000076320e047816 */ /* 0x002fe40000000004 */
[----:B------:R-:W2:Y:S01]  /*25a60*/  LDL.LU R14, [R1+0x824] ;  /* 0x00082400010e7983 */ /* 0x000ea20000300800 */
[----:B------:R-:W-:Y:S01]  /*25a70*/  LEA.HI.X.SX32 R25, R27, R0, 0x1, P2 ;  /* 0x000000001b197211 */ /* 0x000fe200010f0eff */
[C---:B---3--:R-:W-:Y:S01]  /*25a80*/  IMAD R27, R6.reuse, c[0x0][0x198], RZ ;  /* 0x00006600061b7a24 */ /* 0x048fe200078e02ff */
[----:B------:R-:W-:-:S02]  /*25a90*/  ISETP.LT.AND P2, PT, R6, c[0x0][0x17c], !P0 ;  /* 0x00005f0006007a0c */ /* 0x000fc40004741270 */
[----:B------:R-:W3:Y:S01]  /*25aa0*/  LDL.LU R6, [R1+0x828] ;  /* 0x0008280001067983 */ /* 0x000ee20000300800 */
[C---:B-----5:R-:W-:Y:S01]  /*25ab0*/  ISETP.LT.AND P1, PT, R11.reuse, c[0x0][0x17c], !P0 ;  /* 0x00005f000b007a0c */ /* 0x060fe20004721270 */
[----:B------:R-:W-:Y:S02]  /*25ac0*/  IMAD R3, R11, c[0x0][0x198], RZ ;  /* 0x000066000b037a24 */ /* 0x000fe400078e02ff */
[----:B------:R-:W4:Y:S03]  /*25ad0*/  LDL.LU R11, [R1+0x82c] ;  /* 0x00082c00010b7983 */ /* 0x000f260000300800 */
[C---:B------:R-:W-:Y:S01]  /*25ae0*/  LEA R2, P5, R3.reuse, R28, 0x1 ;  /* 0x0000001c03027211 */ /* 0x040fe200078a08ff */
[----:B------:R0:W-:Y:S03]  /*25af0*/  @P6 STG.E.U16 [R24.64], R4 ;  /* 0x0000000418006986 */ /* 0x0001e6000c101506 */
[----:B------:R-:W-:-:S02]  /*25b00*/  LEA.HI.X.SX32 R3, R3, R0, 0x1, P5 ;  /* 0x0000000003037211 */ /* 0x000fc400028f0eff */
[C---:B------:R-:W-:Y:S01]  /*25b10*/  ISETP.LT.AND P5, PT, R10.reuse, c[0x0][0x17c], !P0 ;  /* 0x00005f000a007a0c */ /* 0x040fe200047a1270 */
[----:B------:R-:W-:Y:S02]  /*25b20*/  IMAD R26, R10, c[0x0][0x198], RZ ;  /* 0x000066000a1a7a24 */ /* 0x000fe400078e02ff */
[----:B------:R-:W5:Y:S01]  /*25b30*/  LDL.LU R10, [R1+0x834] ;  /* 0x00083400010a7983 */ /* 0x000f620000300800 */
[----:B0-----:R-:W-:-:S03]  /*25b40*/  PRMT R4, R7, 0x7632, R4 ;  /* 0x0000763207047816 */ /* 0x001fc60000000004 */
[----:B------:R-:W5:Y:S01]  /*25b50*/  LDL.LU R7, [R1+0x830] ;  /* 0x0008300001077983 */ /* 0x000f620000300800 */
[----:B------:R-:W-:Y:S02]  /*25b60*/  LEA R24, P6, R27, R28, 0x1 ;  /* 0x0000001c1b187211 */ /* 0x000fe400078c08ff */
[----:B------:R-:W-:Y:S02]  /*25b70*/  PRMT R8, R15, 0x7632, R8 ;  /* 0x000076320f087816 */ /* 0x000fe40000000008 */
[----:B------:R-:W-:-:S03]  /*25b80*/  LEA.HI.X.SX32 R25, R27, R0, 0x1, P6 ;  /* 0x000000001b197211 */ /* 0x000fc600030f0eff */
[----:B------:R0:W-:Y:S04]  /*25b90*/  @P1 STG.E.U16 [R2.64], R8 ;  /* 0x0000000802001986 */ /* 0x0001e8000c101506 */
[----:B------:R1:W-:Y:S01]  /*25ba0*/  @P2 STG.E.U16 [R24.64], R4 ;  /* 0x0000000418002986 */ /* 0x0003e2000c101506 */
[----:B0-----:R-:W-:-:S04]  /*25bb0*/  LEA R2, P1, R26, R28, 0x1 ;  /* 0x0000001c1a027211 */ /* 0x001fc800078208ff */
[----:B------:R-:W-:Y:S02]  /*25bc0*/  LEA.HI.X.SX32 R3, R26, R0, 0x1, P1 ;  /* 0x000000001a037211 */ /* 0x000fe400008f0eff */
[----:B-1----:R-:W-:-:S04]  /*25bd0*/  PRMT R4, R29, 0x7632, R4 ;  /* 0x000076321d047816 */ /* 0x002fc80000000004 */
[----:B------:R-:W-:Y:S01]  /*25be0*/  PRMT R8, R4, 0x7632, R8 ;  /* 0x0000763204087816 */ /* 0x000fe20000000008 */
[----:B------:R4:W-:Y:S01]  /*25bf0*/  @P5 STG.E.U16 [R2.64], R4 ;  /* 0x0000000402005986 */ /* 0x0009e2000c101506 */
[----:B------:R-:W-:Y:S01]  /*25c00*/  PRMT R12, R12, 0x7632, R12 ;  /* 0x000076320c0c7816 */ /* 0x000fe2000000000c */
[C---:B--2---:R-:W-:Y:S01]  /*25c10*/  IMAD R25, R14.reuse, c[0x0][0x198], RZ ;  /* 0x000066000e197a24 */ /* 0x044fe200078e02ff */
[----:B------:R-:W-:Y:S01]  /*25c20*/  ISETP.LT.AND P2, PT, R14, c[0x0][0x17c], !P0 ;  /* 0x00005f000e007a0c */ /* 0x000fe20004741270 */
[----:B---3--:R-:W-:-:S03]  /*25c30*/  IMAD R26, R6, c[0x0][0x198], RZ ;  /* 0x00006600061a7a24 */ /* 0x008fc600078e02ff */
[C---:B------:R-:W-:Y:S02]  /*25c40*/  LEA R24, P6, R25.reuse, R28, 0x1 ;  /* 0x0000001c19187211 */ /* 0x040fe400078c08ff */
[----:B------:R-:W-:Y:S02]  /*25c50*/  ISETP.LT.AND P1, PT, R6, c[0x0][0x17c], !P0 ;  /* 0x00005f0006007a0c */ /* 0x000fe40004721270 */
[----:B------:R-:W2:Y:S01]  /*25c60*/  LDL.LU R6, [R1+0x83c] ;  /* 0x00083c0001067983 */ /* 0x000ea20000300800 */
[----:B------:R-:W-:Y:S01]  /*25c70*/  LEA.HI.X.SX32 R25, R25, R0, 0x1, P6 ;  /* 0x0000000019197211 */ /* 0x000fe200030f0eff */
[C---:B----4-:R-:W-:Y:S01]  /*25c80*/  IMAD R4, R11.reuse, c[0x0][0x198], RZ ;  /* 0x000066000b047a24 */ /* 0x050fe200078e02ff */
[C---:B------:R-:W-:Y:S01]  /*25c90*/  LEA R2, P5, R26.reuse, R28, 0x1 ;  /* 0x0000001c1a027211 */ /* 0x040fe200078a08ff */
[----:B------:R-:W3:Y:S03]  /*25ca0*/  LDL.LU R18, [R1+0x64] ;  /* 0x0000640001127983 */ /* 0x000ee60000300800 */
[----:B------:R-:W-:Y:S01]  /*25cb0*/  LEA.HI.X.SX32 R3, R26, R0, 0x1, P5 ;  /* 0x000000001a037211 */ /* 0x000fe200028f0eff */
[----:B------:R0:W-:Y:S01]  /*25cc0*/  @P2 STG.E.U16 [R24.64], R8 ;  /* 0x0000000818002986 */ /* 0x0001e2000c101506 */
[----:B------:R-:W-:-:S03]  /*25cd0*/  ISETP.LT.AND P6, PT, R11, c[0x0][0x17c], !P0 ;  /* 0x00005f000b007a0c */ /* 0x000fc600047c1270 */
[----:B------:R-:W4:Y:S04]  /*25ce0*/  LDL.LU R15, [R1+0x8c8] ;  /* 0x0008c800010f7983 */ /* 0x000f280000300800 */
[----:B------:R1:W-:Y:S01]  /*25cf0*/  @P1 STG.E.U16 [R2.64], R12 ;  /* 0x0000000c02001986 */ /* 0x0003e2000c101506 */
[----:B0-----:R-:W-:-:S03]  /*25d00*/  LEA R24, P2, R4, R28, 0x1 ;  /* 0x0000001c04187211 */ /* 0x001fc600078408ff */
[----:B------:R-:W4:Y:S01]  /*25d10*/  LDL.LU R11, [R1+0x8c4] ;  /* 0x0008c400010b7983 */ /* 0x000f220000300800 */
[C---:B-----5:R-:W-:Y:S02]  /*25d20*/  ISETP.LT.AND P1, PT, R7.reuse, c[0x0][0x17c], !P0 ;  /* 0x00005f0007007a0c */ /* 0x060fe40004721270 */
[----:B------:R-:W-:Y:S01]  /*25d30*/  LEA.HI.X.SX32 R25, R4, R0, 0x1, P2 ;  /* 0x0000000004197211 */ /* 0x000fe200010f0eff */
[----:B------:R-:W5:Y:S01]  /*25d40*/  LDL.LU R19, [R1+0x54] ;  /* 0x0000540001137983 */ /* 0x000f620000300800 */
[C---:B------:R-:W-:Y:S01]  /*25d50*/  ISETP.LT.AND P2, PT, R10.reuse, c[0x0][0x17c], !P0 ;  /* 0x00005f000a007a0c */ /* 0x040fe20004741270 */
[----:B------:R-:W-:Y:S02]  /*25d60*/  IMAD R4, R7, c[0x0][0x198], RZ ;  /* 0x0000660007047a24 */ /* 0x000fe400078e02ff */
[----:B-1----:R-:W-:Y:S02]  /*25d70*/  IMAD R3, R10, c[0x0][0x198], RZ ;  /* 0x000066000a037a24 */ /* 0x002fe400078e02ff */
[----:B------:R-:W5:Y:S04]  /*25d80*/  LDL.LU R10, [R1+0x74] ;  /* 0x00007400010a7983 */ /* 0x000f680000300800 */
[----:B------:R-:W5:Y:S01]  /*25d90*/  LDL.LU R7, [R1+0x8cc] ;  /* 0x0008cc0001077983 */ /* 0x000f620000300800 */
[----:B------:R-:W-:-:S02]  /*25da0*/  PRMT R8, R8, 0x7632, R8 ;  /* 0x0000763208087816 */ /* 0x000fc40000000008 */
[C---:B------:R-:W-:Y:S01]  /*25db0*/  LEA R2, P5, R3.reuse, R28, 0x1 ;  /* 0x0000001c03027211 */ /* 0x040fe200078a08ff */
[----:B------:R-:W5:Y:S01]  /*25dc0*/  LDL.LU R12, [R1+0x8d0] ;  /* 0x0008d000010c7983 */ /* 0x000f620000300800 */
[----:B------:R-:W-:Y:S02]  /*25dd0*/  PRMT R16, R16, 0x7632, R16 ;  /* 0x0000763210107816 */ /* 0x000fe40000000010 */
[----:B------:R-:W-:Y:S01]  /*25de0*/  LEA.HI.X.SX32 R3, R3, R0, 0x1, P5 ;  /* 0x0000000003037211 */ /* 0x000fe200028f0eff */
[----:B------:R0:W-:Y:S04]  /*25df0*/  @P6 STG.E.U16 [R24.64], R8 ;  /* 0x0000000818006986 */ /* 0x0001e8000c101506 */
[----:B------:R1:W-:Y:S01]  /*25e00*/  @P2 STG.E.U16 [R2.64], R16 ;  /* 0x0000001002002986 */ /* 0x0003e2000c101506 */
[----:B------:R-:W-:-:S03]  /*25e10*/  PRMT R20, R20, 0x7632, R20 ;  /* 0x0000763214147816 */ /* 0x000fc60000000014 */
[----:B------:R-:W5:Y:S01]  /*25e20*/  LDL.LU R14, [R1+0x84] ;  /* 0x00008400010e7983 */ /* 0x000f620000300800 */
[----:B0-----:R-:W-:-:S04]  /*25e30*/  LEA R24, P6, R4, R28, 0x1 ;  /* 0x0000001c04187211 */ /* 0x001fc800078c08ff */
[----:B------:R-:W-:-:S05]  /*25e40*/  LEA.HI.X.SX32 R25, R4, R0, 0x1, P6 ;  /* 0x0000000004197211 */ /* 0x000fca00030f0eff */
[----:B------:R0:W-:Y:S01]  /*25e50*/  @P1 STG.E.U16 [R24.64], R20 ;  /* 0x0000001418001986 */ /* 0x0001e2000c101506 */
[C---:B--2---:R-:W-:Y:S01]  /*25e60*/  IMAD R8, R6.reuse, c[0x0][0x198], RZ ;  /* 0x0000660006087a24 */ /* 0x044fe200078e02ff */
[----:B------:R-:W-:Y:S02]  /*25e70*/  ISETP.LT.AND P5, PT, R6, c[0x0][0x17c], !P0 ;  /* 0x00005f0006007a0c */ /* 0x000fe400047a1270 */
[----:B------:R-:W2:Y:S02]  /*25e80*/  LDL.LU R6, [R1+0xa4] ;  /* 0x0000a40001067983 */ /* 0x000ea40000300800 */
[----:B-1----:R-:W-:-:S04]  /*25e90*/  LEA R2, P2, R8, R28, 0x1 ;  /* 0x0000001c08027211 */ /* 0x002fc800078408ff */
[----:B------:R-:W-:-:S05]  /*25ea0*/  LEA.HI.X.SX32 R3, R8, R0, 0x1, P2 ;  /* 0x0000000008037211 */ /* 0x000fca00010f0eff */
[----:B---3--:R1:W-:Y:S01]  /*25eb0*/  @P5 STG.E.U16 [R2.64], R18 ;  /* 0x0000001202005986 */ /* 0x0083e2000c101506 */
[----:B----4-:R-:W-:-:S03]  /*25ec0*/  ISETP.LT.AND P2, PT, R11, c[0x0][0x17c], !P0 ;  /* 0x00005f000b007a0c */ /* 0x010fc60004741270 */
[----:B------:R-:W3:Y:S04]  /*25ed0*/  LDL.LU R11, [R1+0x8d4] ;  /* 0x0008d400010b7983 */ /* 0x000ee80000300800 */
[----:B------:R-:W4:Y:S01]  /*25ee0*/  LDL.LU R29, [R1+0x94] ;  /* 0x00009400011d7983 */ /* 0x000f220000300800 */
[----:B-----5:R-:W-:-:S03]  /*25ef0*/  ISETP.LT.AND P5, PT, R7, c[0x0][0x17c], !P0 ;  /* 0x00005f0007007a0c */ /* 0x020fc600047a1270 */
[----:B------:R-:W5:Y:S01]  /*25f00*/  LDL.LU R7, [R1+0x8d8] ;  /* 0x0008d80001077983 */ /* 0x000f620000300800 */
[----:B------:R-:W-:Y:S01]  /*25f10*/  IMAD.MOV.U32 R26, RZ, RZ, c[0x0][0x198] ;  /* 0x00006600ff1a7624 */ /* 0x000fe200078e00ff */
[----:B------:R-:W-:Y:S02]  /*25f20*/  ISETP.LT.AND P1, PT, R15, c[0x0][0x17c], !P0 ;  /* 0x00005f000f007a0c */ /* 0x000fe40004721270 */
[----:B------:R-:W2:Y:S01]  /*25f30*/  LDL.LU R16, [R1+0x24] ;  /* 0x0000240001107983 */ /* 0x000ea20000300800 */
[----:B------:R-:W-:-:S03]  /*25f40*/  IMAD R4, R26, 0x2, R8 ;  /* 0x000000021a047824 */ /* 0x000fc600078e0208 */
[----:B------:R-:W2:Y:S01]  /*25f50*/  LDL.LU R15, [R1+0x4] ;  /* 0x00000400010f7983 */ /* 0x000ea20000300800 */
[----:B------:R-:W-:Y:S01]  /*25f60*/  IMAD R8, R26, 0x2, R4 ;  /* 0x000000021a087824 */ /* 0x000fe200078e0204 */
[C---:B0-----:R-:W-:Y:S02]  /*25f70*/  LEA R24, P6, R4.reuse, R28, 0x1 ;  /* 0x0000001c04187211 */ /* 0x041fe400078c08ff */
[----:B------:R-:W2:Y:S02]  /*25f80*/  LDL.LU R20, [R1+0x44] ;  /* 0x0000440001147983 */ /* 0x000ea40000300800 */
[----:B------:R-:W-:Y:S01]  /*25f90*/  LEA.HI.X.SX32 R25, R4, R0, 0x1, P6 ;  /* 0x0000000004197211 */ /* 0x000fe200030f0eff */
[----:B------:R-:W-:Y:S01]  /*25fa0*/  IMAD R4, R26, 0x2, R8 ;  /* 0x000000021a047824 */ /* 0x000fe200078e0208 */
[----:B-1----:R-:W-:-:S03]  /*25fb0*/  LEA R2, P6, R8, R28, 0x1 ;  /* 0x0000001c08027211 */ /* 0x002fc600078c08ff */
[----:B------:R0:W-:Y:S01]  /*25fc0*/  @P4 STG.E.U16 [R24.64], R19 ;  /* 0x0000001318004986 */ /* 0x0001e2000c101506 */
[----:B------:R-:W-:Y:S01]  /*25fd0*/  LEA.HI.X.SX32 R3, R8, R0, 0x1, P6 ;  /* 0x0000000008037211 */ /* 0x000fe200030f0eff */
[----:B------:R-:W-:-:S04]  /*25fe0*/  IMAD R8, R26, 0x2, R4 ;  /* 0x000000021a087824 */ /* 0x000fc800078e0204 */
[----:B------:R1:W-:Y:S01]  /*25ff0*/  @P3 STG.E.U16 [R2.64], R10 ;  /* 0x0000000a02003986 */ /* 0x0003e2000c101506 */
[----:B0-----:R-:W-:-:S04]  /*26000*/  LEA R24, P6, R4, R28, 0x1 ;  /* 0x0000001c04187211 */ /* 0x001fc800078c08ff */
[----:B------:R-:W-:Y:S01]  /*26010*/  LEA.HI.X.SX32 R25, R4, R0, 0x1, P6 ;  /* 0x0000000004197211 */ /* 0x000fe200030f0eff */
[----:B------:R-:W-:Y:S01]  /*26020*/  IMAD R4, R26, 0x2, R8 ;  /* 0x000000021a047824 */ /* 0x000fe200078e0208 */
[----:B-1----:R-:W-:Y:S02]  /*26030*/  LEA R2, P6, R8, R28, 0x1 ;  /* 0x0000001c08027211 */ /* 0x002fe400078c08ff */
[----:B------:R-:W-:Y:S01]  /*26040*/  ISETP.LT.AND P4, PT, R12, c[0x0][0x17c], !P0 ;  /* 0x00005f000c007a0c */ /* 0x000fe20004781270 */
[----:B------:R0:W-:Y:S01]  /*26050*/  @P1 STG.E.U16 [R24.64], R14 ;  /* 0x0000000e18001986 */ /* 0x0001e2000c101506 */
[----:B------:R-:W-:-:S03]  /*26060*/  LEA.HI.X.SX32 R3, R8, R0, 0x1, P6 ;  /* 0x0000000008037211 */ /* 0x000fc600030f0eff */
[----:B------:R-:W4:Y:S01]  /*26070*/  LDL.LU R12, [R1+0x8e0] ;  /* 0x0008e000010c7983 */ /* 0x000f220000300800 */
[----:B------:R-:W-:-:S03]  /*26080*/  IMAD R8, R26, 0x2, R4 ;  /* 0x000000021a087824 */ /* 0x000fc600078e0204 */
[----:B------:R-:W4:Y:S01]  /*26090*/  LDL.LU R27, [R1+0x34] ;  /* 0x00003400011b7983 */ /* 0x000f220000300800 */
[----:B0-----:R-:W-:-:S04]  /*260a0*/  LEA R24, P6, R4, R28, 0x1 ;  /* 0x0000001c04187211 */ /* 0x001fc800078c08ff */
[----:B------:R-:W-:Y:S02]  /*260b0*/  LEA.HI.X.SX32 R25, R4, R0, 0x1, P6 ;  /* 0x0000000004197211 */ /* 0x000fe400030f0eff */
[----:B---3--:R-:W-:Y:S02]  /*260c0*/  ISETP.LT.AND P3, PT, R11, c[0x0][0x17c], !P0 ;  /* 0x00005f000b007a0c */ /* 0x008fe40004761270 */
[----:B-----5:R-:W-:Y:S02]  /*260d0*/  ISETP.LT.AND P1, PT, R7, c[0x0][0x17c], !P0 ;  /* 0x00005f0007007a0c */ /* 0x020fe40004721270 */
[----:B------:R-:W3:Y:S04]  /*260e0*/  LDL.LU R7, [R1+0x8e4] ;  /* 0x0008e40001077983 */ /* 0x000ee80000300800 */
[----:B------:R-:W5:Y:S04]  /*260f0*/  LDL.LU R11, [R1+0x14] ;  /* 0x00001400010b7983 */ /* 0x000f680000300800 */
[----:B------:R-:W3:Y:S04]  /*26100*/  LDL.LU R4, [R1+0x8dc] ;  /* 0x0008dc0001047983 */ /* 0x000ee80000300800 */
[----:B--2---:R0:W-:Y:S04]  /*26110*/  @P2 STG.E.U16 [R2.64], R6 ;  /* 0x0000000602002986 */ /* 0x0041e8000c101506 */
[----:B----4-:R1:W-:Y:S01]  /*26120*/  @P5 STG.E.U16 [R24.64], R29 ;  /* 0x0000001d18005986 */ /* 0x0103e2000c101506 */
[----:B0-----:R-:W-:-:S04]  /*26130*/  LEA R2, P6, R8, R28, 0x1 ;  /* 0x0000001c08027211 */ /* 0x001fc800078c08ff */
[----:B------:R-:W-:-:S05]  /*26140*/  LEA.HI.X.SX32 R3, R8, R0, 0x1, P6 ;  /* 0x0000000008037211 */ /* 0x000fca00030f0eff */
[----:B------:R0:W-:Y:S01]  /*26150*/  @P4 STG.E.U16 [R2.64], R16 ;  /* 0x0000001002004986 */ /* 0x0001e2000c101506 */
[----:B------:R-:W-:-:S03]  /*26160*/  ISETP.LT.AND P5, PT, R12, c[0x0][0x17c], !P0 ;  /* 0x00005f000c007a0c */ /* 0x000fc600047a1270 */
[----:B------:R-:W2:Y:S01]  /*26170*/  LDL.LU R12, [R1+0x8f0] ;  /* 0x0008f000010c7983 */ /* 0x000ea20000300800 */
[----:B---3--:R-:W-:Y:S01]  /*26180*/  ISETP.LT.AND P2, PT, R4, c[0x0][0x17c], !P0 ;  /* 0x00005f0004007a0c */ /* 0x008fe20004741270 */
[----:B------:R-:W-:-:S04]  /*26190*/  IMAD R4, R26, 0x2, R8 ;  /* 0x000000021a047824 */ /* 0x000fc800078e0208 */
[----:B------:R-:W-:Y:S01]  /*261a0*/  IMAD R8, R26, 0x2, R4 ;  /* 0x000000021a087824 */ /* 0x000fe200078e0204 */
[----:B-1----:R-:W-:-:S04]  /*261b0*/  LEA R24, P6, R4, R28, 0x1 ;  /* 0x0000001c04187211 */ /* 0x002fc800078c08ff */
[----:B------:R-:W-:Y:S02]  /*261c0*/  LEA.HI.X.SX32 R25, R4, R0, 0x1, P6 ;  /* 0x0000000004197211 */ /* 0x000fe400030f0eff */
[----:B0-----:R-:W-:Y:S01]  /*261d0*/  LEA R2, P6, R8, R28, 0x1 ;  /* 0x0000001c08027211 */ /* 0x001fe200078c08ff */
[----:B------:R-:W-:Y:S01]  /*261e0*/  IMAD R4, R26, 0x2, R8 ;  /* 0x000000021a047824 */ /* 0x000fe200078e0208 */
[----:B------:R-:W-:Y:S02]  /*261f0*/  ISETP.LT.AND P4, PT, R7, c[0x0][0x17c], !P0 ;  /* 0x00005f0007007a0c */ /* 0x000fe40004781270 */
[----:B------:R-:W3:Y:S01]  /*26200*/  LDL.LU R7, [R1+0x8f4] ;  /* 0x0008f40001077983 */ /* 0x000ee20000300800 */
[----:B------:R-:W-:-:S03]  /*26210*/  LEA.HI.X.SX32 R3, R8, R0, 0x1, P6 ;  /* 0x0000000008037211 */ /* 0x000fc600030f0eff */
[----:B------:R-:W4:Y:S04]  /*26220*/  LDL.LU R8, [R1+0x8e8] ;  /* 0x0008e80001087983 */ /* 0x000f280000300800 */
[----:B------:R0:W-:Y:S02]  /*26230*/  @P3 STG.E.U16 [R24.64], R15 ;  /* 0x0000000f18003986 */ /* 0x0001e4000c101506 */
[----:B0-----:R-:W-:-:S04]  /*26240*/  LEA R24, P6, R4, R28, 0x1 ;  /* 0x0000001c04187211 */ /* 0x001fc800078c08ff */
[----:B------:R-:W-:Y:S02]  /*26250*/  LEA.HI.X.SX32 R25, R4, R0, 0x1, P6 ;  /* 0x0000000004197211 */ /* 0x000fe400030f0eff */
[----:B----4-:R-:W-:Y:S01]  /*26260*/  ISETP.LT.AND P3, PT, R8, c[0x0][0x17c], !P0 ;  /* 0x00005f0008007a0c */ /* 0x010fe20004761270 */
[----:B------:R-:W-:Y:S02]  /*26270*/  IMAD R8, R26, 0x2, R4 ;  /* 0x000000021a087824 */ /* 0x000fe400078e0204 */
[----:B------:R-:W4:Y:S04]  /*26280*/  LDL.LU R4, [R1+0x8ec] ;  /* 0x0008ec0001047983 */ /* 0x000f280000300800 */
[----:B------:R0:W-:Y:S04]  /*26290*/  @P1 STG.E.U16 [R2.64], R20 ;  /* 0x0000001402001986 */ /* 0x0001e8000c101506 */
[----:B------:R1:W-:Y:S01]  /*262a0*/  @P2 STG.E.U16 [R24.64], R27 ;  /* 0x0000001b18002986 */ /* 0x0003e2000c101506 */
[----:B0-----:R-:W-:-:S04]  /*262b0*/  LEA R2, P6, R8, R28, 0x1 ;  /* 0x0000001c08027211 */ /* 0x001fc800078c08ff */
[----:B------:R-:W-:Y:S02]  /*262c0*/  LEA.HI.X.SX32 R3, R8, R0, 0x1, P6 ;  /* 0x0000000008037211 */ /* 0x000fe400030f0eff */
[----:B--2---:R-:W-:Y:S02]  /*262d0*/  ISETP.LT.AND P2, PT, R12, c[0x0][0x17c], !P0 ;  /* 0x00005f000c007a0c */ /* 0x004fe40004741270 */
[----:B------:R-:W2:Y:S04]  /*262e0*/  LDL.LU R12, [R1+0x900] ;  /* 0x00090000010c7983 */ /* 0x000ea80000300800 */
[----:B-----5:R0:W-:Y:S01]  /*262f0*/  @P5 STG.E.U16 [R2.64], R11 ;  /* 0x0000000b02005986 */ /* 0x0201e2000c101506 */
[----:B---3--:R-:W-:-:S03]  /*26300*/  ISETP.LT.AND P5, PT, R7, c[0x0][0x17c], !P0 ;  /* 0x00005f0007007a0c */ /* 0x008fc600047a1270 */
[----:B------:R-:W3:Y:S01]  /*26310*/  LDL.LU R7, [R1+0x904] ;  /* 0x0009040001077983 */ /* 0x000ee20000300800 */
[----:B----4-:R-:W-:Y:S01]  /*26320*/  ISETP.LT.AND P1, PT, R4, c[0x0][0x17c], !P0 ;  /* 0x00005f0004007a0c */ /* 0x010fe20004721270 */
[----:B------:R-:W-:-:S04]  /*26330*/  IMAD R4, R26, 0x2, R8 ;  /* 0x000000021a047824 */ /* 0x000fc800078e0208 */
[----:B------:R-:W-:Y:S01]  /*26340*/  IMAD R8, R26, 0x2, R4 ;  /* 0x000000021a087824 */ /* 0x000fe200078e0204 */
[----:B-1----:R-:W-:-:S04]  /*26350*/  LEA R24, P6, R4, R28, 0x1 ;  /* 0x0000001c04187211 */ /* 0x002fc800078c08ff */
[----:B------:R-:W-:Y:S02]  /*26360*/  LEA.HI.X.SX32 R25, R4, R0, 0x1, P6 ;  /* 0x0000000004197211 */ /* 0x000fe400030f0eff */
[----:B0-----:R-:W-:Y:S01]  /*26370*/  LEA R2, P6, R8, R28, 0x1 ;  /* 0x0000001c08027211 */ /* 0x001fe200078c08ff */
[----:B------:R-:W-:-:S03]  /*26380*/  IMAD R4, R26, 0x2, R8 ;  /* 0x000000021a047824 */ /* 0x000fc600078e0208 */
[----:B------:R-:W-:Y:S02]  /*26390*/  LEA.HI.X.SX32 R3, R8, R0, 0x1, P6 ;  /* 0x0000000008037211 */ /* 0x000fe400030f0eff */
[----:B------:R-:W4:Y:S04]  /*263a0*/  LDL.LU R8, [R1+0x8f8] ;  /* 0x0008f80001087983 */ /* 0x000f280000300800 */
[----:B------:R0:W-:Y:S04]  /*263b0*/  @P4 STG.E.U16 [R24.64], R5 ;  /* 0x0000000518004986 */ /* 0x0001e8000c101506 */
[----:B------:R1:W-:Y:S01]  /*263c0*/  @P3 STG.E.U16 [R2.64], R13 ;  /* 0x0000000d02003986 */ /* 0x0003e2000c101506 */
[----:B0-----:R-:W-:-:S04]  /*263d0*/  LEA R24, P6, R4, R28, 0x1 ;  /* 0x0000001c04187211 */ /* 0x001fc800078c08ff */
[----:B------:R-:W-:-:S05]  /*263e0*/  LEA.HI.X.SX32 R25, R4, R0, 0x1, P6 ;  /* 0x0000000004197211 */ /* 0x000fca00030f0eff */
[----:B------:R-:W-:Y:S01]  /*263f0*/  @P1 STG.E.U16 [R24.64], R9 ;  /* 0x0000000918001986 */ /* 0x000fe2000c101506 */
[----:B--2---:R-:W-:Y:S02]  /*26400*/  ISETP.LT.AND P1, PT, R12, c[0x0][0x17c], !P0 ;  /* 0x00005f000c007a0c */ /* 0x004fe40004721270 */
[----:B----4-:R-:W-:Y:S01]  /*26410*/  ISETP.LT.AND P4, PT, R8, c[0x0][0x17c], !P0 ;  /* 0x00005f0008007a0c */ /* 0x010fe20004781270 */
[----:B------:R-:W-:Y:S02]  /*26420*/  IMAD R8, R26, 0x2, R4 ;  /* 0x000000021a087824 */ /* 0x000fe400078e0204 */
[----:B------:R-:W2:Y:S03]  /*26430*/  LDL.LU R4, [R1+0x8fc] ;  /* 0x0008fc0001047983 */ /* 0x000ea60000300800 */
[C---:B-1----:R-:W-:Y:S01]  /*26440*/  LEA R2, P6, R8.reuse, R28, 0x1 ;  /* 0x0000001c08027211 */ /* 0x042fe200078c08ff */
[----:B------:R-:W4:Y:S03]  /*26450*/  LDL.LU R12, [R1+0x90c] ;  /* 0x00090c00010c7983 */ /* 0x000f260000300800 */
[----:B------:R-:W-:-:S05]  /*26460*/  LEA.HI.X.SX32 R3, R8, R0, 0x1, P6 ;  /* 0x0000000008037211 */ /* 0x000fca00030f0eff */
[----:B------:R0:W-:Y:S01]  /*26470*/  @P2 STG.E.U16 [R2.64], R17 ;  /* 0x0000001102002986 */ /* 0x0001e2000c101506 */
[----:B---3--:R-:W-:-:S03]  /*26480*/  ISETP.LT.AND P2, PT, R7, c[0x0][0x17c], !P0 ;  /* 0x00005f0007007a0c */ /* 0x008fc60004741270 */
[----:B------:R-:W3:Y:S04]  /*26490*/  LDL.LU R7, [R1+0x910] ;  /* 0x0009100001077983 */ /* 0x000ee80000300800 */
[----:B0-----:R-:W5:Y:S01]  /*264a0*/  LDL.LU R3, [R1+0x908] ;  /* 0x0009080001037983 */ /* 0x001f620000300800 */
[----:B------:R-:W-:Y:S02]  /*264b0*/  PRMT R9, R18, 0x7632, R9 ;  /* 0x0000763212097816 */ /* 0x000fe40000000009 */
[----:B------:R-:W-:Y:S01]  /*264c0*/  PRMT R5, R19, 0x7632, R5 ;  /* 0x0000763213057816 */ /* 0x000fe20000000005 */
[----:B------:R-:W3:Y:S04]  /*264d0*/  LDL.LU R18, [R1+0xae0] ;  /* 0x000ae00001127983 */ /* 0x000ee80000300800 */
[----:B------:R-:W3:Y:S01]  /*264e0*/  LDL.LU R19, [R1+0xadc] ;  /* 0x000adc0001137983 */ /* 0x000ee20000300800 */
[----:B--2---:R-:W-:Y:S01]  /*264f0*/  ISETP.LT.AND P3, PT, R4, c[0x0][0x17c], !P0 ;  /* 0x00005f0004007a0c */ /* 0x004fe20004761270 */
[----:B------:R-:W-:-:S05]  /*26500*/  IMAD R4, R26, 0x2, R8 ;  /* 0x000000021a047824 */ /* 0x000fca00078e0208 */
[----:B------:R-:W-:Y:S01]  /*26510*/  LEA R24, P6, R4, R28, 0x1 ;  /* 0x0000001c04187211 */ /* 0x000fe200078c08ff */
[----:B------:R-:W-:-:S03]  /*26520*/  IMAD R8, R26, 0x2, R4 ;  /* 0x000000021a087824 */ /* 0x000fc600078e0204 */
[----:B------:R-:W-:Y:S01]  /*26530*/  LEA.HI.X.SX32 R25, R4, R0, 0x1, P6 ;  /* 0x0000000004197211 */ /* 0x000fe200030f0eff */
[----:B------:R-:W-:Y:S01]  /*26540*/  IMAD R4, R26, 0x2, R8 ;  /* 0x000000021a047824 */ /* 0x000fe200078e0208 */
[----:B------:R-:W-:-:S03]  /*26550*/  LEA R2, P6, R8, R28, 0x1 ;  /* 0x0000001c08027211 */ /* 0x000fc600078c08ff */
[----:B------:R0:W-:Y:S01]  /*26560*/  @P5 STG.E.U16 [R24.64], R21 ;  /* 0x0000001518005986 */ /* 0x0001e2000c101506 */
[----:B-----5:R-:W-:Y:S02]  /*26570*/  ISETP.LT.AND P5, PT, R3, c[0x0][0x17c], !P0 ;  /* 0x00005f0003007a0c */ /* 0x020fe400047a1270 */
[----:B------:R-:W-:Y:S01]  /*26580*/  LEA.HI.X.SX32 R3, R8, R0, 0x1, P6 ;  /* 0x0000000008037211 */ /* 0x000fe200030f0eff */
[----:B------:R-:W-:Y:S01]  /*26590*/  IMAD R8, R26, 0x2, R4 ;  /* 0x000000021a087824 */ /* 0x000fe200078e0204 */
[----:B0-----:R-:W-:-:S03]  /*265a0*/  LEA R24, P6, R4, R28, 0x1 ;  /* 0x0000001c04187211 */ /* 0x001fc600078c08ff */
[----:B------:R0:W-:Y:S01]  /*265b0*/  @P4 STG.E.U16 [R2.64], R9 ;  /* 0x0000000902004986 */ /* 0x0001e2000c101506 */
[----:B------:R-:W-:Y:S02]  /*265c0*/  LEA.HI.X.SX32 R25, R4, R0, 0x1, P6 ;  /* 0x0000000004197211 */ /* 0x000fe400030f0eff */
[----:B----4-:R-:W-:Y:S01]  /*265d0*/  ISETP.LT.AND P4, PT, R12, c[0x0][0x17c], !P0 ;  /* 0x00005f000c007a0c */ /* 0x010fe20004781270 */
[----:B------:R-:W-:Y:S01]  /*265e0*/  IMAD R12, R26, 0x2, R8 ;  /* 0x000000021a0c7824 */ /* 0x000fe200078e0208 */
[----:B0-----:R-:W-:-:S04]  /*265f0*/  LEA R2, P6, R8, R28, 0x1 ;  /* 0x0000001c08027211 */ /* 0x001fc800078c08ff */
[----:B------:R-:W-:Y:S02]  /*26600*/  LEA.HI.X.SX32 R3, R8, R0, 0x1, P6 ;  /* 0x0000000008037211 */ /* 0x000fe400030f0eff */
[----:B------:R-:W2:Y:S04]  /*26610*/  LDL.LU R8, [R1+0x914] ;  /* 0x0009140001087983 */ /* 0x000ea80000300800 */
[----:B------:R0:W-:Y:S01]  /*26620*/  @P3 STG.E.U16 [R24.64], R5 ;  /* 0x0000000518003986 */ /* 0x0001e2000c101506 */
[----:B---3--:R-:W-:Y:S01]  /*26630*/  ISETP.LT.AND P3, PT, R7, c[0x0][0x17c], !P0 ;  /* 0x00005f0007007a0c */ /* 0x008fe20004761270 */
[----:B------:R-:W-:Y:S01]  /*26640*/  IMAD R4, R26, 0x2, R12 ;  /* 0x000000021a047824 */ /* 0x000fe200078e020c */
[----:B0-----:R-:W-:Y:S02]  /*26650*/  LEA R24, P6, R12, R28, 0x1 ;  /* 0x0000001c0c187211 */ /* 0x001fe400078c08ff */
[----:B------:R-:W-:-:S02]  /*26660*/  PRMT R5, R10, 0x7632, R5 ;  /* 0x000076320a057816 */ /* 0x000fc40000000005 */
[----:B------:R-:W3:Y:S01]  /*26670*/  LDL.LU R10, [R1+0xad8] ;  /* 0x000ad800010a7983 */ /* 0x000ee20000300800 */
[----:B------:R-:W-:-:S03]  /*26680*/  LEA.HI.X.SX32 R25, R12, R0, 0x1, P6 ;  /* 0x000000000c197211 */ /* 0x000fc600030f0eff */
[----:B------:R-:W4:Y:S04]  /*26690*/  LDL.LU R7, [R1+0x91c] ;  /* 0x00091c0001077983 */ /* 0x000f280000300800 */
[----:B------:R-:W5:Y:S01]  /*266a0*/  LDL.LU R12, [R1+0x918] ;  /* 0x00091800010c7983 */ /* 0x000f620000300800 */
[----:B------:R-:W-:-:S03]  /*266b0*/  PRMT R9, R14, 0x7632, R9 ;  /* 0x000076320e097816 */ /* 0x000fc60000000009 */
[----:B------:R0:W-:Y:S04]  /*266c0*/  @P1 STG.E.U16 [R2.64], R5 ;  /* 0x0000000502001986 */ /* 0x0001e8000c101506 */
[----:B------:R-:W-:Y:S04]  /*266d0*/  @P2 STG.E.U16 [R24.64], R9 ;  /* 0x0000000918002986 */ /* 0x000fe8000c101506 */
[----:B------:R-:W3:Y:S01]  /*266e0*/  LDL.LU R14, [R1+0xad4] ;  /* 0x000ad400010e7983 */ /* 0x000ee20000300800 */
[----:B0-----:R-:W-:Y:S02]  /*266f0*/  LEA R2, P6, R4, R28, 0x1 ;  /* 0x0000001c04027211 */ /* 0x001fe400078c08ff */
[----:B------:R-:W-:-:S02]  /*26700*/  PRMT R5, R6, 0x7632, R5 ;  /* 0x0000763206057816 */ /* 0x000fc40000000005 */
[----:B------:R-:W-:Y:S01]  /*26710*/  LEA.HI.X.SX32 R3, R4, R0, 0x1, P6 ;  /* 0x0000000004037211 */ /* 0x000fe200030f0eff */
[----:B------:R-:W3:Y:S04]  /*26720*/  LDL.LU R6, [R1+0xad0] ;  /* 0x000ad00001067983 */ /* 0x000ee80000300800 */
[----:B------:R0:W-:Y:S02]  /*26730*/  @P5 STG.E.U16 [R2.64], R5 ;  /* 0x0000000502005986 */ /* 0x0001e4000c101506 */
[----:B0-----:R-:W-:Y:S02]  /*26740*/  PRMT R5, R29, 0x7632, R5 ;  /* 0x000076321d057816 */ /* 0x001fe40000000005 */
[----:B--2---:R-:W-:Y:S01]  /*26750*/  ISETP.LT.AND P1, PT, R8, c[0x0][0x17c], !P0 ;  /* 0x00005f0008007a0c */ /* 0x004fe20004721270 */
[----:B------:R-:W-:-:S05]  /*26760*/  IMAD R8, R26, 0x2, R4 ;  /* 0x000000021a087824 */ /* 0x000fca00078e0204 */
[----:B------:R-:W-:Y:S01]  /*26770*/  LEA R24, P6, R8, R28, 0x1 ;  /* 0x0000001c08187211 */ /* 0x000fe200078c08ff */
[----:B------:R-:W-:-:S03]  /*26780*/  IMAD R3, R26, 0x2, R8 ;  /* 0x000000021a037824 */ /* 0x000fc600078e0208 */
[----:B------:R-:W-:Y:S02]  /*26790*/  LEA.HI.X.SX32 R25, R8, R0, 0x1, P6 ;  /* 0x0000000008197211 */ /* 0x000fe400030f0eff */
[----:B-----5:R-:W-:Y:S02]  /*267a0*/  ISETP.LT.AND P2, PT, R12, c[0x0][0x17c], !P0 ;  /* 0x00005f000c007a0c */ /* 0x020fe40004741270 */
[----:B------:R-:W2:Y:S04]  /*267b0*/  LDL.LU R12, [R1+0x924] ;  /* 0x00092400010c7983 */ /* 0x000ea80000300800 */
[----:B------:R-:W5:Y:S01]  /*267c0*/  LDL.LU R8, [R1+0x920] ;  /* 0x0009200001087983 */ /* 0x000f620000300800 */
[----:B----4-:R-:W-:-:S03]  /*267d0*/  ISETP.LT.AND P5, PT, R7, c[0x0][0x17c], !P0 ;  /* 0x00005f0007007a0c */ /* 0x010fc600047a1270 */
[----:B------:R-:W4:Y:S04]  /*267e0*/  LDL.LU R29, [R1+0xacc] ;  /* 0x000acc00011d7983 */ /* 0x000f280000300800 */
[----:B------:R-:W3:Y:S01]  /*267f0*/  LDL.LU R7, [R1+0x928] ;  /* 0x0009280001077983 */ /* 0x000ee20000300800 */
[C---:B------:R-:W-:Y:S01]  /*26800*/  LEA R2, P6, R3.reuse, R28, 0x1 ;  /* 0x0000001c03027211 */ /* 0x040fe200078c08ff */
[----:B------:R-:W-:Y:S01]  /*26810*/  IMAD R4, R26, 0x2, R3 ;  /* 0x000000021a047824 */ /* 0x000fe200078e0203 */
[----:B------:R-:W-:Y:S01]  /*26820*/  PRMT R9, R16, 0x7632, R9 ;  /* 0x0000763210097816 */ /* 0x000fe20000000009 */
[----:B------:R0:W-:Y:S01]  /*26830*/  @P4 STG.E.U16 [R24.64], R5 ;  /* 0x0000000518004986 */ /* 0x0001e2000c101506 */
[----:B------:R-:W-:-:S03]  /*26840*/  LEA.HI.X.SX32 R3, R3, R0, 0x1, P6 ;  /* 0x0000000003037211 */ /* 0x000fc600030f0eff */
[----:B------:R-:W4:Y:S04]  /*26850*/  LDL.LU R16, [R1+0x92c] ;  /* 0x00092c0001107983 */ /* 0x000f280000300800 */
[----:B------:R1:W-:Y:S01]  /*26860*/  @P3 STG.E.U16 [R2.64], R9 ;  /* 0x0000000902003986 */ /* 0x0003e2000c101506 */
[C---:B0-----:R-:W-:Y:S02]  /*26870*/  LEA R24, P6, R4.reuse, R28, 0x1 ;  /* 0x0000001c04187211 */ /* 0x041fe400078c08ff */
[----:B------:R-:W-:Y:S02]  /*26880*/  PRMT R5, R15, 0x7632, R5 ;  /* 0x000076320f057816 */ /* 0x000fe40000000005 */
[----:B------:R-:W-:Y:S01]  /*26890*/  LEA.HI.X.SX32 R25, R4, R0, 0x1, P6 ;  /* 0x0000000004197211 */ /* 0x000fe200030f0eff */
[----:B------:R-:W4:Y:S04]  /*268a0*/  LDL.LU R15, [R1+0x930] ;  /* 0x00093000010f7983 */ /* 0x000f280000300800 */
[----:B------:R0:W-:Y:S01]  /*268b0*/  @P1 STG.E.U16 [R24.64], R5 ;  /* 0x0000000518001986 */ /* 0x0001e2000c101506 */
[----:B-----5:R-:W-:Y:S01]  /*268c0*/  ISETP.LT.AND P4, PT, R8, c[0x0][0x17c], !P0 ;  /* 0x00005f0008007a0c */ /* 0x020fe20004781270 */
[----:B------:R-:W-:Y:S01]  /*268d0*/  IMAD R8, R26, 0x2, R4 ;  /* 0x000000021a087824 */ /* 0x000fe200078e0204 */
[----:B--2---:R-:W-:-:S03]  /*268e0*/  ISETP.LT.AND P3, PT, R12, c[0x0][0x17c], !P0 ;  /* 0x00005f000c007a0c */ /* 0x004fc60004761270 */
[----:B------:R-:W-:Y:S01]  /*268f0*/  IMAD R12, R26, 0x2, R8 ;  /* 0x000000021a0c7824 */ /* 0x000fe200078e0208 */
[C---:B-1----:R-:W-:Y:S02]  /*26900*/  LEA R2, P6, R8.reuse, R28, 0x1 ;  /* 0x0000001c08027211 */ /* 0x042fe400078c08ff */
[----:B---3--:R-:W-:Y:S02]  /*26910*/  ISETP.LT.AND P1, PT, R7, c[0x0][0x17c], !P0 ;  /* 0x00005f0007007a0c */ /* 0x008fe40004721270 */
[----:B------:R-:W-:Y:S01]  /*26920*/  LEA.HI.X.SX32 R3, R8, R0, 0x1, P6 ;  /* 0x0000000008037211 */ /* 0x000fe200030f0eff */
[----:B------:R-:W2:Y:S01]  /*26930*/  LDL.LU R7, [R1+0x934] ;  /* 0x0009340001077983 */ /* 0x000ea20000300800 */
[----:B0-----:R-:W-:Y:S01]  /*26940*/  LEA R24, P6, R12, R28, 0x1 ;  /* 0x0000001c0c187211 */ /* 0x001fe200078c08ff */
[----:B------:R-:W-:-:S03]  /*26950*/  IMAD R4, R26, 0x2, R12 ;  /* 0x000000021a047824 */ /* 0x000fc600078e020c */
[----:B------:R-:W-:Y:S02]  /*26960*/  LEA.HI.X.SX32 R25, R12, R0, 0x1, P6 ;  /* 0x000000000c197211 */ /* 0x000fe400030f0eff */
[----:B------:R-:W3:Y:S01]  /*26970*/  LDL.LU R12, [R1+0x938] ;  /* 0x00093800010c7983 */ /* 0x000ee20000300800 */
[----:B------:R-:W-:Y:S01]  /*26980*/  PRMT R5, R20, 0x7632, R5 ;  /* 0x0000763214057816 */ /* 0x000fe20000000005 */
[----:B------:R-:W-:Y:S01]  /*26990*/  IMAD R8, R26, 0x2, R4 ;  /* 0x000000021a087824 */ /* 0x000fe200078e0204 */
[----:B------:R-:W-:-:S03]  /*269a0*/  PRMT R9, R27, 0x7632, R9 ;  /* 0x000076321b097816 */ /* 0x000fc60000000009 */
[----:B------:R0:W-:Y:S04]  /*269b0*/  @P2 STG.E.U16 [R2.64], R5 ;  /* 0x0000000502002986 */ /* 0x0001e8000c101506 */
[----:B------:R1:W-:Y:S01]  /*269c0*/  @P5 STG.E.U16 [R24.64], R9 ;  /* 0x0000000918005986 */ /* 0x0003e2000c101506 */
[C---:B0-----:R-:W-:Y:S02]  /*269d0*/  LEA R2, P6, R4.reuse, R28, 0x1 ;  /* 0x0000001c04027211 */ /* 0x041fe400078c08ff */
[----:B------:R-:W-:Y:S02]  /*269e0*/  PRMT R5, R11, 0x7632, R5 ;  /* 0x000076320b057816 */ /* 0x000fe40000000005 */
[----:B------:R-:W-:Y:S01]  /*269f0*/  LEA.HI.X.SX32 R3, R4, R0, 0x1, P6 ;  /* 0x0000000004037211 */ /* 0x000fe200030f0eff */
[----:B------:R-:W5:Y:S01]  /*26a00*/  LDL.LU R11, [R1+0x93c] ;  /* 0x00093c00010b7983 */ /* 0x000f620000300800 */
[----:B-1----:R-:W-:-:S02]  /*26a10*/  LEA R24, P6, R8, R28, 0x1 ;  /* 0x0000001c08187211 */ /* 0x002fc400078c08ff */
[----:B------:R-:W-:Y:S02]  /*26a20*/  PRMT R4, R5, 0x7632, R4 ;  /* 0x0000763205047816 */ /* 0x000fe40000000004 */
[----:B------:R-:W-:Y:S01]  /*26a30*/  LEA.HI.X.SX32 R25, R8, R0, 0x1, P6 ;  /* 0x0000000008197211 */ /* 0x000fe200030f0eff */
[----:B------:R0:W-:Y:S01]  /*26a40*/  @P4 STG.E.U16 [R2.64], R5 ;  /* 0x0000000502004986 */ /* 0x0001e2000c101506 */
[----:B----4-:R-:W-:-:S03]  /*26a50*/  ISETP.LT.AND P2, PT, R16, c[0x0][0x17c], !P0 ;  /* 0x00005f0010007a0c */ /* 0x010fc60004741270 */
[----:B------:R1:W-:Y:S01]  /*26a60*/  @P3 STG.E.U16 [R24.64], R4 ;  /* 0x0000000418003986 */ /* 0x0003e2000c101506 */
[----:B--2---:R-:W-:-:S03]  /*26a70*/  ISETP.LT.AND P4, PT, R7, c[0x0][0x17c], !P0 ;  /* 0x00005f0007007a0c */ /* 0x004fc60004781270 */
[----:B------:R-:W2:Y:S04]  /*26a80*/  LDL.LU R7, [R1+0x940] ;  /* 0x0009400001077983 */ /* 0x000ea80000300800 */
[----:B------:R-:W4:Y:S01]  /*26a90*/  LDL.LU R16, [R1+0x944] ;  /* 0x0009440001107983 */ /* 0x000f220000300800 */
[----:B---3--:R-:W-:-:S03]  /*26aa0*/  ISETP.LT.AND P3, PT, R12, c[0x0][0x17c], !P0 ;  /* 0x00005f000c007a0c */ /* 0x008fc60004761270 */
[----:B------:R-:W3:Y:S01]  /*26ab0*/  LDL.LU R12, [R1+0x948] ;  /* 0x00094800010c7983 */ /* 0x000ee20000300800 */
[----:B0-----:R-:W-:-:S04]  /*26ac0*/  IMAD R3, R26, 0x2, R8 ;  /* 0x000000021a037824 */ /* 0x001fc800078e0208 */
[----:B------:R-:W-:Y:S01]  /*26ad0*/  IMAD R5, R26, 0x2, R3 ;  /* 0x000000021a057824 */ /* 0x000fe200078e0203 */
[----:B------:R-:W-:-:S04]  /*26ae0*/  LEA R2, P6, R3, R28, 0x1 ;  /* 0x0000001c03027211 */ /* 0x000fc800078c08ff */
[----:B------:R-:W-:Y:S02]  /*26af0*/  LEA.HI.X.SX32 R3, R3, R0, 0x1, P6 ;  /* 0x0000000003037211 */ /* 0x000fe400030f0eff */
[----:B-1----:R-:W-:Y:S01]  /*26b00*/  LEA R4, P6, R5, R28, 0x1 ;  /* 0x0000001c05047211 */ /* 0x002fe200078c08ff */
[----:B------:R-:W-:Y:S01]  /*26b10*/  IMAD R8, R26, 0x2, R5 ;  /* 0x000000021a087824 */ /* 0x000fe200078e0205 */
[----:B------:R-:W-:Y:S02]  /*26b20*/  PRMT R13, R13, 0x7632, R13 ;  /* 0x000076320d0d7816 */ /* 0x000fe4000000000d */
[----:B------:R-:W-:Y:S02]  /*26b30*/  PRMT R9, R9, 0x7632, R9 ;  /* 0x0000763209097816 */ /* 0x000fe40000000009 */
[----:B------:R-:W-:Y:S01]  /*26b40*/  LEA.HI.X.SX32 R5, R5, R0, 0x1, P6 ;  /* 0x0000000005057211 */ /* 0x000fe200030f0eff */
[----:B------:R0:W-:Y:S01]  /*26b50*/  @P1 STG.E.U16 [R2.64], R13 ;  /* 0x0000000d02001986 */ /* 0x0001e2000c101506 */
[----:B------:R-:W-:-:S03]  /*26b60*/  ISETP.LT.AND P5, PT, R15, c[0x0][0x17c], !P0 ;  /* 0x00005f000f007a0c */ /* 0x000fc600047a1270 */
[----:B------:R1:W-:Y:S01]  /*26b70*/  @P2 STG.E.U16 [R4.64], R9 ;  /* 0x0000000904002986 */ /* 0x0003e2000c101506 */
[----:B------:R-:W-:Y:S02]  /*26b80*/  PRMT R17, R17, 0x7632, R17 ;  /* 0x0000763211117816 */ /* 0x000fe40000000011 */
[----:B0-----:R-:W-:Y:S01]  /*26b90*/  LEA R2, P6, R8, R28, 0x1 ;  /* 0x0000001c08027211 */ /* 0x001fe200078c08ff */
[----:B------:R-:W3:Y:S01]  /*26ba0*/  LDL.LU R13, [R1+0x68] ;  /* 0x00006800010d7983 */ /* 0x000ee20000300800 */
[----:B-1----:R-:W-:Y:S02]  /*26bb0*/  IMAD R5, R26, 0x2, R8 ;  /* 0x000000021a057824 */ /* 0x002fe400078e0208 */
[----:B------:R-:W-:Y:S01]  /*26bc0*/  LEA.HI.X.SX32 R3, R8, R0, 0x1, P6 ;  /* 0x0000000008037211 */ /* 0x000fe200030f0eff */
[----:B------:R-:W3:Y:S02]  /*26bd0*/  LDL.LU R20, [R1+0x94c] ;  /* 0x00094c0001147983 */ /* 0x000ee40000300800 */
[----:B------:R-:W-:Y:S01]  /*26be0*/  LEA R4, P6, R5, R28, 0x1 ;  /* 0x0000001c05047211 */ /* 0x000fe200078c08ff */
[----:B------:R-:W-:Y:S01]  /*26bf0*/  IMAD R8, R26, 0x2, R5 ;  /* 0x000000021a087824 */ /* 0x000fe200078e0205 */
[----:B-----5:R-:W-:-:S02]  /*26c00*/  ISETP.LT.AND P1, PT, R11, c[0x0][0x17c], !P0 ;  /* 0x00005f000b007a0c */ /* 0x020fc40004721270 */
[----:B------:R-:W5:Y:S01]  /*26c10*/  LDL.LU R11, [R1+0x58] ;  /* 0x00005800010b7983 */ /* 0x000f620000300800 */
[----:B------:R-:W-:Y:S02]  /*26c20*/  LEA.HI.X.SX32 R5, R5, R0, 0x1, P6 ;  /* 0x0000000005057211 */ /* 0x000fe400030f0eff */
[----:B------:R-:W-:Y:S01]  /*26c30*/  PRMT R21, R21, 0x7632, R21 ;  /* 0x0000763215157816 */ /* 0x000fe20000000015 */
[----:B------:R-:W5:Y:S04]  /*26c40*/  LDL.LU R15, [R1+0x78] ;  /* 0x00007800010f7983 */ /* 0x000f680000300800 */
[----:B------:R-:W-:Y:S04]  /*26c50*/  @P5 STG.E.U16 [R2.64], R17 ;  /* 0x0000001102005986 */ /* 0x000fe8000c101506 */
[----:B------:R0:W-:Y:S01]  /*26c60*/  @P4 STG.E.U16 [R4.64], R21 ;  /* 0x0000001504004986 */ /* 0x0001e2000c101506 */
[----:B--2---:R-:W-:-:S03]  /*26c70*/  ISETP.LT.AND P2, PT, R7, c[0x0][0x17c], !P0 ;  /* 0x00005f0007007a0c */ /* 0x004fc60004741270 */
[----:B------:R-:W2:Y:S01]  /*26c80*/  LDL.LU R7, [R1+0x88] ;  /* 0x0000880001077983 */ /* 0x000ea20000300800 */
[----:B----4-:R-:W-:-:S03]  /*26c90*/  ISETP.LT.AND P5, PT, R16, c[0x0][0x17c], !P0 ;  /* 0x00005f0010007a0c */ /* 0x010fc600047a1270 */
[----:B------:R-:W4:Y:S01]  /*26ca0*/  LDL.LU R16, [R1+0x950] ;  /* 0x0009500001107983 */ /* 0x000f220000300800 */
[----:B---3--:R-:W-:-:S03]  /*26cb0*/  ISETP.LT.AND P4, PT, R12, c[0x0][0x17c], !P0 ;  /* 0x00005f000c007a0c */ /* 0x008fc60004781270 */
[----:B0-----:R-:W3:Y:S04]  /*26cc0*/  LDL.LU R21, [R1+0xa8] ;  /* 0x0000a80001157983 */ /* 0x001ee80000300800 */
[----:B------:R-:W2:Y:S01]  /*26cd0*/  LDL.LU R12, [R1+0x954] ;  /* 0x00095400010c7983 */ /* 0x000ea20000300800 */
[----:B------:R-:W-:Y:S01]  /*26ce0*/  LEA R2, P6, R8, R28, 0x1 ;  /* 0x0000001c08027211 */ /* 0x000fe200078c08ff */
[----:B------:R-:W-:Y:S02]  /*26cf0*/  IMAD R9, R26, 0x2, R8 ;  /* 0x000000021a097824 */ /* 0x000fe400078e0208 */
[----:B------:R-:W3:Y:S01]  /*26d00*/  LDL.LU R17, [R1+0x98] ;  /* 0x0000980001117983 */ /* 0x000ee20000300800 */
[----:B------:R-:W-:Y:S01]  /*26d10*/  LEA.HI.X.SX32 R3, R8, R0, 0x1, P6 ;  /* 0x0000000008037211 */ /* 0x000fe200030f0eff */
[C---:B------:R-:W-:Y:S01]  /*26d20*/  IMAD R8, R26.reuse, 0x2, R9 ;  /* 0x000000021a087824 */ /* 0x040fe200078e0209 */
[C---:B------:R-:W-:Y:S01]  /*26d30*/  LEA R4, P6, R9.reuse, R28, 0x1 ;  /* 0x0000001c09047211 */ /* 0x040fe200078c08ff */
[----:B------:R-:W3:Y:S03]  /*26d40*/  LDL.LU R24, [R1+0x28] ;  /* 0x0000280001187983 */ /* 0x000ee60000300800 */
[----:B------:R-:W-:Y:S01]  /*26d50*/  LEA.HI.X.SX32 R5, R9, R0, 0x1, P6 ;  /* 0x0000000009057211 */ /* 0x000fe200030f0eff */
[----:B------:R-:W-:Y:S01]  /*26d60*/  IMAD R9, R26, 0x2, R8 ;  /* 0x000000021a097824 */ /* 0x000fe200078e0208 */
[----:B------:R-:W3:Y:S04]  /*26d70*/  LDL.LU R25, [R1+0x8] ;  /* 0x0000080001197983 */ /* 0x000ee80000300800 */
[----:B------:R0:W-:Y:S02]  /*26d80*/  @P3 STG.E.U16 [R2.64], R13 ;  /* 0x0000000d02003986 */ /* 0x0001e4000c101506 */
[----:B0-----:R-:W-:-:S02]  /*26d90*/  LEA R2, P6, R8, R28, 0x1 ;  /* 0x0000001c08027211 */ /* 0x001fc400078c08ff */
[----:B-----5:R0:W-:Y:S02]  /*26da0*/  @P1 STG.E.U16 [R4.64], R11 ;  /* 0x0000000b04001986 */ /* 0x0201e4000c101506 */
[----:B------:R-:W-:Y:S01]  /*26db0*/  LEA.HI.X.SX32 R3, R8, R0, 0x1, P6 ;  /* 0x0000000008037211 */ /* 0x000fe200030f0eff */
[----:B------:R-:W-:Y:S01]  /*26dc0*/  IMAD R8, R26, 0x2, R9 ;  /* 0x000000021a087824 */ /* 0x000fe200078e0209 */
[----:B------:R-:W-:Y:S02]  /*26dd0*/  ISETP.LT.AND P3, PT, R20, c[0x0][0x17c], !P0 ;  /* 0x00005f0014007a0c */ /* 0x000fe40004761270 */
[----:B------:R-:W5:Y:S01]  /*26de0*/  LDL.LU R20, [R1+0x48] ;  /* 0x0000480001147983 */ /* 0x000f620000300800 */
[----:B0-----:R-:W-:-:S03]  /*26df0*/  LEA R4, P6, R9, R28, 0x1 ;  /* 0x0000001c09047211 */ /* 0x001fc600078c08ff */
[----:B------:R0:W-:Y:S01]  /*26e00*/  @P2 STG.E.U16 [R2.64], R15 ;  /* 0x0000000f02002986 */ /* 0x0001e2000c101506 */
[----:B------:R-:W-:Y:S01]  /*26e10*/  LEA.HI.X.SX32 R5, R9, R0, 0x1, P6 ;  /* 0x0000000009057211 */ /* 0x000fe200030f0eff */
[----:B------:R-:W-:Y:S01]  /*26e20*/  IMAD R9, R26, 0x2, R8 ;  /* 0x000000021a097824 */ /* 0x000fe200078e0208 */
[----:B0-----:R-:W-:-:S04]  /*26e30*/  LEA R2, P6, R8, R28, 0x1 ;  /* 0x0000001c08027211 */ /* 0x001fc800078c08ff */
[----:B------:R-:W-:Y:S02]  /*26e40*/  LEA.HI.X.SX32 R3, R8, R0, 0x1, P6 ;  /* 0x0000000008037211 */ /* 0x000fe400030f0eff */
[----:B----4-:R-:W-:Y:S02]  /*26e50*/  ISETP.LT.AND P1, PT, R16, c[0x0][0x17c], !P0 ;  /* 0x00005f0010007a0c */ /* 0x010fe40004721270 */
[----:B--2---:R-:W-:Y:S02]  /*26e60*/  ISETP.LT.AND P2, PT, R12, c[0x0][0x17c], !P0 ;  /* 0x00005f000c007a0c */ /* 0x004fe40004741270 */
[----:B------:R-:W2:Y:S04]  /*26e70*/  LDL.LU R12, [R1+0x960] ;  /* 0x00096000010c7983 */ /* 0x000ea80000300800 */
[----:B------:R-:W4:Y:S04]  /*26e80*/  LDL.LU R16, [R1+0x964] ;  /* 0x0009640001107983 */ /* 0x000f280000300800 */
[----:B------:R-:W2:Y:S04]  /*26e90*/  LDL.LU R27, [R1+0x38] ;  /* 0x00003800011b7983 */ /* 0x000ea80000300800 */
[----:B------:R-:W2:Y:S04]  /*26ea0*/  LDL.LU R8, [R1+0x958] ;  /* 0x0009580001087983 */ /* 0x000ea80000300800 */
[----:B------:R0:W-:Y:S02]  /*26eb0*/  @P5 STG.E.U16 [R4.64], R7 ;  /* 0x0000000704005986 */ /* 0x0001e4000c101506 */
[----:B0-----:R-:W-:-:S04]  /*26ec0*/  LEA R4, P6, R9, R28, 0x1 ;  /* 0x0000001c09047211 */ /* 0x001fc800078c08ff */
[----:B------:R-:W-:Y:S02]  /*26ed0*/  LEA.HI.X.SX32 R5, R9, R0, 0x1, P6 ;  /* 0x0000000009057211 */ /* 0x000fe400030f0eff */
[----:B--2---:R-:W-:Y:S01]  /*26ee0*/  ISETP.LT.AND P5, PT, R8, c[0x0][0x17c], !P0 ;  /* 0x00005f0008007a0c */ /* 0x004fe200047a1270 */
[----:B------:R-:W-:Y:S02]  /*26ef0*/  IMAD R8, R26, 0x2, R9 ;  /* 0x000000021a087824 */ /* 0x000fe400078e0209 */
[----:B------:R-:W2:Y:S04]  /*26f00*/  LDL.LU R9, [R1+0x95c] ;  /* 0x00095c0001097983 */ /* 0x000ea80000300800 */
[----:B---3--:R0:W-:Y:S04]  /*26f10*/  @P4 STG.E.U16 [R2.64], R21 ;  /* 0x0000001502004986 */ /* 0x0081e8000c101506 */
[----:B------:R1:W-:Y:S01]  /*26f20*/  @P3 STG.E.U16 [R4.64], R17 ;  /* 0x0000001104003986 */ /* 0x0003e2000c101506 */
[----:B0-----:R-:W-:-:S04]  /*26f30*/  LEA R2, P6, R8, R28, 0x1 ;  /* 0x0000001c08027211 */ /* 0x001fc800078c08ff */
[----:B------:R-:W-:Y:S02]  /*26f40*/  LEA.HI.X.SX32 R3, R8, R0, 0x1, P6 ;  /* 0x0000000008037211 */ /* 0x000fe400030f0eff */
[----:B------:R-:W-:Y:S02]  /*26f50*/  ISETP.LT.AND P3, PT, R12, c[0x0][0x17c], !P0 ;  /* 0x00005f000c007a0c */ /* 0x000fe40004761270 */
[----:B------:R-:W3:Y:S04]  /*26f60*/  LDL.LU R12, [R1+0x970] ;  /* 0x00097000010c7983 */ /* 0x000ee80000300800 */
[----:B------:R0:W-:Y:S01]  /*26f70*/  @P1 STG.E.U16 [R2.64], R24 ;  /* 0x0000001802001986 */ /* 0x0001e2000c101506 */
[----:B----4-:R-:W-:-:S03]  /*26f80*/  ISETP.LT.AND P1, PT, R16, c[0x0][0x17c], !P0 ;  /* 0x00005f0010007a0c */ /* 0x010fc60004721270 */
[----:B------:R-:W4:Y:S01]  /*26f90*/  LDL.LU R16, [R1+0x974] ;  /* 0x0009740001107983 */ /* 0x000f220000300800 */
[----:B--2---:R-:W-:Y:S01]  /*26fa0*/  ISETP.LT.AND P4, PT, R9, c[0x0][0x17c], !P0 ;  /* 0x00005f0009007a0c */ /* 0x004fe20004781270 */
[----:B------:R-:W-:-:S04]  /*26fb0*/  IMAD R9, R26, 0x2, R8 ;  /* 0x000000021a097824 */ /* 0x000fc800078e0208 */
[----:B------:R-:W-:Y:S01]  /*26fc0*/  IMAD R8, R26, 0x2, R9 ;  /* 0x000000021a087824 */ /* 0x000fe200078e0209 */
[----:B-1----:R-:W-:-:S04]  /*26fd0*/  LEA R4, P6, R9, R28, 0x1 ;  /* 0x0000001c09047211 */ /* 0x002fc800078c08ff */
[----:B------:R-:W-:Y:S02]  /*26fe0*/  LEA.HI.X.SX32 R5, R9, R0, 0x1, P6 ;  /* 0x0000000009057211 */ /* 0x000fe400030f0eff */
[----:B0-----:R-:W-:Y:S01]  /*26ff0*/  LEA R2, P6, R8, R28, 0x1 ;  /* 0x0000001c08027211 */ /* 0x001fe200078c08ff */
[----:B------:R-:W-:-:S03]  /*27000*/  IMAD R9, R26, 0x2, R8 ;  /* 0x000000021a097824 */ /* 0x000fc600078e0208 */
[----:B------:R-:W-:Y:S02]  /*27010*/  LEA.HI.X.SX32 R3, R8, R0, 0x1, P6 ;  /* 0x0000000008037211 */ /* 0x000fe400030f0eff */
[----:B------:R-:W2:Y:S04]  /*27020*/  LDL.LU R8, [R1+0x968] ;  /* 0x0009680001087983 */ /* 0x000ea80000300800 */
[----:B------:R0:W-:Y:S02]  /*27030*/  @P2 STG.E.U16 [R4.64], R25 ;  /* 0x0000001904002986 */ /* 0x0001e4000c101506 */
[----:B0-----:R-:W-:-:S04]  /*27040*/  LEA R4, P6, R9, R28, 0x1 ;  /* 0x0000001c09047211 */ /* 0x001fc800078c08ff */
[----:B------:R-:W-:Y:S02]  /*27050*/  LEA.HI.X.SX32 R5, R9, R0, 0x1, P6 ;  /* 0x0000000009057211 */ /* 0x000fe400030f0eff */
[----:B--2---:R-:W-:Y:S01]  /*27060*/  ISETP.LT.AND P2, PT, R8, c[0x0][0x17c], !P0 ;  /* 0x00005f0008007a0c */ /* 0x004fe20004741270 */
[----:B------:R-:W-:Y:S02]  /*27070*/  IMAD R8, R26, 0x2, R9 ;  /* 0x000000021a087824 */ /* 0x000fe400078e0209 */
[----:B------:R-:W2:Y:S04]  /*27080*/  LDL.LU R9, [R1+0x96c] ;  /* 0x00096c0001097983 */ /* 0x000ea80000300800 */
[----:B-----5:R0:W-:Y:S04]  /*27090*/  @P5 STG.E.U16 [R2.64], R20 ;  /* 0x0000001402005986 */ /* 0x0201e8000c101506 */
[----:B------:R1:W-:Y:S01]  /*270a0*/  @P4 STG.E.U16 [R4.64], R27 ;  /* 0x0000001b04004986 */ /* 0x0003e2000c101506 */
[----:B0-----:R-:W-:-:S04]  /*270b0*/  LEA R2, P6, R8, R28, 0x1 ;  /* 0x0000001c08027211 */ /* 0x001fc800078c08ff */
[----:B------:R-:W-:Y:S02]  /*270c0*/  LEA.HI.X.SX32 R3, R8, R0, 0x1, P6 ;  /* 0x0000000008037211 */ /* 0x000fe400030f0eff */
[----:B---3--:R-:W-:Y:S02]  /*270d0*/  ISETP.LT.AND P4, PT, R12, c[0x0][0x17c], !P0 ;  /* 0x00005f000c007a0c */ /* 0x008fe40004781270 */
        /* <DEDUP_REMOVED lines=13> */
[----:B------:R0:W-:Y:S04]  /*271b0*/  @P1 STG.E.U16 [R4.64], R6 ;  /* 0x0000000604001986 */ /* 0x0001e8000c101506 */
[----:B------:R1:W-:Y:S01]  /*271c0*/  @P2 STG.E.U16 [R2.64], R14 ;  /* 0x0000000e02002986 */ /* 0x0003e2000c101506 */
[----:B0-----:R-:W-:-:S04]  /*271d0*/  LEA R4, P6, R9, R28, 0x1 ;  /* 0x0000001c09047211 */ /* 0x001fc800078c08ff */
[----:B------:R-:W-:-:S05]  /*271e0*/  LEA.HI.X.SX32 R5, R9, R0, 0x1, P6 ;  /* 0x0000000009057211 */ /* 0x000fca00030f0eff */
[----:B------:R-:W-:Y:S01]  /*271f0*/  @P5 STG.E.U16 [R4.64], R10 ;  /* 0x0000000a04005986 */ /* 0x000fe2000c101506 */
[----:B---3--:R-:W-:Y:S02]  /*27200*/  ISETP.LT.AND P5, PT, R12, c[0x0][0x17c], !P0 ;  /* 0x00005f000c007a0c */ /* 0x008fe400047a1270 */
[----:B--2---:R-:W-:Y:S01]  /*27210*/  ISETP.LT.AND P1, PT, R8, c[0x0][0x17c], !P0 ;  /* 0x00005f0008007a0c */ /* 0x004fe20004721270 */
[----:B------:R-:W-:Y:S02]  /*27220*/  IMAD R8, R26, 0x2, R9 ;  /* 0x000000021a087824 */ /* 0x000fe400078e0209 */
[----:B------:R-:W2:Y:S03]  /*27230*/  LDL.LU R9, [R1+0x97c] ;  /* 0x00097c0001097983 */ /* 0x000ea60000300800 */
[C---:B-1----:R-:W-:Y:S01]  /*27240*/  LEA R2, P6, R8.reuse, R28, 0x1 ;  /* 0x0000001c08027211 */ /* 0x042fe200078c08ff */
[----:B------:R-:W3:Y:S03]  /*27250*/  LDL.LU R12, [R1+0x98c] ;  /* 0x00098c00010c7983 */ /* 0x000ee60000300800 */
[----:B------:R-:W-:-:S05]  /*27260*/  LEA.HI.X.SX32 R3, R8, R0, 0x1, P6 ;  /* 0x0000000008037211 */ /* 0x000fca00030f0eff */
[----:B------:R0:W-:Y:S01]  /*27270*/  @P4 STG.E.U16 [R2.64], R18 ;  /* 0x0000001202004986 */ /* 0x0001e2000c101506 */
[----:B----4-:R-:W-:-:S03]  /*27280*/  ISETP.LT.AND P4, PT, R16, c[0x0][0x17c], !P0 ;  /* 0x00005f0010007a0c */ /* 0x010fc60004781270 */
[----:B------:R-:W4:Y:S04]  /*27290*/  LDL.LU R16, [R1+0x990] ;  /* 0x0009900001107983 */ /* 0x000f280000300800 */
        /* <DEDUP_REMOVED lines=14> */
[----:B------:R-:W-:Y:S02]  /*27380*/  LEA.HI.X.SX32 R3, R8, R0, 0x1, P6 ;  /* 0x0000000008037211 */ /* 0x000fe400030f0eff */
[----:B0-----:R-:W-:-:S04]  /*27390*/  LEA R4, P6, R9, R28, 0x1 ;  /* 0x0000001c09047211 */ /* 0x001fc800078c08ff */
[----:B------:R-:W-:Y:S01]  /*273a0*/  LEA.HI.X.SX32 R5, R9, R0, 0x1, P6 ;  /* 0x0000000009057211 */ /* 0x000fe200030f0eff */
[----:B------:R-:W-:Y:S01]  /*273b0*/  @P1 STG.E.U16 [R2.64], R10 ;  /* 0x0000000a02001986 */ /* 0x000fe2000c101506 */
[----:B---3--:R-:W-:-:S03]  /*273c0*/  ISETP.LT.AND P1, PT, R12, c[0x0][0x17c], !P0 ;  /* 0x00005f000c007a0c */ /* 0x008fc60004721270 */
[----:B------:R-:W2:Y:S04]  /*273d0*/  LDL.LU R12, [R1+0x998] ;  /* 0x00099800010c7983 */ /* 0x000ea80000300800 */
[----:B------:R0:W-:Y:S01]  /*273e0*/  @P2 STG.E.U16 [R4.64], R6 ;  /* 0x0000000604002986 */ /* 0x0001e2000c101506 */
[----:B----4-:R-:W-:Y:S02]  /*273f0*/  ISETP.LT.AND P2, PT, R16, c[0x0][0x17c], !P0 ;  /* 0x00005f0010007a0c */ /* 0x010fe40004741270 */
[----:B0-----:R-:W-:Y:S02]  /*27400*/  PRMT R6, R15, 0x7632, R6 ;  /* 0x000076320f067816 */ /* 0x001fe40000000006 */
[----:B------:R-:W3:Y:S04]  /*27410*/  LDL.LU R15, [R1+0xac4] ;  /* 0x000ac400010f7983 */ /* 0x000ee80000300800 */
[----:B------:R-:W4:Y:S01]  /*27420*/  LDL.LU R16, [R1+0x99c] ;  /* 0x00099c0001107983 */ /* 0x000f220000300800 */
[----:B------:R-:W-:-:S04]  /*27430*/  IMAD R8, R26, 0x2, R9 ;  /* 0x000000021a087824 */ /* 0x000fc800078e0209 */
[----:B------:R-:W-:Y:S01]  /*27440*/  IMAD R5, R26, 0x2, R8 ;  /* 0x000000021a057824 */ /* 0x000fe200078e0208 */
[----:B------:R-:W-:-:S03]  /*27450*/  LEA R2, P6, R8, R28, 0x1 ;  /* 0x0000001c08027211 */ /* 0x000fc600078c08ff */
[----:B------:R-:W-:Y:S01]  /*27460*/  IMAD R4, R26, 0x2, R5 ;  /* 0x000000021a047824 */ /* 0x000fe200078e0205 */
[----:B------:R-:W-:Y:S02]  /*27470*/  LEA.HI.X.SX32 R3, R8, R0, 0x1, P6 ;  /* 0x0000000008037211 */ /* 0x000fe400030f0eff */
[----:B------:R-:W-:-:S03]  /*27480*/  LEA R8, P6, R5, R28, 0x1 ;  /* 0x0000001c05087211 */ /* 0x000fc600078c08ff */
[----:B------:R0:W-:Y:S01]  /*27490*/  @P5 STG.E.U16 [R2.64], R6 ;  /* 0x0000000602005986 */ /* 0x0001e2000c101506 */
[----:B------:R-:W-:Y:S02]  /*274a0*/  LEA.HI.X.SX32 R9, R5, R0, 0x1, P6 ;  /* 0x0000000005097211 */ /* 0x000fe400030f0eff */
[----:B------:R-:W-:Y:S02]  /*274b0*/  PRMT R10, R7, 0x7632, R10 ;  /* 0x00007632070a7816 */ /* 0x000fe4000000000a */
[----:B------:R-:W-:Y:S02]  /*274c0*/  ISETP.LT.AND P5, PT, R13, c[0x0][0x17c], !P0 ;  /* 0x00005f000d007a0c */ /* 0x000fe400047a1270 */
[----:B------:R-:W5:Y:S01]  /*274d0*/  LDL.LU R13, [R1+0x9a0] ;  /* 0x0009a000010d7983 */ /* 0x000f620000300800 */
[C---:B0-----:R-:W-:Y:S02]  /*274e0*/  LEA R2, P6, R4.reuse, R28, 0x1 ;  /* 0x0000001c04027211 */ /* 0x041fe400078c08ff */
[----:B------:R-:W-:Y:S01]  /*274f0*/  PRMT R6, R21, 0x7632, R6 ;  /* 0x0000763215067816 */ /* 0x000fe20000000006 */
[----:B------:R-:W-:Y:S01]  /*27500*/  @P4 STG.E.U16 [R8.64], R10 ;  /* 0x0000000a08004986 */ /* 0x000fe2000c101506 */
[----:B------:R-:W-:-:S03]  /*27510*/  LEA.HI.X.SX32 R3, R4, R0, 0x1, P6 ;  /* 0x0000000004037211 */ /* 0x000fc600030f0eff */
[----:B------:R-:W3:Y:S04]  /*27520*/  LDL.LU R7, [R1+0xac0] ;  /* 0x000ac00001077983 */ /* 0x000ee80000300800 */
[----:B------:R0:W-:Y:S01]  /*27530*/  @P3 STG.E.U16 [R2.64], R6 ;  /* 0x0000000602003986 */ /* 0x0001e2000c101506 */
[----:B--2---:R-:W-:-:S03]  /*27540*/  ISETP.LT.AND P4, PT, R12, c[0x0][0x17c], !P0 ;  /* 0x00005f000c007a0c */ /* 0x004fc60004781270 */
[----:B------:R-:W2:Y:S01]  /*27550*/  LDL.LU R12, [R1+0x9a4] ;  /* 0x0009a400010c7983 */ /* 0x000ea20000300800 */
[----:B----4-:R-:W-:-:S03]  /*27560*/  ISETP.LT.AND P3, PT, R16, c[0x0][0x17c], !P0 ;  /* 0x00005f0010007a0c */ /* 0x010fc60004761270 */
[----:B------:R-:W4:Y:S01]  /*27570*/  LDL.LU R16, [R1+0x9a8] ;  /* 0x0009a80001107983 */ /* 0x000f220000300800 */
[----:B------:R-:W-:-:S04]  /*27580*/  IMAD R5, R26, 0x2, R4 ;  /* 0x000000021a057824 */ /* 0x000fc800078e0204 */
[C---:B0-----:R-:W-:Y:S01]  /*27590*/  IMAD R3, R26.reuse, 0x2, R5 ;  /* 0x000000021a037824 */ /* 0x041fe200078e0205 */
[----:B------:R-:W-:Y:S02]  /*275a0*/  LEA R4, P6, R5, R28, 0x1 ;  /* 0x0000001c05047211 */ /* 0x000fe400078c08ff */
[----:B------:R-:W-:Y:S01]  /*275b0*/  PRMT R6, R17, 0x7632, R6 ;  /* 0x0000763211067816 */ /* 0x000fe20000000006 */
[----:B------:R-:W-:Y:S01]  /*275c0*/  IMAD R8, R26, 0x2, R3 ;  /* 0x000000021a087824 */ /* 0x000fe200078e0203 */
[----:B------:R-:W-:Y:S02]  /*275d0*/  LEA.HI.X.SX32 R5, R5, R0, 0x1, P6 ;  /* 0x0000000005057211 */ /* 0x000fe400030f0eff */
[----:B------:R-:W-:-:S03]  /*275e0*/  LEA R2, P6, R3, R28, 0x1 ;  /* 0x0000001c03027211 */ /* 0x000fc600078c08ff */
[----:B------:R0:W-:Y:S01]  /*275f0*/  @P1 STG.E.U16 [R4.64], R6 ;  /* 0x0000000604001986 */ /* 0x0001e2000c101506 */
[----:B------:R-:W-:Y:S02]  /*27600*/  LEA.HI.X.SX32 R3, R3, R0, 0x1, P6 ;  /* 0x0000000003037211 */ /* 0x000fe400030f0eff */
[----:B------:R-:W-:Y:S02]  /*27610*/  PRMT R10, R24, 0x7632, R10 ;  /* 0x00007632180a7816 */ /* 0x000fe4000000000a */
[C---:B0-----:R-:W-:Y:S02]  /*27620*/  LEA R4, P6, R8.reuse, R28, 0x1 ;  /* 0x0000001c08047211 */ /* 0x041fe400078c08ff */
[----:B------:R-:W-:Y:S02]  /*27630*/  PRMT R6, R25, 0x7632, R6 ;  /* 0x0000763219067816 */ /* 0x000fe40000000006 */
[----:B------:R-:W-:Y:S01]  /*27640*/  LEA.HI.X.SX32 R5, R8, R0, 0x1, P6 ;  /* 0x0000000008057211 */ /* 0x000fe200030f0eff */
[----:B------:R-:W-:Y:S01]  /*27650*/  @P2 STG.E.U16 [R2.64], R10 ;  /* 0x0000000a02002986 */ /* 0x000fe2000c101506 */
[----:B-----5:R-:W-:-:S03]  /*27660*/  ISETP.LT.AND P1, PT, R13, c[0x0][0x17c], !P0 ;  /* 0x00005f000d007a0c */ /* 0x020fc60004721270 */
[----:B------:R0:W-:Y:S04]  /*27670*/  @P5 STG.E.U16 [R4.64], R6 ;  /* 0x0000000604005986 */ /* 0x0001e8000c101506 */
[----:B------:R-:W5:Y:S01]  /*27680*/  LDL.LU R13, [R1+0x9ac] ;  /* 0x0009ac00010d7983 */ /* 0x000f620000300800 */
[----:B0-----:R-:W-:-:S03]  /*27690*/  PRMT R6, R20, 0x7632, R6 ;  /* 0x0000763214067816 */ /* 0x001fc60000000006 */
[----:B------:R-:W3:Y:S01]  /*276a0*/  LDL.LU R20, [R1+0x9b0] ;  /* 0x0009b00001147983 */ /* 0x000ee20000300800 */
[----:B--2---:R-:W-:-:S03]  /*276b0*/  ISETP.LT.AND P2, PT, R12, c[0x0][0x17c], !P0 ;  /* 0x00005f000c007a0c */ /* 0x004fc60004741270 */
[----:B------:R-:W2:Y:S04]  /*276c0*/  LDL.LU R12, [R1+0x9b4] ;  /* 0x0009b400010c7983 */ /* 0x000ea80000300800 */
[----:B------:R-:W2:Y:S01]  /*276d0*/  LDL.LU R17, [R1+0x9b8] ;  /* 0x0009b80001117983 */ /* 0x000ea20000300800 */
[----:B----4-:R-:W-:-:S03]  /*276e0*/  ISETP.LT.AND P5, PT, R16, c[0x0][0x17c], !P0 ;  /* 0x00005f0010007a0c */ /* 0x010fc600047a1270 */
        /* <DEDUP_REMOVED lines=9> */
[----:B------:R-:W-:Y:S01]  /*27780*/  PRMT R10, R27, 0x7632, R10 ;  /* 0x000076321b0a7816 */ /* 0x000fe2000000000a */
[----:B------:R-:W-:Y:S01]  /*27790*/  IMAD R9, R26, 0x2, R8 ;  /* 0x000000021a097824 */ /* 0x000fe200078e0208 */
[C---:B0-----:R-:W-:Y:S02]  /*277a0*/  LEA R2, P6, R8.reuse, R28, 0x1 ;  /* 0x0000001c08027211 */ /* 0x041fe400078c08ff */
[----:B------:R-:W-:Y:S02]  /*277b0*/  PRMT R6, R29, 0x7632, R6 ;  /* 0x000076321d067816 */ /* 0x000fe40000000006 */
[----:B------:R-:W-:Y:S01]  /*277c0*/  LEA.HI.X.SX32 R3, R8, R0, 0x1, P6 ;  /* 0x0000000008037211 */ /* 0x000fe200030f0eff */
[----:B------:R0:W-:Y:S04]  /*277d0*/  @P3 STG.E.U16 [R4.64], R10 ;  /* 0x0000000a04003986 */ /* 0x0001e8000c101506 */
[----:B------:R1:W-:Y:S01]  /*277e0*/  @P1 STG.E.U16 [R2.64], R6 ;  /* 0x0000000602001986 */ /* 0x0003e2000c101506 */
[----:B------:R-:W-:-:S02]  /*277f0*/  PRMT R8, R6, 0x7632, R8 ;  /* 0x0000763206087816 */ /* 0x000fc40000000008 */
[----:B------:R-:W-:Y:S01]  /*27800*/  PRMT R14, R14, 0x7632, R14 ;  /* 0x000076320e0e7816 */ /* 0x000fe2000000000e */
[----:B------:R-:W4:Y:S01]  /*27810*/  LDL.LU R29, [R1+0xabc] ;  /* 0x000abc00011d7983 */ /* 0x000f220000300800 */
[----:B0-----:R-:W-:Y:S01]  /*27820*/  LEA R4, P6, R9, R28, 0x1 ;  /* 0x0000001c09047211 */ /* 0x001fe200078c08ff */
[----:B-1----:R-:W-:-:S03]  /*27830*/  IMAD R3, R26, 0x2, R9 ;  /* 0x000000021a037824 */ /* 0x002fc600078e0209 */
[----:B------:R-:W-:Y:S02]  /*27840*/  LEA.HI.X.SX32 R5, R9, R0, 0x1, P6 ;  /* 0x0000000009057211 */ /* 0x000fe400030f0eff */
[----:B------:R-:W-:Y:S01]  /*27850*/  LEA R2, P6, R3, R28, 0x1 ;  /* 0x0000001c03027211 */ /* 0x000fe200078c08ff */
[----:B------:R-:W-:Y:S01]  /*27860*/  IMAD R6, R26, 0x2, R3 ;  /* 0x000000021a067824 */ /* 0x000fe200078e0203 */
[----:B-----5:R-:W-:Y:S02]  /*27870*/  ISETP.LT.AND P4, PT, R13, c[0x0][0x17c], !P0 ;  /* 0x00005f000d007a0c */ /* 0x020fe40004781270 */
[----:B------:R-:W-:Y:S01]  /*27880*/  LEA.HI.X.SX32 R3, R3, R0, 0x1, P6 ;  /* 0x0000000003037211 */ /* 0x000fe200030f0eff */
[----:B------:R-:W5:Y:S04]  /*27890*/  LDL.LU R13, [R1+0x9c0] ;  /* 0x0009c000010d7983 */ /* 0x000f680000300800 */
[----:B------:R-:W-:Y:S01]  /*278a0*/  @P2 STG.E.U16 [R4.64], R8 ;  /* 0x0000000804002986 */ /* 0x000fe2000c101506 */
[----:B---3--:R-:W-:-:S03]  /*278b0*/  ISETP.LT.AND P3, PT, R20, c[0x0][0x17c], !P0 ;  /* 0x00005f0014007a0c */ /* 0x008fc60004761270 */
[----:B------:R-:W-:Y:S01]  /*278c0*/  @P5 STG.E.U16 [R2.64], R14 ;  /* 0x0000000e02005986 */ /* 0x000fe2000c101506 */
[----:B--2---:R-:W-:-:S03]  /*278d0*/  ISETP.LT.AND P1, PT, R12, c[0x0][0x17c], !P0 ;  /* 0x00005f000c007a0c */ /* 0x004fc60004721270 */
[----:B------:R-:W2:Y:S01]  /*278e0*/  LDL.LU R12, [R1+0x9c4] ;  /* 0x0009c400010c7983 */ /* 0x000ea20000300800 */
[----:B------:R-:W-:-:S03]  /*278f0*/  ISETP.LT.AND P2, PT, R17, c[0x0][0x17c], !P0 ;  /* 0x00005f0011007a0c */ /* 0x000fc60004741270 */
[----:B------:R0:W-:Y:S04]  /*27900*/  STL [R1+0xab8], R14 ;  /* 0x000ab80e01007387 */ /* 0x0001e80000100800 */
[----:B0-----:R-:W3:Y:S01]  /*27910*/  LDL.LU R14, [R1+0x6c] ;  /* 0x00006c00010e7983 */ /* 0x001ee20000300800 */
[----:B----4-:R-:W-:-:S03]  /*27920*/  ISETP.LT.AND P5, PT, R16, c[0x0][0x17c], !P0 ;  /* 0x00005f0010007a0c */ /* 0x010fc600047a1270 */
[----:B------:R-:W4:Y:S04]  /*27930*/  LDL.LU R16, [R1+0x9c8] ;  /* 0x0009c80001107983 */ /* 0x000f280000300800 */
[----:B------:R-:W4:Y:S04]  /*27940*/  LDL.LU R17, [R1+0x5c] ;  /* 0x00005c0001117983 */ /* 0x000f280000300800 */
[----:B------:R-:W4:Y:S01]  /*27950*/  LDL.LU R20, [R1+0x9cc] ;  /* 0x0009cc0001147983 */ /* 0x000f220000300800 */
[----:B------:R-:W-:Y:S01]  /*27960*/  LEA R4, P6, R6, R28, 0x1 ;  /* 0x0000001c06047211 */ /* 0x000fe200078c08ff */
[----:B------:R-:W-:Y:S01]  /*27970*/  IMAD R8, R26, 0x2, R6 ;  /* 0x000000021a087824 */ /* 0x000fe200078e0206 */
[----:B------:R-:W-:Y:S01]  /*27980*/  PRMT R10, R10, 0x7632, R10 ;  /* 0x000076320a0a7816 */ /* 0x000fe2000000000a */
[----:B------:R-:W4:Y:S01]  /*27990*/  LDL.LU R21, [R1+0x7c] ;  /* 0x00007c0001157983 */ /* 0x000f220000300800 */
[----:B------:R-:W-:-:S02]  /*279a0*/  LEA.HI.X.SX32 R5, R6, R0, 0x1, P6 ;  /* 0x0000000006057211 */ /* 0x000fc400030f0eff */
[----:B------:R-:W-:-:S03]  /*279b0*/  LEA R2, P6, R8, R28, 0x1 ;  /* 0x0000001c08027211 */ /* 0x000fc600078c08ff */
[----:B------:R0:W-:Y:S01]  /*279c0*/  @P4 STG.E.U16 [R4.64], R10 ;  /* 0x0000000a04004986 */ /* 0x0001e2000c101506 */
[----:B------:R-:W-:Y:S02]  /*279d0*/  LEA.HI.X.SX32 R3, R8, R0, 0x1, P6 ;  /* 0x0000000008037211 */ /* 0x000fe400030f0eff */
[----:B------:R-:W-:Y:S01]  /*279e0*/  PRMT R18, R18, 0x7632, R18 ;  /* 0x0000763212127816 */ /* 0x000fe20000000012 */
[----:B0-----:R-:W-:-:S04]  /*279f0*/  IMAD R5, R26, 0x2, R8 ;  /* 0x000000021a057824 */ /* 0x001fc800078e0208 */
[----:B------:R-:W-:Y:S01]  /*27a00*/  IMAD R6, R26, 0x2, R5 ;  /* 0x000000021a067824 */ /* 0x000fe200078e0205 */
[C---:B------:R-:W-:Y:S01]  /*27a10*/  LEA R4, P6, R5.reuse, R28, 0x1 ;  /* 0x0000001c05047211 */ /* 0x040fe200078c08ff */
[----:B------:R0:W-:Y:S03]  /*27a20*/  @P3 STG.E.U16 [R2.64], R18 ;  /* 0x0000001202003986 */ /* 0x0001e6000c101506 */
[----:B------:R-:W-:Y:S02]  /*27a30*/  LEA.HI.X.SX32 R5, R5, R0, 0x1, P6 ;  /* 0x0000000005057211 */ /* 0x000fe400030f0eff */
[----:B------:R-:W-:Y:S02]  /*27a40*/  PRMT R22, R22, 0x7632, R22 ;  /* 0x0000763216167816 */ /* 0x000fe40000000016 */
[----:B0-----:R-:W-:-:S04]  /*27a50*/  LEA R2, P6, R6, R28, 0x1 ;  /* 0x0000001c06027211 */ /* 0x001fc800078c08ff */
[----:B------:R-:W-:Y:S01]  /*27a60*/  LEA.HI.X.SX32 R3, R6, R0, 0x1, P6 ;  /* 0x0000000006037211 */ /* 0x000fe200030f0eff */
[----:B------:R0:W-:Y:S01]  /*27a70*/  @P1 STG.E.U16 [R4.64], R22 ;  /* 0x0000001604001986 */ /* 0x0001e2000c101506 */
[----:B-----5:R-:W-:-:S03]  /*27a80*/  ISETP.LT.AND P4, PT, R13, c[0x0][0x17c], !P0 ;  /* 0x00005f000d007a0c */ /* 0x020fc60004781270 */
[----:B------:R-:W5:Y:S04]  /*27a90*/  LDL.LU R13, [R1+0x8c] ;  /* 0x00008c00010d7983 */ /* 0x000f680000300800 */
[----:B------:R-:W5:Y:S01]  /*27aa0*/  LDL.LU R27, [R1+0x9d0] ;  /* 0x0009d000011b7983 */ /* 0x000f620000300800 */
[----:B--2---:R-:W-:-:S03]  /*27ab0*/  ISETP.LT.AND P3, PT, R12, c[0x0][0x17c], !P0 ;  /* 0x00005f000c007a0c */ /* 0x004fc60004761270 */
[----:B------:R-:W2:Y:S04]  /*27ac0*/  LDL.LU R12, [R1+0xac] ;  /* 0x0000ac00010c7983 */ /* 0x000ea80000300800 */
[----:B------:R-:W2:Y:S04]  /*27ad0*/  LDL.LU R18, [R1+0x9d4] ;  /* 0x0009d40001127983 */ /* 0x000ea80000300800 */
[----:B---3--:R1:W-:Y:S01]  /*27ae0*/  @P2 STG.E.U16 [R2.64], R14 ;  /* 0x0000000e02002986 */ /* 0x0083e2000c101506 */
[----:B----4-:R-:W-:-:S03]  /*27af0*/  ISETP.LT.AND P1, PT, R16, c[0x0][0x17c], !P0 ;  /* 0x00005f0010007a0c */ /* 0x010fc60004721270 */
[----:B------:R-:W3:Y:S01]  /*27b00*/  LDL.LU R16, [R1+0x9c] ;  /* 0x00009c0001107983 */ /* 0x000ee20000300800 */
[----:B------:R-:W-:-:S03]  /*27b10*/  ISETP.LT.AND P2, PT, R20, c[0x0][0x17c], !P0 ;  /* 0x00005f0014007a0c */ /* 0x000fc60004741270 */
[----:B------:R-:W4:Y:S01]  /*27b20*/  LDL.LU R20, [R1+0x9d8] ;  /* 0x0009d80001147983 */ /* 0x000f220000300800 */
[----:B------:R-:W-:-:S03]  /*27b30*/  IMAD R8, R26, 0x2, R6 ;  /* 0x000000021a087824 */ /* 0x000fc600078e0206 */
[----:B------:R-:W3:Y:S01]  /*27b40*/  LDL.LU R24, [R1+0x2c] ;  /* 0x00002c0001187983 */ /* 0x000ee20000300800 */
[----:B------:R-:W-:Y:S01]  /*27b50*/  IMAD R6, R26, 0x2, R8 ;  /* 0x000000021a067824 */ /* 0x000fe200078e0208 */
[C---:B0-----:R-:W-:Y:S02]  /*27b60*/  LEA R4, P6, R8.reuse, R28, 0x1 ;  /* 0x0000001c08047211 */ /* 0x041fe400078c08ff */
[----:B------:R-:W3:Y:S02]  /*27b70*/  LDL.LU R25, [R1+0xc] ;  /* 0x00000c0001197983 */ /* 0x000ee40000300800 */
        /* <DEDUP_REMOVED lines=10> */
[----:B-1----:R-:W-:-:S04]  /*27c20*/  LEA R2, P6, R6, R28, 0x1 ;  /* 0x0000001c06027211 */ /* 0x002fc800078c08ff */
[----:B------:R-:W-:Y:S01]  /*27c30*/  LEA.HI.X.SX32 R3, R6, R0, 0x1, P6 ;  /* 0x0000000006037211 */ /* 0x000fe200030f0eff */
[----:B------:R-:W-:Y:S01]  /*27c40*/  IMAD R6, R26, 0x2, R8 ;  /* 0x000000021a067824 */ /* 0x000fe200078e0208 */
[----:B-----5:R0:W-:Y:S01]  /*27c50*/  @P3 STG.E.U16 [R4.64], R13 ;  /* 0x0000000d04003986 */ /* 0x0201e2000c101506 */
[----:B------:R-:W-:-:S03]  /*27c60*/  ISETP.LT.AND P5, PT, R27, c[0x0][0x17c], !P0 ;  /* 0x00005f001b007a0c */ /* 0x000fc600047a1270 */
[----:B------:R-:W5:Y:S01]  /*27c70*/  LDL.LU R27, [R1+0x4c] ;  /* 0x00004c00011b7983 */ /* 0x000f620000300800 */
[----:B0-----:R-:W-:-:S04]  /*27c80*/  LEA R4, P6, R8, R28, 0x1 ;  /* 0x0000001c08047211 */ /* 0x001fc800078c08ff */
[----:B------:R-:W-:Y:S02]  /*27c90*/  LEA.HI.X.SX32 R5, R8, R0, 0x1, P6 ;  /* 0x0000000008057211 */ /* 0x000fe400030f0eff */
[----:B--2---:R-:W-:Y:S02]  /*27ca0*/  ISETP.LT.AND P4, PT, R18, c[0x0][0x17c], !P0 ;  /* 0x00005f0012007a0c */ /* 0x004fe40004781270 */
[----:B------:R-:W2:Y:S04]  /*27cb0*/  LDL.LU R18, [R1+0x9e0] ;  /* 0x0009e00001127983 */ /* 0x000ea80000300800 */
[----:B------:R-:W5:Y:S01]  /*27cc0*/  LDL.LU R22, [R1+0x9e4] ;  /* 0x0009e40001167983 */ /* 0x000f620000300800 */
[----:B----4-:R-:W-:-:S03]  /*27cd0*/  ISETP.LT.AND P3, PT, R20, c[0x0][0x17c], !P0 ;  /* 0x00005f0014007a0c */ /* 0x010fc60004761270 */
[----:B------:R-:W4:Y:S04]  /*27ce0*/  LDL.LU R20, [R1+0x1c] ;  /* 0x00001c0001147983 */ /* 0x000f280000300800 */
[----:B------:R-:W4:Y:S04]  /*27cf0*/  LDL.LU R8, [R1+0x9dc] ;  /* 0x0009dc0001087983 */ /* 0x000f280000300800 */
[----:B------:R0:W-:Y:S04]  /*27d00*/  @P1 STG.E.U16 [R2.64], R12 ;  /* 0x0000000c02001986 */ /* 0x0001e8000c101506 */
[----:B---3--:R1:W-:Y:S01]  /*27d10*/  @P2 STG.E.U16 [R4.64], R16 ;  /* 0x0000001004002986 */ /* 0x0083e2000c101506 */
[----:B0-----:R-:W-:-:S04]  /*27d20*/  LEA R2, P6, R6, R28, 0x1 ;  /* 0x0000001c06027211 */ /* 0x001fc800078c08ff */
[----:B------:R-:W-:-:S05]  /*27d30*/  LEA.HI.X.SX32 R3, R6, R0, 0x1, P6 ;  /* 0x0000000006037211 */ /* 0x000fca00030f0eff */
[----:B------:R0:W-:Y:S01]  /*27d40*/  @P5 STG.E.U16 [R2.64], R24 ;  /* 0x0000001802005986 */ /* 0x0001e2000c101506 */
[----:B--2---:R-:W-:-:S03]  /*27d50*/  ISETP.LT.AND P2, PT, R18, c[0x0][0x17c], !P0 ;  /* 0x00005f0012007a0c */ /* 0x004fc60004741270 */
[----:B------:R-:W2:Y:S01]  /*27d60*/  LDL.LU R18, [R1+0x9f0] ;  /* 0x0009f00001127983 */ /* 0x000ea20000300800 */
[----:B-----5:R-:W-:-:S03]  /*27d70*/  ISETP.LT.AND P5, PT, R22, c[0x0][0x17c], !P0 ;  /* 0x00005f0016007a0c */ /* 0x020fc600047a1270 */
        /* <DEDUP_REMOVED lines=22> */
[----:B------:R0:W-:Y:S01]  /*27ee0*/  @P2 STG.E.U16 [R2.64], R20 ;  /* 0x0000001402002986 */ /* 0x0001e2000c101506 */
        /* <DEDUP_REMOVED lines=31> */
[----:B------:R-:W-:-:S02]  /*280e0*/  PRMT R11, R13, 0x7632, R11 ;  /* 0x000076320d0b7816 */ /* 0x000fc4000000000b */
[----:B--2---:R-:W-:Y:S01]  /*280f0*/  ISETP.LT.AND P4, PT, R8, c[0x0][0x17c], !P0 ;  /* 0x00005f0008007a0c */ /* 0x004fe20004781270 */
[----:B------:R-:W-:-:S05]  /*28100*/  IMAD R8, R26, 0x2, R6 ;  /* 0x000000021a087824 */ /* 0x000fca00078e0206 */
[----:B------:R-:W-:Y:S01]  /*28110*/  LEA R4, P6, R8, R28, 0x1 ;  /* 0x0000001c08047211 */ /* 0x000fe200078c08ff */
[----:B------:R-:W-:-:S03]  /*28120*/  IMAD R6, R26, 0x2, R8 ;  /* 0x000000021a067824 */ /* 0x000fc600078e0208 */
[----:B------:R-:W-:Y:S02]  /*28130*/  LEA.HI.X.SX32 R5, R8, R0, 0x1, P6 ;  /* 0x0000000008057211 */ /* 0x000fe400030f0eff */
[----:B------:R-:W-:-:S03]  /*28140*/  LEA R2, P6, R6, R28, 0x1 ;  /* 0x0000001c06027211 */ /* 0x000fc600078c08ff */
[----:B------:R0:W-:Y:S01]  /*28150*/  @P2 STG.E.U16 [R4.64], R23 ;  /* 0x0000001704002986 */ /* 0x0001e2000c101506 */
[----:B-----5:R-:W-:Y:S02]  /*28160*/  ISETP.LT.AND P2, PT, R3, c[0x0][0x17c], !P0 ;  /* 0x00005f0003007a0c */ /* 0x020fe40004741270 */
[----:B------:R-:W-:-:S05]  /*28170*/  LEA.HI.X.SX32 R3, R6, R0, 0x1, P6 ;  /* 0x0000000006037211 */ /* 0x000fca00030f0eff */
[----:B------:R1:W-:Y:S01]  /*28180*/  @P5 STG.E.U16 [R2.64], R7 ;  /* 0x0000000702005986 */ /* 0x0003e2000c101506 */
[----:B----4-:R-:W-:-:S03]  /*28190*/  ISETP.LT.AND P5, PT, R18, c[0x0][0x17c], !P0 ;  /* 0x00005f0012007a0c */ /* 0x010fc600047a1270 */
[----:B------:R-:W2:Y:S04]  /*281a0*/  LDL.LU R18, [R1+0xa18] ;  /* 0x000a180001127983 */ /* 0x000ea80000300800 */
[----:B------:R-:W4:Y:S01]  /*281b0*/  LDL.LU R13, [R1+0xa1c] ;  /* 0x000a1c00010d7983 */ /* 0x000f220000300800 */
[----:B------:R-:W-:-:S04]  /*281c0*/  IMAD R8, R26, 0x2, R6 ;  /* 0x000000021a087824 */ /* 0x000fc800078e0206 */
[----:B------:R-:W-:Y:S01]  /*281d0*/  IMAD R6, R26, 0x2, R8 ;  /* 0x000000021a067824 */ /* 0x000fe200078e0208 */
[----:B0-----:R-:W-:-:S04]  /*281e0*/  LEA R4, P6, R8, R28, 0x1 ;  /* 0x0000001c08047211 */ /* 0x001fc800078c08ff */
[----:B------:R-:W-:Y:S02]  /*281f0*/  LEA.HI.X.SX32 R5, R8, R0, 0x1, P6 ;  /* 0x0000000008057211 */ /* 0x000fe400030f0eff */
[C---:B-1----:R-:W-:Y:S02]  /*28200*/  LEA R2, P6, R6.reuse, R28, 0x1 ;  /* 0x0000001c06027211 */ /* 0x042fe400078c08ff */
[----:B------:R-:W-:Y:S02]  /*28210*/  PRMT R10, R21, 0x7632, R10 ;  /* 0x00007632150a7816 */ /* 0x000fe4000000000a */
[----:B------:R-:W-:Y:S01]  /*28220*/  LEA.HI.X.SX32 R3, R6, R0, 0x1, P6 ;  /* 0x0000000006037211 */ /* 0x000fe200030f0eff */
[----:B------:R0:W-:Y:S04]  /*28230*/  @P4 STG.E.U16 [R4.64], R9 ;  /* 0x0000000904004986 */ /* 0x0001e8000c101506 */
[----:B------:R1:W-:Y:S01]  /*28240*/  @P3 STG.E.U16 [R2.64], R10 ;  /* 0x0000000a02003986 */ /* 0x0003e2000c101506 */
[----:B---3--:R-:W-:-:S03]  /*28250*/  ISETP.LT.AND P3, PT, R17, c[0x0][0x17c], !P0 ;  /* 0x00005f0011007a0c */ /* 0x008fc60004761270 */
[----:B------:R-:W3:Y:S01]  /*28260*/  LDL.LU R17, [R1+0xa20] ;  /* 0x000a200001117983 */ /* 0x000ee20000300800 */
[----:B0-----:R-:W-:-:S04]  /*28270*/  IMAD R5, R26, 0x2, R6 ;  /* 0x000000021a057824 */ /* 0x001fc800078e0206 */
[----:B------:R-:W-:Y:S01]  /*28280*/  IMAD R6, R26, 0x2, R5 ;  /* 0x000000021a067824 */ /* 0x000fe200078e0205 */
[----:B------:R-:W-:-:S04]  /*28290*/  LEA R4, P6, R5, R28, 0x1 ;  /* 0x0000001c05047211 */ /* 0x000fc800078c08ff */
[----:B------:R-:W-:Y:S02]  /*282a0*/  LEA.HI.X.SX32 R5, R5, R0, 0x1, P6 ;  /* 0x0000000005057211 */ /* 0x000fe400030f0eff */
[----:B-1----:R-:W-:Y:S01]  /*282b0*/  LEA R2, P6, R6, R28, 0x1 ;  /* 0x0000001c06027211 */ /* 0x002fe200078c08ff */
[----:B------:R-:W-:-:S03]  /*282c0*/  IMAD R8, R26, 0x2, R6 ;  /* 0x000000021a087824 */ /* 0x000fc600078e0206 */
[----:B------:R-:W-:Y:S01]  /*282d0*/  LEA.HI.X.SX32 R3, R6, R0, 0x1, P6 ;  /* 0x0000000006037211 */ /* 0x000fe200030f0eff */
[----:B------:R0:W-:Y:S01]  /*282e0*/  @P1 STG.E.U16 [R4.64], R11 ;  /* 0x0000000b04001986 */ /* 0x0001e2000c101506 */
[----:B------:R-:W-:Y:S01]  /*282f0*/  PRMT R6, R12, 0x7632, R6 ;  /* 0x000076320c067816 */ /* 0x000fe20000000006 */
[----:B------:R-:W-:Y:S01]  /*28300*/  IMAD R9, R26, 0x2, R8 ;  /* 0x000000021a097824 */ /* 0x000fe200078e0208 */
[----:B------:R-:W-:Y:S02]  /*28310*/  PRMT R7, R16, 0x7632, R7 ;  /* 0x0000763210077816 */ /* 0x000fe40000000007 */
[----:B------:R-:W-:Y:S01]  /*28320*/  ISETP.LT.AND P4, PT, R22, c[0x0][0x17c], !P0 ;  /* 0x00005f0016007a0c */ /* 0x000fe20004781270 */
[----:B------:R1:W-:Y:S01]  /*28330*/  @P2 STG.E.U16 [R2.64], R6 ;  /* 0x0000000602002986 */ /* 0x0003e2000c101506 */
[----:B------:R-:W-:-:S03]  /*28340*/  PRMT R10, R25, 0x7632, R10 ;  /* 0x00007632190a7816 */ /* 0x000fc6000000000a */
[----:B------:R-:W5:Y:S01]  /*28350*/  LDL.LU R16, [R1+0xa28] ;  /* 0x000a280001107983 */ /* 0x000f620000300800 */
[----:B0-----:R-:W-:-:S03]  /*28360*/  LEA R4, P6, R8, R28, 0x1 ;  /* 0x0000001c08047211 */ /* 0x001fc600078c08ff */
[----:B------:R-:W5:Y:S01]  /*28370*/  LDL.LU R12, [R1+0xa2c] ;  /* 0x000a2c00010c7983 */ /* 0x000f620000300800 */
[----:B------:R-:W-:Y:S02]  /*28380*/  LEA.HI.X.SX32 R5, R8, R0, 0x1, P6 ;  /* 0x0000000008057211 */ /* 0x000fe400030f0eff */
[C---:B-1----:R-:W-:Y:S01]  /*28390*/  LEA R2, P6, R9.reuse, R28, 0x1 ;  /* 0x0000001c09027211 */ /* 0x042fe200078c08ff */
[----:B------:R-:W5:Y:S03]  /*283a0*/  LDL.LU R22, [R1+0xa30] ;  /* 0x000a300001167983 */ /* 0x000f660000300800 */
[----:B------:R-:W-:Y:S01]  /*283b0*/  LEA.HI.X.SX32 R3, R9, R0, 0x1, P6 ;  /* 0x0000000009037211 */ /* 0x000fe200030f0eff */
[----:B------:R0:W-:Y:S01]  /*283c0*/  @P5 STG.E.U16 [R4.64], R7 ;  /* 0x0000000704005986 */ /* 0x0001e2000c101506 */
[----:B------:R-:W-:-:S05]  /*283d0*/  PRMT R8, R24, 0x7632, R8 ;  /* 0x0000763218087816 */ /* 0x000fca0000000008 */
[----:B------:R-:W-:Y:S01]  /*283e0*/  @P4 STG.E.U16 [R2.64], R8 ;  /* 0x0000000802004986 */ /* 0x000fe2000c101506 */
[----:B----4-:R-:W-:Y:S01]  /*283f0*/  ISETP.LT.AND P2, PT, R13, c[0x0][0x17c], !P0 ;  /* 0x00005f000d007a0c */ /* 0x010fe20004741270 */
[----:B------:R-:W-:-:S05]  /*28400*/  IMAD R13, R26, 0x2, R9 ;  /* 0x000000021a0d7824 */ /* 0x000fca00078e0209 */
[----:B0-----:R-:W-:-:S04]  /*28410*/  LEA R4, P6, R13, R28, 0x1 ;  /* 0x0000001c0d047211 */ /* 0x001fc800078c08ff */
[----:B------:R-:W-:Y:S02]  /*28420*/  LEA.HI.X.SX32 R5, R13, R0, 0x1, P6 ;  /* 0x000000000d057211 */ /* 0x000fe400030f0eff */
[----:B--2---:R-:W-:Y:S02]  /*28430*/  ISETP.LT.AND P1, PT, R18, c[0x0][0x17c], !P0 ;  /* 0x00005f0012007a0c */ /* 0x004fe40004721270 */
[----:B------:R-:W2:Y:S04]  /*28440*/  LDL.LU R18, [R1+0xa34] ;  /* 0x000a340001127983 */ /* 0x000ea80000300800 */
[----:B------:R0:W-:Y:S04]  /*28450*/  @P3 STG.E.U16 [R4.64], R10 ;  /* 0x0000000a04003986 */ /* 0x0001e8000c101506 */
[----:B0-----:R-:W4:Y:S01]  /*28460*/  LDL.LU R10, [R1+0xa24] ;  /* 0x000a2400010a7983 */ /* 0x001f220000300800 */
[----:B---3--:R-:W-:Y:S01]  /*28470*/  ISETP.LT.AND P5, PT, R17, c[0x0][0x17c], !P0 ;  /* 0x00005f0011007a0c */ /* 0x008fe200047a1270 */
[----:B------:R-:W-:-:S04]  /*28480*/  IMAD R17, R26, 0x2, R13 ;  /* 0x000000021a117824 */ /* 0x000fc800078e020d */
[----:B------:R-:W-:Y:S01]  /*28490*/  IMAD R21, R26, 0x2, R17 ;  /* 0x000000021a157824 */ /* 0x000fe200078e0211 */
[----:B------:R-:W-:-:S03]  /*284a0*/  LEA R2, P6, R17, R28, 0x1 ;  /* 0x0000001c11027211 */ /* 0x000fc600078c08ff */
[----:B------:R-:W-:Y:S01]  /*284b0*/  IMAD R9, R26, 0x2, R21 ;  /* 0x000000021a097824 */ /* 0x000fe200078e0215 */
[----:B------:R-:W-:-:S03]  /*284c0*/  LEA.HI.X.SX32 R3, R17, R0, 0x1, P6 ;  /* 0x0000000011037211 */ /* 0x000fc600030f0eff */
[----:B------:R-:W-:Y:S01]  /*284d0*/  IMAD R13, R26, 0x2, R9 ;  /* 0x000000021a0d7824 */ /* 0x000fe200078e0209 */
[----:B------:R-:W-:-:S03]  /*284e0*/  PRMT R6, R27, 0x7632, R6 ;  /* 0x000076321b067816 */ /* 0x000fc60000000006 */
[C---:B------:R-:W-:Y:S01]  /*284f0*/  IMAD R17, R26.reuse, 0x2, R13 ;  /* 0x000000021a117824 */ /* 0x040fe200078e020d */
[----:B------:R-:W-:Y:S01]  /*28500*/  LEA R4, P6, R21, R28, 0x1 ;  /* 0x0000001c15047211 */ /* 0x000fe200078c08ff */
[----:B------:R0:W-:Y:S02]  /*28510*/  @P1 STG.E.U16 [R2.64], R6 ;  /* 0x0000000602001986 */ /* 0x0001e4000c101506 */
[C---:B------:R-:W-:Y:S01]  /*28520*/  IMAD R25, R26.reuse, 0x2, R17 ;  /* 0x000000021a197824 */ /* 0x040fe200078e0211 */
[----:B------:R-:W-:Y:S02]  /*28530*/  PRMT R7, R29, 0x7632, R7 ;  /* 0x000076321d077816 */ /* 0x000fe40000000007 */
[----:B------:R-:W-:Y:S01]  /*28540*/  LEA.HI.X.SX32 R5, R21, R0, 0x1, P6 ;  /* 0x0000000015057211 */ /* 0x000fe200030f0eff */
[----:B------:R-:W-:Y:S01]  /*28550*/  IMAD R21, R26, 0x2, R25 ;  /* 0x000000021a157824 */ /* 0x000fe200078e0219 */
[----:B0-----:R-:W-:-:S03]  /*28560*/  LEA R2, P1, R9, R28, 0x1 ;  /* 0x0000001c09027211 */ /* 0x001fc600078208ff */
[----:B------:R0:W-:Y:S01]  /*28570*/  @P2 STG.E.U16 [R4.64], R7 ;  /* 0x0000000704002986 */ /* 0x0001e2000c101506 */
[----:B------:R-:W-:Y:S01]  /*28580*/  IMAD R27, R26, 0x2, R21 ;  /* 0x000000021a1b7824 */ /* 0x000fe200078e0215 */
[----:B------:R-:W-:Y:S02]  /*28590*/  LEA.HI.X.SX32 R3, R9, R0, 0x1, P1 ;  /* 0x0000000009037211 */ /* 0x000fe400008f0eff */
[----:B-----5:R-:W-:Y:S02]  /*285a0*/  ISETP.LT.AND P4, PT, R16, c[0x0][0x17c], !P0 ;  /* 0x00005f0010007a0c */ /* 0x020fe40004781270 */
[----:B------:R-:W-:Y:S02]  /*285b0*/  ISETP.LT.AND P3, PT, R12, c[0x0][0x17c], !P0 ;  /* 0x00005f000c007a0c */ /* 0x000fe40004761270 */
[-C--:B0-----:R-:W-:Y:S02]  /*285c0*/  LEA R4, P1, R17, R28.reuse, 0x1 ;  /* 0x0000001c11047211 */ /* 0x081fe400078208ff */
[----:B------:R-:W-:-:S02]  /*285d0*/  LEA R8, P2, R13, R28, 0x1 ;  /* 0x0000001c0d087211 */ /* 0x000fc400078408ff */
[----:B------:R-:W-:Y:S02]  /*285e0*/  LEA R16, P6, R25, R28, 0x1 ;  /* 0x0000001c19107211 */ /* 0x000fe400078c08ff */
[----:B------:R-:W-:Y:S02]  /*285f0*/  LEA.HI.X.SX32 R5, R17, R0, 0x1, P1 ;  /* 0x0000000011057211 */ /* 0x000fe400008f0eff */
[----:B------:R-:W-:Y:S02]  /*28600*/  LEA R12, P1, R27, R28, 0x1 ;  /* 0x0000001c1b0c7211 */ /* 0x000fe400078208ff */
[-C--:B------:R-:W-:Y:S02]  /*28610*/  LEA.HI.X.SX32 R9, R13, R0.reuse, 0x1, P2 ;  /* 0x000000000d097211 */ /* 0x080fe400010f0eff */
[----:B------:R-:W-:Y:S02]  /*28620*/  LEA.HI.X.SX32 R17, R25, R0, 0x1, P6 ;  /* 0x0000000019117211 */ /* 0x000fe400030f0eff */
[----:B------:R-:W-:-:S02]  /*28630*/  ISETP.LT.AND P2, PT, R22, c[0x0][0x17c], !P0 ;  /* 0x00005f0016007a0c */ /* 0x000fc40004741270 */
[----:B------:R-:W-:Y:S02]  /*28640*/  LEA R28, P6, R21, R28, 0x1 ;  /* 0x0000001c151c7211 */ /* 0x000fe400078c08ff */
[-C--:B------:R-:W-:Y:S02]  /*28650*/  LEA.HI.X.SX32 R13, R27, R0.reuse, 0x1, P1 ;  /* 0x000000001b0d7211 */ /* 0x080fe400008f0eff */
[----:B------:R-:W-:Y:S02]  /*28660*/  LEA.HI.X.SX32 R29, R21, R0, 0x1, P6 ;  /* 0x00000000151d7211 */ /* 0x000fe400030f0eff */
[----:B------:R-:W-:Y:S02]  /*28670*/  PRMT R0, R20, 0x7632, R0 ;  /* 0x0000763214007816 */ /* 0x000fe40000000000 */
[----:B------:R-:W-:Y:S02]  /*28680*/  PRMT R7, R7, 0x7632, R7 ;  /* 0x0000763207077816 */ /* 0x000fe40000000007 */
[----:B------:R-:W-:-:S02]  /*28690*/  PRMT R15, R15, 0x7632, R15 ;  /* 0x000076320f0f7816 */ /* 0x000fc4000000000f */
[----:B------:R-:W-:Y:S01]  /*286a0*/  PRMT R11, R11, 0x7632, R11 ;  /* 0x000076320b0b7816 */ /* 0x000fe2000000000b */
[----:B------:R0:W-:Y:S01]  /*286b0*/  @P5 STG.E.U16 [R2.64], R0 ;  /* 0x0000000002005986 */ /* 0x0001e2000c101506 */
[----:B------:R-:W-:-:S03]  /*286c0*/  PRMT R14, R19, 0x7632, R14 ;  /* 0x00007632130e7816 */ /* 0x000fc6000000000e */
[----:B------:R0:W-:Y:S04]  /*286d0*/  @P4 STG.E.U16 [R8.64], R7 ;  /* 0x0000000708004986 */ /* 0x0001e8000c101506 */
[----:B------:R0:W-:Y:S04]  /*286e0*/  @P3 STG.E.U16 [R4.64], R15 ;  /* 0x0000000f04003986 */ /* 0x0001e8000c101506 */
[----:B------:R0:W-:Y:S01]  /*286f0*/  @P2 STG.E.U16 [R16.64], R11 ;  /* 0x0000000b10002986 */ /* 0x0001e2000c101506 */
[----:B--2---:R-:W-:Y:S02]  /*28700*/  ISETP.LT.AND P1, PT, R18, c[0x0][0x17c], !P0 ;  /* 0x00005f0012007a0c */ /* 0x004fe40004721270 */
[----:B----4-:R-:W-:-:S11]  /*28710*/  ISETP.LT.AND P0, PT, R10, c[0x0][0x17c], !P0 ;  /* 0x00005f000a007a0c */ /* 0x010fd60004701270 */
[----:B------:R0:W-:Y:S02]  /*28720*/  @P1 STG.E.U16 [R28.64], R14 ;  /* 0x0000000e1c001986 */ /* 0x0001e4000c101506 */
[----:B------:R-:W-:Y:S05]  /*28730*/  @!P0 EXIT ;  /* 0x000000000000894d */ /* 0x000fea0003800000 */
[----:B0-----:R-:W-:-:S05]  /*28740*/  PRMT R6, R23, 0x7632, R6 ;  /* 0x0000763217067816 */ /* 0x001fca0000000006 */
[----:B------:R-:W-:Y:S01]  /*28750*/  STG.E.U16 [R12.64], R6 ;  /* 0x000000060c007986 */ /* 0x000fe2000c101506 */
[----:B------:R-:W-:Y:S05]  /*28760*/  EXIT ;  /* 0x000000000000794d */ /* 0x000fea0003800000 */
.L_x_4:
[----:B------:R-:W-:-:S00]  /*28770*/  BRA `(.L_x_4) ;  /* 0xfffffff000007947 */ /* 0x000fc0000383ffff */
[----:B------:R-:W-:-:S00]  /*28780*/  NOP ;  /* 0x0000000000007918 */ /* 0x000fc00000000000 */
[----:B------:R-:W-:-:S00]  /*28790*/  NOP ;  /* 0x0000000000007918 */ /* 0x000fc00000000000 */
[----:B------:R-:W-:-:S00]  /*287a0*/  NOP ;  /* 0x0000000000007918 */ /* 0x000fc00000000000 */
[----:B------:R-:W-:-:S00]  /*287b0*/  NOP ;  /* 0x0000000000007918 */ /* 0x000fc00000000000 */
[----:B------:R-:W-:-:S00]  /*287c0*/  NOP ;  /* 0x0000000000007918 */ /* 0x000fc00000000000 */
[----:B------:R-:W-:-:S00]  /*287d0*/  NOP ;  /* 0x0000000000007918 */ /* 0x000fc00000000000 */
[----:B------:R-:W-:-:S00]  /*287e0*/  NOP ;  /* 0x0000000000007918 */ /* 0x000fc00000000000 */
[----:B------:R-:W-:-:S00]  /*287f0*/  NOP ;  /* 0x0000000000007918 */ /* 0x000fc00000000000 */
.L_x_5:


//--------------------- .nv.shared.matmul_kernel  --------------------------
	.section	.nv.shared.matmul_kernel,"aw",@nobits
	.sectionflags	@""
	.align	16
